//
// Generated by NVIDIA NVVM Compiler
//
// Compiler Build ID: CL-36424714
// Cuda compilation tools, release 13.0, V13.0.88
// Based on NVVM 20.0.0
//

.version 9.0
.target sm_100
.address_size 64

	// .globl	_Z19_blockSoftmaxKernelILi1024EEvPfS0_iii
// _ZZ19_blockSoftmaxKernelILi1024EEvPfS0_iiiE12temp_storage has been demoted
// _ZZ19_blockSoftmaxKernelILi1024EEvPfS0_iiiE9dms_total has been demoted
// _ZZ19_blockSoftmaxKernelILi1024ELi128EEvPfS0_iiiE12temp_storage has been demoted
// _ZZ19_blockSoftmaxKernelILi1024ELi128EEvPfS0_iiiE9dms_total has been demoted
// _ZZ19_blockSoftmaxKernelILi1024ELi64EEvPfS0_iiiE12temp_storage has been demoted
// _ZZ19_blockSoftmaxKernelILi1024ELi64EEvPfS0_iiiE9dms_total has been demoted
// _ZZ19_blockSoftmaxKernelILi1024ELi32EEvPfS0_iiiE12temp_storage has been demoted
// _ZZ19_blockSoftmaxKernelILi1024ELi32EEvPfS0_iiiE9dms_total has been demoted
// _ZZ19_blockSoftmaxKernelILi1024ELi16EEvPfS0_iiiE12temp_storage has been demoted
// _ZZ19_blockSoftmaxKernelILi1024ELi16EEvPfS0_iiiE9dms_total has been demoted
// _ZZ19_blockSoftmaxKernelILi1024ELi4EEvPfS0_iiiE12temp_storage has been demoted
// _ZZ19_blockSoftmaxKernelILi1024ELi4EEvPfS0_iiiE9dms_total has been demoted
// _ZZ18_warpSoftmaxKernelILi32ELi32ELi32EEvPfS0_iiiE9max_total has been demoted
// _ZZ18_warpSoftmaxKernelILi32ELi32ELi32EEvPfS0_iiiE9sum_total has been demoted
// _ZZ18_warpSoftmaxKernelILi16ELi64ELi2EEvPfS0_iiiE9max_total has been demoted
// _ZZ18_warpSoftmaxKernelILi16ELi64ELi2EEvPfS0_iiiE9sum_total has been demoted
// _ZZ18_warpSoftmaxKernelILi8ELi128ELi2EEvPfS0_iiiE9max_total has been demoted
// _ZZ18_warpSoftmaxKernelILi8ELi128ELi2EEvPfS0_iiiE9sum_total has been demoted
// _ZZ18_warpSoftmaxKernelILi4ELi256ELi2EEvPfS0_iiiE9max_total has been demoted
// _ZZ18_warpSoftmaxKernelILi4ELi256ELi2EEvPfS0_iiiE9sum_total has been demoted
.global .align 1 .b8 _ZN34_INTERNAL_713cc42a_4_k_cu_93dd87b44cuda3std3__45__cpo5beginE[1];
.global .align 1 .b8 _ZN34_INTERNAL_713cc42a_4_k_cu_93dd87b44cuda3std3__45__cpo3endE[1];
.global .align 1 .b8 _ZN34_INTERNAL_713cc42a_4_k_cu_93dd87b44cuda3std3__45__cpo6cbeginE[1];
.global .align 1 .b8 _ZN34_INTERNAL_713cc42a_4_k_cu_93dd87b44cuda3std3__45__cpo4cendE[1];
.global .align 1 .b8 _ZN34_INTERNAL_713cc42a_4_k_cu_93dd87b44cuda3std3__45__cpo6rbeginE[1];
.global .align 1 .b8 _ZN34_INTERNAL_713cc42a_4_k_cu_93dd87b44cuda3std3__45__cpo4rendE[1];
.global .align 1 .b8 _ZN34_INTERNAL_713cc42a_4_k_cu_93dd87b44cuda3std3__45__cpo7crbeginE[1];
.global .align 1 .b8 _ZN34_INTERNAL_713cc42a_4_k_cu_93dd87b44cuda3std3__45__cpo5crendE[1];
.global .align 1 .b8 _ZN34_INTERNAL_713cc42a_4_k_cu_93dd87b44cuda3std3__436_GLOBAL__N__713cc42a_4_k_cu_93dd87b46ignoreE[1];
.global .align 1 .b8 _ZN34_INTERNAL_713cc42a_4_k_cu_93dd87b44cuda3std3__419piecewise_constructE[1];
.global .align 1 .b8 _ZN34_INTERNAL_713cc42a_4_k_cu_93dd87b44cuda3std3__48in_placeE[1];
.global .align 1 .b8 _ZN34_INTERNAL_713cc42a_4_k_cu_93dd87b44cuda3std3__420unreachable_sentinelE[1];
.global .align 1 .b8 _ZN34_INTERNAL_713cc42a_4_k_cu_93dd87b44cuda3std6ranges3__45__cpo4swapE[1];
.global .align 1 .b8 _ZN34_INTERNAL_713cc42a_4_k_cu_93dd87b44cuda3std6ranges3__45__cpo9iter_moveE[1];
.global .align 1 .b8 _ZN34_INTERNAL_713cc42a_4_k_cu_93dd87b44cuda3std6ranges3__45__cpo5beginE[1];
.global .align 1 .b8 _ZN34_INTERNAL_713cc42a_4_k_cu_93dd87b44cuda3std6ranges3__45__cpo3endE[1];
.global .align 1 .b8 _ZN34_INTERNAL_713cc42a_4_k_cu_93dd87b44cuda3std6ranges3__45__cpo6cbeginE[1];
.global .align 1 .b8 _ZN34_INTERNAL_713cc42a_4_k_cu_93dd87b44cuda3std6ranges3__45__cpo4cendE[1];
.global .align 1 .b8 _ZN34_INTERNAL_713cc42a_4_k_cu_93dd87b44cuda3std6ranges3__45__cpo7advanceE[1];
.global .align 1 .b8 _ZN34_INTERNAL_713cc42a_4_k_cu_93dd87b44cuda3std6ranges3__45__cpo9iter_swapE[1];
.global .align 1 .b8 _ZN34_INTERNAL_713cc42a_4_k_cu_93dd87b44cuda3std6ranges3__45__cpo4nextE[1];
.global .align 1 .b8 _ZN34_INTERNAL_713cc42a_4_k_cu_93dd87b44cuda3std6ranges3__45__cpo4prevE[1];
.global .align 1 .b8 _ZN34_INTERNAL_713cc42a_4_k_cu_93dd87b44cuda3std6ranges3__45__cpo4dataE[1];
.global .align 1 .b8 _ZN34_INTERNAL_713cc42a_4_k_cu_93dd87b44cuda3std6ranges3__45__cpo5cdataE[1];
.global .align 1 .b8 _ZN34_INTERNAL_713cc42a_4_k_cu_93dd87b44cuda3std6ranges3__45__cpo4sizeE[1];
.global .align 1 .b8 _ZN34_INTERNAL_713cc42a_4_k_cu_93dd87b44cuda3std6ranges3__45__cpo5ssizeE[1];
.global .align 1 .b8 _ZN34_INTERNAL_713cc42a_4_k_cu_93dd87b44cuda3std6ranges3__45__cpo8distanceE[1];
.global .align 1 .b8 _ZN34_INTERNAL_713cc42a_4_k_cu_93dd87b46thrust24THRUST_300001_SM_1000_NS6system6detail10sequential3seqE[1];

.visible .entry _Z19_blockSoftmaxKernelILi1024EEvPfS0_iii(
	.param .u64 .ptr .align 1 _Z19_blockSoftmaxKernelILi1024EEvPfS0_iii_param_0,
	.param .u64 .ptr .align 1 _Z19_blockSoftmaxKernelILi1024EEvPfS0_iii_param_1,
	.param .u32 _Z19_blockSoftmaxKernelILi1024EEvPfS0_iii_param_2,
	.param .u32 _Z19_blockSoftmaxKernelILi1024EEvPfS0_iii_param_3,
	.param .u32 _Z19_blockSoftmaxKernelILi1024EEvPfS0_iii_param_4
)
.maxntid 1024
{
	.reg .pred 	%p<115>;
	.reg .b32 	%r<294>;
	.reg .b32 	%f<918>;
	.reg .b64 	%rd<170>;
	// demoted variable
	.shared .align 8 .b8 _ZZ19_blockSoftmaxKernelILi1024EEvPfS0_iiiE12temp_storage[296];
	// demoted variable
	.shared .align 8 .b8 _ZZ19_blockSoftmaxKernelILi1024EEvPfS0_iiiE9dms_total[8];
	ld.param.u64 	%rd3, [_Z19_blockSoftmaxKernelILi1024EEvPfS0_iii_param_0];
	ld.param.u64 	%rd4, [_Z19_blockSoftmaxKernelILi1024EEvPfS0_iii_param_1];
	ld.param.u32 	%r90, [_Z19_blockSoftmaxKernelILi1024EEvPfS0_iii_param_3];
	ld.param.u32 	%r91, [_Z19_blockSoftmaxKernelILi1024EEvPfS0_iii_param_4];
	cvta.to.global.u64 	%rd1, %rd4;
	cvta.to.global.u64 	%rd2, %rd3;
	mov.u32 	%r92, %ctaid.x;
	rem.u32 	%r93, %r92, %r91;
	sub.s32 	%r94, %r92, %r93;
	mad.lo.s32 	%r1, %r94, %r90, %r93;
	shr.s32 	%r95, %r90, 31;
	shr.u32 	%r96, %r95, 22;
	add.s32 	%r97, %r90, %r96;
	and.b32  	%r98, %r97, -1024;
	sub.s32 	%r2, %r90, %r98;
	shr.s32 	%r3, %r97, 10;
	add.s32 	%r4, %r3, 1;
	mov.u32 	%r5, %tid.x;
	setp.lt.u32 	%p1, %r5, %r2;
	mov.f32 	%f906, 0f00000000;
	mov.f32 	%f907, 0fFF7FFFFF;
	@%p1 bra 	$L__BB0_13;
	setp.lt.s32 	%p2, %r90, 1024;
	@%p2 bra 	$L__BB0_25;
	sub.s32 	%r100, %r5, %r2;
	mul.lo.s32 	%r101, %r100, %r3;
	mad.lo.s32 	%r6, %r4, %r2, %r101;
	add.s32 	%r102, %r3, -1;
	and.b32  	%r7, %r3, 7;
	setp.lt.u32 	%p3, %r102, 7;
	mov.f32 	%f906, 0f00000000;
	mov.f32 	%f907, 0fFF7FFFFF;
	mov.b32 	%r273, 0;
	@%p3 bra 	$L__BB0_5;
	and.b32  	%r273, %r3, 2097144;
	neg.s32 	%r268, %r273;
	mov.f32 	%f906, 0f00000000;
	mov.f32 	%f907, 0fFF7FFFFF;
	mov.b32 	%r269, 0;
$L__BB0_4:
	.pragma "nounroll";
	add.s32 	%r104, %r6, %r269;
	mad.lo.s32 	%r105, %r104, %r91, %r1;
	mul.wide.u32 	%rd5, %r105, 4;
	add.s64 	%rd6, %rd2, %rd5;
	ld.global.nc.f32 	%f80, [%rd6];
	setp.gt.f32 	%p4, %f907, %f80;
	selp.f32 	%f81, %f906, 0f3F800000, %p4;
	selp.f32 	%f82, %f907, %f80, %p4;
	selp.f32 	%f83, 0f3F800000, %f906, %p4;
	selp.f32 	%f84, %f80, %f907, %p4;
	sub.f32 	%f85, %f84, %f82;
	mul.f32 	%f86, %f85, 0f3FB8AA3B;
	ex2.approx.f32 	%f87, %f86;
	fma.rn.f32 	%f88, %f87, %f83, %f81;
	add.s32 	%r106, %r105, %r91;
	mul.wide.u32 	%rd7, %r106, 4;
	add.s64 	%rd8, %rd2, %rd7;
	ld.global.nc.f32 	%f89, [%rd8];
	setp.gt.f32 	%p5, %f82, %f89;
	selp.f32 	%f90, %f88, 0f3F800000, %p5;
	selp.f32 	%f91, %f82, %f89, %p5;
	selp.f32 	%f92, 0f3F800000, %f88, %p5;
	selp.f32 	%f93, %f89, %f82, %p5;
	sub.f32 	%f94, %f93, %f91;
	mul.f32 	%f95, %f94, 0f3FB8AA3B;
	ex2.approx.f32 	%f96, %f95;
	fma.rn.f32 	%f97, %f96, %f92, %f90;
	add.s32 	%r107, %r106, %r91;
	mul.wide.u32 	%rd9, %r107, 4;
	add.s64 	%rd10, %rd2, %rd9;
	ld.global.nc.f32 	%f98, [%rd10];
	setp.gt.f32 	%p6, %f91, %f98;
	selp.f32 	%f99, %f97, 0f3F800000, %p6;
	selp.f32 	%f100, %f91, %f98, %p6;
	selp.f32 	%f101, 0f3F800000, %f97, %p6;
	selp.f32 	%f102, %f98, %f91, %p6;
	sub.f32 	%f103, %f102, %f100;
	mul.f32 	%f104, %f103, 0f3FB8AA3B;
	ex2.approx.f32 	%f105, %f104;
	fma.rn.f32 	%f106, %f105, %f101, %f99;
	add.s32 	%r108, %r107, %r91;
	mul.wide.u32 	%rd11, %r108, 4;
	add.s64 	%rd12, %rd2, %rd11;
	ld.global.nc.f32 	%f107, [%rd12];
	setp.gt.f32 	%p7, %f100, %f107;
	selp.f32 	%f108, %f106, 0f3F800000, %p7;
	selp.f32 	%f109, %f100, %f107, %p7;
	selp.f32 	%f110, 0f3F800000, %f106, %p7;
	selp.f32 	%f111, %f107, %f100, %p7;
	sub.f32 	%f112, %f111, %f109;
	mul.f32 	%f113, %f112, 0f3FB8AA3B;
	ex2.approx.f32 	%f114, %f113;
	fma.rn.f32 	%f115, %f114, %f110, %f108;
	add.s32 	%r109, %r108, %r91;
	mul.wide.u32 	%rd13, %r109, 4;
	add.s64 	%rd14, %rd2, %rd13;
	ld.global.nc.f32 	%f116, [%rd14];
	setp.gt.f32 	%p8, %f109, %f116;
	selp.f32 	%f117, %f115, 0f3F800000, %p8;
	selp.f32 	%f118, %f109, %f116, %p8;
	selp.f32 	%f119, 0f3F800000, %f115, %p8;
	selp.f32 	%f120, %f116, %f109, %p8;
	sub.f32 	%f121, %f120, %f118;
	mul.f32 	%f122, %f121, 0f3FB8AA3B;
	ex2.approx.f32 	%f123, %f122;
	fma.rn.f32 	%f124, %f123, %f119, %f117;
	add.s32 	%r110, %r109, %r91;
	mul.wide.u32 	%rd15, %r110, 4;
	add.s64 	%rd16, %rd2, %rd15;
	ld.global.nc.f32 	%f125, [%rd16];
	setp.gt.f32 	%p9, %f118, %f125;
	selp.f32 	%f126, %f124, 0f3F800000, %p9;
	selp.f32 	%f127, %f118, %f125, %p9;
	selp.f32 	%f128, 0f3F800000, %f124, %p9;
	selp.f32 	%f129, %f125, %f118, %p9;
	sub.f32 	%f130, %f129, %f127;
	mul.f32 	%f131, %f130, 0f3FB8AA3B;
	ex2.approx.f32 	%f132, %f131;
	fma.rn.f32 	%f133, %f132, %f128, %f126;
	add.s32 	%r111, %r110, %r91;
	mul.wide.u32 	%rd17, %r111, 4;
	add.s64 	%rd18, %rd2, %rd17;
	ld.global.nc.f32 	%f134, [%rd18];
	setp.gt.f32 	%p10, %f127, %f134;
	selp.f32 	%f135, %f133, 0f3F800000, %p10;
	selp.f32 	%f136, %f127, %f134, %p10;
	selp.f32 	%f137, 0f3F800000, %f133, %p10;
	selp.f32 	%f138, %f134, %f127, %p10;
	sub.f32 	%f139, %f138, %f136;
	mul.f32 	%f140, %f139, 0f3FB8AA3B;
	ex2.approx.f32 	%f141, %f140;
	fma.rn.f32 	%f142, %f141, %f137, %f135;
	add.s32 	%r112, %r111, %r91;
	mul.wide.u32 	%rd19, %r112, 4;
	add.s64 	%rd20, %rd2, %rd19;
	ld.global.nc.f32 	%f143, [%rd20];
	setp.gt.f32 	%p11, %f136, %f143;
	selp.f32 	%f144, %f142, 0f3F800000, %p11;
	selp.f32 	%f907, %f136, %f143, %p11;
	selp.f32 	%f145, 0f3F800000, %f142, %p11;
	selp.f32 	%f146, %f143, %f136, %p11;
	sub.f32 	%f147, %f146, %f907;
	mul.f32 	%f148, %f147, 0f3FB8AA3B;
	ex2.approx.f32 	%f149, %f148;
	fma.rn.f32 	%f906, %f149, %f145, %f144;
	add.s32 	%r269, %r269, 8;
	add.s32 	%r268, %r268, 8;
	setp.eq.s32 	%p12, %r268, 0;
	@%p12 bra 	$L__BB0_5;
	bra.uni 	$L__BB0_4;
$L__BB0_5:
	setp.eq.s32 	%p13, %r7, 0;
	@%p13 bra 	$L__BB0_25;
	and.b32  	%r28, %r3, 3;
	setp.lt.u32 	%p14, %r7, 4;
	@%p14 bra 	$L__BB0_8;
	add.s32 	%r113, %r6, %r273;
	mad.lo.s32 	%r114, %r113, %r91, %r1;
	mul.wide.u32 	%rd21, %r114, 4;
	add.s64 	%rd22, %rd2, %rd21;
	ld.global.nc.f32 	%f151, [%rd22];
	setp.gt.f32 	%p15, %f907, %f151;
	selp.f32 	%f152, %f906, 0f3F800000, %p15;
	selp.f32 	%f153, %f907, %f151, %p15;
	selp.f32 	%f154, 0f3F800000, %f906, %p15;
	selp.f32 	%f155, %f151, %f907, %p15;
	sub.f32 	%f156, %f155, %f153;
	mul.f32 	%f157, %f156, 0f3FB8AA3B;
	ex2.approx.f32 	%f158, %f157;
	fma.rn.f32 	%f159, %f158, %f154, %f152;
	add.s32 	%r115, %r114, %r91;
	mul.wide.u32 	%rd23, %r115, 4;
	add.s64 	%rd24, %rd2, %rd23;
	ld.global.nc.f32 	%f160, [%rd24];
	setp.gt.f32 	%p16, %f153, %f160;
	selp.f32 	%f161, %f159, 0f3F800000, %p16;
	selp.f32 	%f162, %f153, %f160, %p16;
	selp.f32 	%f163, 0f3F800000, %f159, %p16;
	selp.f32 	%f164, %f160, %f153, %p16;
	sub.f32 	%f165, %f164, %f162;
	mul.f32 	%f166, %f165, 0f3FB8AA3B;
	ex2.approx.f32 	%f167, %f166;
	fma.rn.f32 	%f168, %f167, %f163, %f161;
	add.s32 	%r116, %r115, %r91;
	mul.wide.u32 	%rd25, %r116, 4;
	add.s64 	%rd26, %rd2, %rd25;
	ld.global.nc.f32 	%f169, [%rd26];
	setp.gt.f32 	%p17, %f162, %f169;
	selp.f32 	%f170, %f168, 0f3F800000, %p17;
	selp.f32 	%f171, %f162, %f169, %p17;
	selp.f32 	%f172, 0f3F800000, %f168, %p17;
	selp.f32 	%f173, %f169, %f162, %p17;
	sub.f32 	%f174, %f173, %f171;
	mul.f32 	%f175, %f174, 0f3FB8AA3B;
	ex2.approx.f32 	%f176, %f175;
	fma.rn.f32 	%f177, %f176, %f172, %f170;
	add.s32 	%r117, %r116, %r91;
	mul.wide.u32 	%rd27, %r117, 4;
	add.s64 	%rd28, %rd2, %rd27;
	ld.global.nc.f32 	%f178, [%rd28];
	setp.gt.f32 	%p18, %f171, %f178;
	selp.f32 	%f179, %f177, 0f3F800000, %p18;
	selp.f32 	%f907, %f171, %f178, %p18;
	selp.f32 	%f180, 0f3F800000, %f177, %p18;
	selp.f32 	%f181, %f178, %f171, %p18;
	sub.f32 	%f182, %f181, %f907;
	mul.f32 	%f183, %f182, 0f3FB8AA3B;
	ex2.approx.f32 	%f184, %f183;
	fma.rn.f32 	%f906, %f184, %f180, %f179;
	add.s32 	%r273, %r273, 4;
$L__BB0_8:
	setp.eq.s32 	%p19, %r28, 0;
	@%p19 bra 	$L__BB0_25;
	setp.eq.s32 	%p20, %r28, 1;
	@%p20 bra 	$L__BB0_11;
	add.s32 	%r118, %r6, %r273;
	mad.lo.s32 	%r119, %r118, %r91, %r1;
	mul.wide.u32 	%rd29, %r119, 4;
	add.s64 	%rd30, %rd2, %rd29;
	ld.global.nc.f32 	%f186, [%rd30];
	setp.gt.f32 	%p21, %f907, %f186;
	selp.f32 	%f187, %f906, 0f3F800000, %p21;
	selp.f32 	%f188, %f907, %f186, %p21;
	selp.f32 	%f189, 0f3F800000, %f906, %p21;
	selp.f32 	%f190, %f186, %f907, %p21;
	sub.f32 	%f191, %f190, %f188;
	mul.f32 	%f192, %f191, 0f3FB8AA3B;
	ex2.approx.f32 	%f193, %f192;
	fma.rn.f32 	%f194, %f193, %f189, %f187;
	add.s32 	%r120, %r119, %r91;
	mul.wide.u32 	%rd31, %r120, 4;
	add.s64 	%rd32, %rd2, %rd31;
	ld.global.nc.f32 	%f195, [%rd32];
	setp.gt.f32 	%p22, %f188, %f195;
	selp.f32 	%f196, %f194, 0f3F800000, %p22;
	selp.f32 	%f907, %f188, %f195, %p22;
	selp.f32 	%f197, 0f3F800000, %f194, %p22;
	selp.f32 	%f198, %f195, %f188, %p22;
	sub.f32 	%f199, %f198, %f907;
	mul.f32 	%f200, %f199, 0f3FB8AA3B;
	ex2.approx.f32 	%f201, %f200;
	fma.rn.f32 	%f906, %f201, %f197, %f196;
	add.s32 	%r273, %r273, 2;
$L__BB0_11:
	and.b32  	%r121, %r3, 1;
	setp.eq.b32 	%p23, %r121, 1;
	not.pred 	%p24, %p23;
	@%p24 bra 	$L__BB0_25;
	add.s32 	%r122, %r6, %r273;
	mad.lo.s32 	%r123, %r122, %r91, %r1;
	mul.wide.u32 	%rd33, %r123, 4;
	add.s64 	%rd34, %rd2, %rd33;
	ld.global.nc.f32 	%f202, [%rd34];
	setp.gt.f32 	%p25, %f907, %f202;
	selp.f32 	%f203, %f906, 0f3F800000, %p25;
	selp.f32 	%f43, %f907, %f202, %p25;
	selp.f32 	%f204, 0f3F800000, %f906, %p25;
	selp.f32 	%f205, %f202, %f907, %p25;
	sub.f32 	%f206, %f205, %f43;
	mul.f32 	%f207, %f206, 0f3FB8AA3B;
	ex2.approx.f32 	%f208, %f207;
	fma.rn.f32 	%f906, %f208, %f204, %f203;
	mov.f32 	%f907, %f43;
	bra.uni 	$L__BB0_25;
$L__BB0_13:
	setp.lt.s32 	%p26, %r90, -1023;
	@%p26 bra 	$L__BB0_25;
	mul.lo.s32 	%r10, %r4, %r5;
	and.b32  	%r11, %r4, 7;
	setp.lt.u32 	%p27, %r3, 7;
	mov.f32 	%f906, 0f00000000;
	mov.f32 	%f907, 0fFF7FFFFF;
	mov.b32 	%r271, 0;
	@%p27 bra 	$L__BB0_17;
	and.b32  	%r271, %r4, -8;
	neg.s32 	%r266, %r271;
	mov.f32 	%f906, 0f00000000;
	mov.f32 	%f907, 0fFF7FFFFF;
	mov.b32 	%r267, 0;
$L__BB0_16:
	.pragma "nounroll";
	add.s32 	%r126, %r267, %r10;
	mad.lo.s32 	%r127, %r126, %r91, %r1;
	mul.wide.u32 	%rd35, %r127, 4;
	add.s64 	%rd36, %rd2, %rd35;
	ld.global.nc.f32 	%f216, [%rd36];
	setp.gt.f32 	%p28, %f907, %f216;
	selp.f32 	%f217, %f906, 0f3F800000, %p28;
	selp.f32 	%f218, %f907, %f216, %p28;
	selp.f32 	%f219, 0f3F800000, %f906, %p28;
	selp.f32 	%f220, %f216, %f907, %p28;
	sub.f32 	%f221, %f220, %f218;
	mul.f32 	%f222, %f221, 0f3FB8AA3B;
	ex2.approx.f32 	%f223, %f222;
	fma.rn.f32 	%f224, %f223, %f219, %f217;
	add.s32 	%r128, %r127, %r91;
	mul.wide.u32 	%rd37, %r128, 4;
	add.s64 	%rd38, %rd2, %rd37;
	ld.global.nc.f32 	%f225, [%rd38];
	setp.gt.f32 	%p29, %f218, %f225;
	selp.f32 	%f226, %f224, 0f3F800000, %p29;
	selp.f32 	%f227, %f218, %f225, %p29;
	selp.f32 	%f228, 0f3F800000, %f224, %p29;
	selp.f32 	%f229, %f225, %f218, %p29;
	sub.f32 	%f230, %f229, %f227;
	mul.f32 	%f231, %f230, 0f3FB8AA3B;
	ex2.approx.f32 	%f232, %f231;
	fma.rn.f32 	%f233, %f232, %f228, %f226;
	add.s32 	%r129, %r128, %r91;
	mul.wide.u32 	%rd39, %r129, 4;
	add.s64 	%rd40, %rd2, %rd39;
	ld.global.nc.f32 	%f234, [%rd40];
	setp.gt.f32 	%p30, %f227, %f234;
	selp.f32 	%f235, %f233, 0f3F800000, %p30;
	selp.f32 	%f236, %f227, %f234, %p30;
	selp.f32 	%f237, 0f3F800000, %f233, %p30;
	selp.f32 	%f238, %f234, %f227, %p30;
	sub.f32 	%f239, %f238, %f236;
	mul.f32 	%f240, %f239, 0f3FB8AA3B;
	ex2.approx.f32 	%f241, %f240;
	fma.rn.f32 	%f242, %f241, %f237, %f235;
	add.s32 	%r130, %r129, %r91;
	mul.wide.u32 	%rd41, %r130, 4;
	add.s64 	%rd42, %rd2, %rd41;
	ld.global.nc.f32 	%f243, [%rd42];
	setp.gt.f32 	%p31, %f236, %f243;
	selp.f32 	%f244, %f242, 0f3F800000, %p31;
	selp.f32 	%f245, %f236, %f243, %p31;
	selp.f32 	%f246, 0f3F800000, %f242, %p31;
	selp.f32 	%f247, %f243, %f236, %p31;
	sub.f32 	%f248, %f247, %f245;
	mul.f32 	%f249, %f248, 0f3FB8AA3B;
	ex2.approx.f32 	%f250, %f249;
	fma.rn.f32 	%f251, %f250, %f246, %f244;
	add.s32 	%r131, %r130, %r91;
	mul.wide.u32 	%rd43, %r131, 4;
	add.s64 	%rd44, %rd2, %rd43;
	ld.global.nc.f32 	%f252, [%rd44];
	setp.gt.f32 	%p32, %f245, %f252;
	selp.f32 	%f253, %f251, 0f3F800000, %p32;
	selp.f32 	%f254, %f245, %f252, %p32;
	selp.f32 	%f255, 0f3F800000, %f251, %p32;
	selp.f32 	%f256, %f252, %f245, %p32;
	sub.f32 	%f257, %f256, %f254;
	mul.f32 	%f258, %f257, 0f3FB8AA3B;
	ex2.approx.f32 	%f259, %f258;
	fma.rn.f32 	%f260, %f259, %f255, %f253;
	add.s32 	%r132, %r131, %r91;
	mul.wide.u32 	%rd45, %r132, 4;
	add.s64 	%rd46, %rd2, %rd45;
	ld.global.nc.f32 	%f261, [%rd46];
	setp.gt.f32 	%p33, %f254, %f261;
	selp.f32 	%f262, %f260, 0f3F800000, %p33;
	selp.f32 	%f263, %f254, %f261, %p33;
	selp.f32 	%f264, 0f3F800000, %f260, %p33;
	selp.f32 	%f265, %f261, %f254, %p33;
	sub.f32 	%f266, %f265, %f263;
	mul.f32 	%f267, %f266, 0f3FB8AA3B;
	ex2.approx.f32 	%f268, %f267;
	fma.rn.f32 	%f269, %f268, %f264, %f262;
	add.s32 	%r133, %r132, %r91;
	mul.wide.u32 	%rd47, %r133, 4;
	add.s64 	%rd48, %rd2, %rd47;
	ld.global.nc.f32 	%f270, [%rd48];
	setp.gt.f32 	%p34, %f263, %f270;
	selp.f32 	%f271, %f269, 0f3F800000, %p34;
	selp.f32 	%f272, %f263, %f270, %p34;
	selp.f32 	%f273, 0f3F800000, %f269, %p34;
	selp.f32 	%f274, %f270, %f263, %p34;
	sub.f32 	%f275, %f274, %f272;
	mul.f32 	%f276, %f275, 0f3FB8AA3B;
	ex2.approx.f32 	%f277, %f276;
	fma.rn.f32 	%f278, %f277, %f273, %f271;
	add.s32 	%r134, %r133, %r91;
	mul.wide.u32 	%rd49, %r134, 4;
	add.s64 	%rd50, %rd2, %rd49;
	ld.global.nc.f32 	%f279, [%rd50];
	setp.gt.f32 	%p35, %f272, %f279;
	selp.f32 	%f280, %f278, 0f3F800000, %p35;
	selp.f32 	%f907, %f272, %f279, %p35;
	selp.f32 	%f281, 0f3F800000, %f278, %p35;
	selp.f32 	%f282, %f279, %f272, %p35;
	sub.f32 	%f283, %f282, %f907;
	mul.f32 	%f284, %f283, 0f3FB8AA3B;
	ex2.approx.f32 	%f285, %f284;
	fma.rn.f32 	%f906, %f285, %f281, %f280;
	add.s32 	%r267, %r267, 8;
	add.s32 	%r266, %r266, 8;
	setp.eq.s32 	%p36, %r266, 0;
	@%p36 bra 	$L__BB0_17;
	bra.uni 	$L__BB0_16;
$L__BB0_17:
	setp.eq.s32 	%p37, %r11, 0;
	@%p37 bra 	$L__BB0_25;
	setp.lt.u32 	%p38, %r11, 4;
	@%p38 bra 	$L__BB0_20;
	add.s32 	%r135, %r271, %r10;
	mad.lo.s32 	%r136, %r135, %r91, %r1;
	mul.wide.u32 	%rd51, %r136, 4;
	add.s64 	%rd52, %rd2, %rd51;
	ld.global.nc.f32 	%f287, [%rd52];
	setp.gt.f32 	%p39, %f907, %f287;
	selp.f32 	%f288, %f906, 0f3F800000, %p39;
	selp.f32 	%f289, %f907, %f287, %p39;
	selp.f32 	%f290, 0f3F800000, %f906, %p39;
	selp.f32 	%f291, %f287, %f907, %p39;
	sub.f32 	%f292, %f291, %f289;
	mul.f32 	%f293, %f292, 0f3FB8AA3B;
	ex2.approx.f32 	%f294, %f293;
	fma.rn.f32 	%f295, %f294, %f290, %f288;
	add.s32 	%r137, %r136, %r91;
	mul.wide.u32 	%rd53, %r137, 4;
	add.s64 	%rd54, %rd2, %rd53;
	ld.global.nc.f32 	%f296, [%rd54];
	setp.gt.f32 	%p40, %f289, %f296;
	selp.f32 	%f297, %f295, 0f3F800000, %p40;
	selp.f32 	%f298, %f289, %f296, %p40;
	selp.f32 	%f299, 0f3F800000, %f295, %p40;
	selp.f32 	%f300, %f296, %f289, %p40;
	sub.f32 	%f301, %f300, %f298;
	mul.f32 	%f302, %f301, 0f3FB8AA3B;
	ex2.approx.f32 	%f303, %f302;
	fma.rn.f32 	%f304, %f303, %f299, %f297;
	add.s32 	%r138, %r137, %r91;
	mul.wide.u32 	%rd55, %r138, 4;
	add.s64 	%rd56, %rd2, %rd55;
	ld.global.nc.f32 	%f305, [%rd56];
	setp.gt.f32 	%p41, %f298, %f305;
	selp.f32 	%f306, %f304, 0f3F800000, %p41;
	selp.f32 	%f307, %f298, %f305, %p41;
	selp.f32 	%f308, 0f3F800000, %f304, %p41;
	selp.f32 	%f309, %f305, %f298, %p41;
	sub.f32 	%f310, %f309, %f307;
	mul.f32 	%f311, %f310, 0f3FB8AA3B;
	ex2.approx.f32 	%f312, %f311;
	fma.rn.f32 	%f313, %f312, %f308, %f306;
	add.s32 	%r139, %r138, %r91;
	mul.wide.u32 	%rd57, %r139, 4;
	add.s64 	%rd58, %rd2, %rd57;
	ld.global.nc.f32 	%f314, [%rd58];
	setp.gt.f32 	%p42, %f307, %f314;
	selp.f32 	%f315, %f313, 0f3F800000, %p42;
	selp.f32 	%f907, %f307, %f314, %p42;
	selp.f32 	%f316, 0f3F800000, %f313, %p42;
	selp.f32 	%f317, %f314, %f307, %p42;
	sub.f32 	%f318, %f317, %f907;
	mul.f32 	%f319, %f318, 0f3FB8AA3B;
	ex2.approx.f32 	%f320, %f319;
	fma.rn.f32 	%f906, %f320, %f316, %f315;
	add.s32 	%r271, %r271, 4;
$L__BB0_20:
	and.b32  	%r140, %r4, 3;
	setp.eq.s32 	%p43, %r140, 0;
	@%p43 bra 	$L__BB0_25;
	setp.eq.s32 	%p44, %r140, 1;
	@%p44 bra 	$L__BB0_23;
	add.s32 	%r141, %r271, %r10;
	mad.lo.s32 	%r142, %r141, %r91, %r1;
	mul.wide.u32 	%rd59, %r142, 4;
	add.s64 	%rd60, %rd2, %rd59;
	ld.global.nc.f32 	%f322, [%rd60];
	setp.gt.f32 	%p45, %f907, %f322;
	selp.f32 	%f323, %f906, 0f3F800000, %p45;
	selp.f32 	%f324, %f907, %f322, %p45;
	selp.f32 	%f325, 0f3F800000, %f906, %p45;
	selp.f32 	%f326, %f322, %f907, %p45;
	sub.f32 	%f327, %f326, %f324;
	mul.f32 	%f328, %f327, 0f3FB8AA3B;
	ex2.approx.f32 	%f329, %f328;
	fma.rn.f32 	%f330, %f329, %f325, %f323;
	add.s32 	%r143, %r142, %r91;
	mul.wide.u32 	%rd61, %r143, 4;
	add.s64 	%rd62, %rd2, %rd61;
	ld.global.nc.f32 	%f331, [%rd62];
	setp.gt.f32 	%p46, %f324, %f331;
	selp.f32 	%f332, %f330, 0f3F800000, %p46;
	selp.f32 	%f907, %f324, %f331, %p46;
	selp.f32 	%f333, 0f3F800000, %f330, %p46;
	selp.f32 	%f334, %f331, %f324, %p46;
	sub.f32 	%f335, %f334, %f907;
	mul.f32 	%f336, %f335, 0f3FB8AA3B;
	ex2.approx.f32 	%f337, %f336;
	fma.rn.f32 	%f906, %f337, %f333, %f332;
	add.s32 	%r271, %r271, 2;
$L__BB0_23:
	and.b32  	%r144, %r3, 1;
	setp.eq.b32 	%p47, %r144, 1;
	@%p47 bra 	$L__BB0_25;
	add.s32 	%r145, %r271, %r10;
	mad.lo.s32 	%r146, %r145, %r91, %r1;
	mul.wide.u32 	%rd63, %r146, 4;
	add.s64 	%rd64, %rd2, %rd63;
	ld.global.nc.f32 	%f338, [%rd64];
	setp.gt.f32 	%p48, %f907, %f338;
	selp.f32 	%f339, %f906, 0f3F800000, %p48;
	selp.f32 	%f25, %f907, %f338, %p48;
	selp.f32 	%f340, 0f3F800000, %f906, %p48;
	selp.f32 	%f341, %f338, %f907, %p48;
	sub.f32 	%f342, %f341, %f25;
	mul.f32 	%f343, %f342, 0f3FB8AA3B;
	ex2.approx.f32 	%f344, %f343;
	fma.rn.f32 	%f906, %f344, %f340, %f339;
	mov.f32 	%f907, %f25;
$L__BB0_25:
	// begin inline asm
	mov.u32 %r147, %laneid;
	// end inline asm
	mov.b32 	%r149, %f907;
	mov.b32 	%r155, 1;
	mov.b32 	%r156, 31;
	mov.b32 	%r157, -1;
	// begin inline asm
	shfl.sync.down.b32 %r148, %r149, %r155, %r156, %r157;
	// end inline asm
	mov.b32 	%r154, %f906;
	// begin inline asm
	shfl.sync.down.b32 %r153, %r154, %r155, %r156, %r157;
	// end inline asm
	setp.gt.s32 	%p49, %r147, 30;
	@%p49 bra 	$L__BB0_27;
	mov.b32 	%f345, %r153;
	mov.b32 	%f346, %r148;
	setp.gt.f32 	%p50, %f907, %f346;
	selp.f32 	%f47, %f907, %f346, %p50;
	selp.f32 	%f347, %f906, %f345, %p50;
	selp.f32 	%f348, %f346, %f907, %p50;
	selp.f32 	%f349, %f345, %f906, %p50;
	sub.f32 	%f350, %f348, %f47;
	mul.f32 	%f351, %f350, 0f3FB8AA3B;
	ex2.approx.f32 	%f352, %f351;
	fma.rn.f32 	%f906, %f349, %f352, %f347;
	mov.f32 	%f907, %f47;
$L__BB0_27:
	mov.b32 	%r159, %f907;
	mov.b32 	%r165, 2;
	mov.b32 	%r166, 31;
	mov.b32 	%r167, -1;
	// begin inline asm
	shfl.sync.down.b32 %r158, %r159, %r165, %r166, %r167;
	// end inline asm
	mov.b32 	%r164, %f906;
	// begin inline asm
	shfl.sync.down.b32 %r163, %r164, %r165, %r166, %r167;
	// end inline asm
	setp.gt.s32 	%p51, %r147, 29;
	@%p51 bra 	$L__BB0_29;
	mov.b32 	%f353, %r163;
	mov.b32 	%f354, %r158;
	setp.gt.f32 	%p52, %f907, %f354;
	selp.f32 	%f51, %f907, %f354, %p52;
	selp.f32 	%f355, %f906, %f353, %p52;
	selp.f32 	%f356, %f354, %f907, %p52;
	selp.f32 	%f357, %f353, %f906, %p52;
	sub.f32 	%f358, %f356, %f51;
	mul.f32 	%f359, %f358, 0f3FB8AA3B;
	ex2.approx.f32 	%f360, %f359;
	fma.rn.f32 	%f906, %f357, %f360, %f355;
	mov.f32 	%f907, %f51;
$L__BB0_29:
	mov.b32 	%r169, %f907;
	mov.b32 	%r175, 4;
	mov.b32 	%r176, 31;
	mov.b32 	%r177, -1;
	// begin inline asm
	shfl.sync.down.b32 %r168, %r169, %r175, %r176, %r177;
	// end inline asm
	mov.b32 	%r174, %f906;
	// begin inline asm
	shfl.sync.down.b32 %r173, %r174, %r175, %r176, %r177;
	// end inline asm
	setp.gt.s32 	%p53, %r147, 27;
	@%p53 bra 	$L__BB0_31;
	mov.b32 	%f361, %r173;
	mov.b32 	%f362, %r168;
	setp.gt.f32 	%p54, %f907, %f362;
	selp.f32 	%f55, %f907, %f362, %p54;
	selp.f32 	%f363, %f906, %f361, %p54;
	selp.f32 	%f364, %f362, %f907, %p54;
	selp.f32 	%f365, %f361, %f906, %p54;
	sub.f32 	%f366, %f364, %f55;
	mul.f32 	%f367, %f366, 0f3FB8AA3B;
	ex2.approx.f32 	%f368, %f367;
	fma.rn.f32 	%f906, %f365, %f368, %f363;
	mov.f32 	%f907, %f55;
$L__BB0_31:
	mov.b32 	%r179, %f907;
	mov.b32 	%r185, 8;
	mov.b32 	%r186, 31;
	mov.b32 	%r187, -1;
	// begin inline asm
	shfl.sync.down.b32 %r178, %r179, %r185, %r186, %r187;
	// end inline asm
	mov.b32 	%r184, %f906;
	// begin inline asm
	shfl.sync.down.b32 %r183, %r184, %r185, %r186, %r187;
	// end inline asm
	setp.gt.s32 	%p55, %r147, 23;
	@%p55 bra 	$L__BB0_33;
	mov.b32 	%f369, %r183;
	mov.b32 	%f370, %r178;
	setp.gt.f32 	%p56, %f907, %f370;
	selp.f32 	%f59, %f907, %f370, %p56;
	selp.f32 	%f371, %f906, %f369, %p56;
	selp.f32 	%f372, %f370, %f907, %p56;
	selp.f32 	%f373, %f369, %f906, %p56;
	sub.f32 	%f374, %f372, %f59;
	mul.f32 	%f375, %f374, 0f3FB8AA3B;
	ex2.approx.f32 	%f376, %f375;
	fma.rn.f32 	%f906, %f373, %f376, %f371;
	mov.f32 	%f907, %f59;
$L__BB0_33:
	mov.b32 	%r189, %f907;
	mov.b32 	%r195, 16;
	mov.b32 	%r196, 31;
	mov.b32 	%r197, -1;
	// begin inline asm
	shfl.sync.down.b32 %r188, %r189, %r195, %r196, %r197;
	// end inline asm
	mov.b32 	%r194, %f906;
	// begin inline asm
	shfl.sync.down.b32 %r193, %r194, %r195, %r196, %r197;
	// end inline asm
	setp.gt.s32 	%p57, %r147, 15;
	@%p57 bra 	$L__BB0_36;
	mov.b32 	%f377, %r193;
	mov.b32 	%f378, %r188;
	setp.gt.f32 	%p58, %f907, %f378;
	selp.f32 	%f63, %f907, %f378, %p58;
	selp.f32 	%f379, %f906, %f377, %p58;
	selp.f32 	%f380, %f378, %f907, %p58;
	selp.f32 	%f381, %f377, %f906, %p58;
	sub.f32 	%f382, %f380, %f63;
	mul.f32 	%f383, %f382, 0f3FB8AA3B;
	ex2.approx.f32 	%f384, %f383;
	fma.rn.f32 	%f906, %f381, %f384, %f379;
	setp.ne.s32 	%p59, %r147, 0;
	mov.f32 	%f907, %f63;
	@%p59 bra 	$L__BB0_36;
	shr.u32 	%r198, %r5, 2;
	and.b32  	%r199, %r198, 248;
	mov.u32 	%r200, _ZZ19_blockSoftmaxKernelILi1024EEvPfS0_iiiE12temp_storage;
	add.s32 	%r201, %r200, %r199;
	st.shared.v2.f32 	[%r201+32], {%f63, %f906};
$L__BB0_36:
	bar.sync 	0;
	setp.ne.s32 	%p60, %r5, 0;
	@%p60 bra 	$L__BB0_38;
	ld.shared.v2.f32 	{%f385, %f386}, [_ZZ19_blockSoftmaxKernelILi1024EEvPfS0_iiiE12temp_storage+40];
	setp.gt.f32 	%p61, %f907, %f385;
	selp.f32 	%f387, %f907, %f385, %p61;
	selp.f32 	%f388, %f906, %f386, %p61;
	selp.f32 	%f389, %f385, %f907, %p61;
	selp.f32 	%f390, %f386, %f906, %p61;
	sub.f32 	%f391, %f389, %f387;
	mul.f32 	%f392, %f391, 0f3FB8AA3B;
	ex2.approx.f32 	%f393, %f392;
	fma.rn.f32 	%f394, %f390, %f393, %f388;
	ld.shared.v2.f32 	{%f395, %f396}, [_ZZ19_blockSoftmaxKernelILi1024EEvPfS0_iiiE12temp_storage+48];
	setp.gt.f32 	%p62, %f387, %f395;
	selp.f32 	%f397, %f387, %f395, %p62;
	selp.f32 	%f398, %f394, %f396, %p62;
	selp.f32 	%f399, %f395, %f387, %p62;
	selp.f32 	%f400, %f396, %f394, %p62;
	sub.f32 	%f401, %f399, %f397;
	mul.f32 	%f402, %f401, 0f3FB8AA3B;
	ex2.approx.f32 	%f403, %f402;
	fma.rn.f32 	%f404, %f400, %f403, %f398;
	ld.shared.v2.f32 	{%f405, %f406}, [_ZZ19_blockSoftmaxKernelILi1024EEvPfS0_iiiE12temp_storage+56];
	setp.gt.f32 	%p63, %f397, %f405;
	selp.f32 	%f407, %f397, %f405, %p63;
	selp.f32 	%f408, %f404, %f406, %p63;
	selp.f32 	%f409, %f405, %f397, %p63;
	selp.f32 	%f410, %f406, %f404, %p63;
	sub.f32 	%f411, %f409, %f407;
	mul.f32 	%f412, %f411, 0f3FB8AA3B;
	ex2.approx.f32 	%f413, %f412;
	fma.rn.f32 	%f414, %f410, %f413, %f408;
	ld.shared.v2.f32 	{%f415, %f416}, [_ZZ19_blockSoftmaxKernelILi1024EEvPfS0_iiiE12temp_storage+64];
	setp.gt.f32 	%p64, %f407, %f415;
	selp.f32 	%f417, %f407, %f415, %p64;
	selp.f32 	%f418, %f414, %f416, %p64;
	selp.f32 	%f419, %f415, %f407, %p64;
	selp.f32 	%f420, %f416, %f414, %p64;
	sub.f32 	%f421, %f419, %f417;
	mul.f32 	%f422, %f421, 0f3FB8AA3B;
	ex2.approx.f32 	%f423, %f422;
	fma.rn.f32 	%f424, %f420, %f423, %f418;
	ld.shared.v2.f32 	{%f425, %f426}, [_ZZ19_blockSoftmaxKernelILi1024EEvPfS0_iiiE12temp_storage+72];
	setp.gt.f32 	%p65, %f417, %f425;
	selp.f32 	%f427, %f417, %f425, %p65;
	selp.f32 	%f428, %f424, %f426, %p65;
	selp.f32 	%f429, %f425, %f417, %p65;
	selp.f32 	%f430, %f426, %f424, %p65;
	sub.f32 	%f431, %f429, %f427;
	mul.f32 	%f432, %f431, 0f3FB8AA3B;
	ex2.approx.f32 	%f433, %f432;
	fma.rn.f32 	%f434, %f430, %f433, %f428;
	ld.shared.v2.f32 	{%f435, %f436}, [_ZZ19_blockSoftmaxKernelILi1024EEvPfS0_iiiE12temp_storage+80];
	setp.gt.f32 	%p66, %f427, %f435;
	selp.f32 	%f437, %f427, %f435, %p66;
	selp.f32 	%f438, %f434, %f436, %p66;
	selp.f32 	%f439, %f435, %f427, %p66;
	selp.f32 	%f440, %f436, %f434, %p66;
	sub.f32 	%f441, %f439, %f437;
	mul.f32 	%f442, %f441, 0f3FB8AA3B;
	ex2.approx.f32 	%f443, %f442;
	fma.rn.f32 	%f444, %f440, %f443, %f438;
	ld.shared.v2.f32 	{%f445, %f446}, [_ZZ19_blockSoftmaxKernelILi1024EEvPfS0_iiiE12temp_storage+88];
	setp.gt.f32 	%p67, %f437, %f445;
	selp.f32 	%f447, %f437, %f445, %p67;
	selp.f32 	%f448, %f444, %f446, %p67;
	selp.f32 	%f449, %f445, %f437, %p67;
	selp.f32 	%f450, %f446, %f444, %p67;
	sub.f32 	%f451, %f449, %f447;
	mul.f32 	%f452, %f451, 0f3FB8AA3B;
	ex2.approx.f32 	%f453, %f452;
	fma.rn.f32 	%f454, %f450, %f453, %f448;
	ld.shared.v2.f32 	{%f455, %f456}, [_ZZ19_blockSoftmaxKernelILi1024EEvPfS0_iiiE12temp_storage+96];
	setp.gt.f32 	%p68, %f447, %f455;
	selp.f32 	%f457, %f447, %f455, %p68;
	selp.f32 	%f458, %f454, %f456, %p68;
	selp.f32 	%f459, %f455, %f447, %p68;
	selp.f32 	%f460, %f456, %f454, %p68;
	sub.f32 	%f461, %f459, %f457;
	mul.f32 	%f462, %f461, 0f3FB8AA3B;
	ex2.approx.f32 	%f463, %f462;
	fma.rn.f32 	%f464, %f460, %f463, %f458;
	ld.shared.v2.f32 	{%f465, %f466}, [_ZZ19_blockSoftmaxKernelILi1024EEvPfS0_iiiE12temp_storage+104];
	setp.gt.f32 	%p69, %f457, %f465;
	selp.f32 	%f467, %f457, %f465, %p69;
	selp.f32 	%f468, %f464, %f466, %p69;
	selp.f32 	%f469, %f465, %f457, %p69;
	selp.f32 	%f470, %f466, %f464, %p69;
	sub.f32 	%f471, %f469, %f467;
	mul.f32 	%f472, %f471, 0f3FB8AA3B;
	ex2.approx.f32 	%f473, %f472;
	fma.rn.f32 	%f474, %f470, %f473, %f468;
	ld.shared.v2.f32 	{%f475, %f476}, [_ZZ19_blockSoftmaxKernelILi1024EEvPfS0_iiiE12temp_storage+112];
	setp.gt.f32 	%p70, %f467, %f475;
	selp.f32 	%f477, %f467, %f475, %p70;
	selp.f32 	%f478, %f474, %f476, %p70;
	selp.f32 	%f479, %f475, %f467, %p70;
	selp.f32 	%f480, %f476, %f474, %p70;
	sub.f32 	%f481, %f479, %f477;
	mul.f32 	%f482, %f481, 0f3FB8AA3B;
	ex2.approx.f32 	%f483, %f482;
	fma.rn.f32 	%f484, %f480, %f483, %f478;
	ld.shared.v2.f32 	{%f485, %f486}, [_ZZ19_blockSoftmaxKernelILi1024EEvPfS0_iiiE12temp_storage+120];
	setp.gt.f32 	%p71, %f477, %f485;
	selp.f32 	%f487, %f477, %f485, %p71;
	selp.f32 	%f488, %f484, %f486, %p71;
	selp.f32 	%f489, %f485, %f477, %p71;
	selp.f32 	%f490, %f486, %f484, %p71;
	sub.f32 	%f491, %f489, %f487;
	mul.f32 	%f492, %f491, 0f3FB8AA3B;
	ex2.approx.f32 	%f493, %f492;
	fma.rn.f32 	%f494, %f490, %f493, %f488;
	ld.shared.v2.f32 	{%f495, %f496}, [_ZZ19_blockSoftmaxKernelILi1024EEvPfS0_iiiE12temp_storage+128];
	setp.gt.f32 	%p72, %f487, %f495;
	selp.f32 	%f497, %f487, %f495, %p72;
	selp.f32 	%f498, %f494, %f496, %p72;
	selp.f32 	%f499, %f495, %f487, %p72;
	selp.f32 	%f500, %f496, %f494, %p72;
	sub.f32 	%f501, %f499, %f497;
	mul.f32 	%f502, %f501, 0f3FB8AA3B;
	ex2.approx.f32 	%f503, %f502;
	fma.rn.f32 	%f504, %f500, %f503, %f498;
	ld.shared.v2.f32 	{%f505, %f506}, [_ZZ19_blockSoftmaxKernelILi1024EEvPfS0_iiiE12temp_storage+136];
	setp.gt.f32 	%p73, %f497, %f505;
	selp.f32 	%f507, %f497, %f505, %p73;
	selp.f32 	%f508, %f504, %f506, %p73;
	selp.f32 	%f509, %f505, %f497, %p73;
	selp.f32 	%f510, %f506, %f504, %p73;
	sub.f32 	%f511, %f509, %f507;
	mul.f32 	%f512, %f511, 0f3FB8AA3B;
	ex2.approx.f32 	%f513, %f512;
	fma.rn.f32 	%f514, %f510, %f513, %f508;
	ld.shared.v2.f32 	{%f515, %f516}, [_ZZ19_blockSoftmaxKernelILi1024EEvPfS0_iiiE12temp_storage+144];
	setp.gt.f32 	%p74, %f507, %f515;
	selp.f32 	%f517, %f507, %f515, %p74;
	selp.f32 	%f518, %f514, %f516, %p74;
	selp.f32 	%f519, %f515, %f507, %p74;
	selp.f32 	%f520, %f516, %f514, %p74;
	sub.f32 	%f521, %f519, %f517;
	mul.f32 	%f522, %f521, 0f3FB8AA3B;
	ex2.approx.f32 	%f523, %f522;
	fma.rn.f32 	%f524, %f520, %f523, %f518;
	ld.shared.v2.f32 	{%f525, %f526}, [_ZZ19_blockSoftmaxKernelILi1024EEvPfS0_iiiE12temp_storage+152];
	setp.gt.f32 	%p75, %f517, %f525;
	selp.f32 	%f527, %f517, %f525, %p75;
	selp.f32 	%f528, %f524, %f526, %p75;
	selp.f32 	%f529, %f525, %f517, %p75;
	selp.f32 	%f530, %f526, %f524, %p75;
	sub.f32 	%f531, %f529, %f527;
	mul.f32 	%f532, %f531, 0f3FB8AA3B;
	ex2.approx.f32 	%f533, %f532;
	fma.rn.f32 	%f534, %f530, %f533, %f528;
	ld.shared.v2.f32 	{%f535, %f536}, [_ZZ19_blockSoftmaxKernelILi1024EEvPfS0_iiiE12temp_storage+160];
	setp.gt.f32 	%p76, %f527, %f535;
	selp.f32 	%f537, %f534, %f536, %p76;
	selp.f32 	%f538, %f527, %f535, %p76;
	selp.f32 	%f539, %f536, %f534, %p76;
	selp.f32 	%f540, %f535, %f527, %p76;
	sub.f32 	%f541, %f540, %f538;
	mul.f32 	%f542, %f541, 0f3FB8AA3B;
	ex2.approx.f32 	%f543, %f542;
	fma.rn.f32 	%f544, %f539, %f543, %f537;
	ld.shared.v2.f32 	{%f545, %f546}, [_ZZ19_blockSoftmaxKernelILi1024EEvPfS0_iiiE12temp_storage+168];
	setp.gt.f32 	%p77, %f538, %f545;
	selp.f32 	%f547, %f544, %f546, %p77;
	selp.f32 	%f548, %f538, %f545, %p77;
	selp.f32 	%f549, %f546, %f544, %p77;
	selp.f32 	%f550, %f545, %f538, %p77;
	sub.f32 	%f551, %f550, %f548;
	mul.f32 	%f552, %f551, 0f3FB8AA3B;
	ex2.approx.f32 	%f553, %f552;
	fma.rn.f32 	%f554, %f549, %f553, %f547;
	ld.shared.v2.f32 	{%f555, %f556}, [_ZZ19_blockSoftmaxKernelILi1024EEvPfS0_iiiE12temp_storage+176];
	setp.gt.f32 	%p78, %f548, %f555;
	selp.f32 	%f557, %f554, %f556, %p78;
	selp.f32 	%f558, %f548, %f555, %p78;
	selp.f32 	%f559, %f556, %f554, %p78;
	selp.f32 	%f560, %f555, %f548, %p78;
	sub.f32 	%f561, %f560, %f558;
	mul.f32 	%f562, %f561, 0f3FB8AA3B;
	ex2.approx.f32 	%f563, %f562;
	fma.rn.f32 	%f564, %f559, %f563, %f557;
	ld.shared.v2.f32 	{%f565, %f566}, [_ZZ19_blockSoftmaxKernelILi1024EEvPfS0_iiiE12temp_storage+184];
	setp.gt.f32 	%p79, %f558, %f565;
	selp.f32 	%f567, %f564, %f566, %p79;
	selp.f32 	%f568, %f558, %f565, %p79;
	selp.f32 	%f569, %f566, %f564, %p79;
	selp.f32 	%f570, %f565, %f558, %p79;
	sub.f32 	%f571, %f570, %f568;
	mul.f32 	%f572, %f571, 0f3FB8AA3B;
	ex2.approx.f32 	%f573, %f572;
	fma.rn.f32 	%f574, %f569, %f573, %f567;
	ld.shared.v2.f32 	{%f575, %f576}, [_ZZ19_blockSoftmaxKernelILi1024EEvPfS0_iiiE12temp_storage+192];
	setp.gt.f32 	%p80, %f568, %f575;
	selp.f32 	%f577, %f574, %f576, %p80;
	selp.f32 	%f578, %f568, %f575, %p80;
	selp.f32 	%f579, %f576, %f574, %p80;
	selp.f32 	%f580, %f575, %f568, %p80;
	sub.f32 	%f581, %f580, %f578;
	mul.f32 	%f582, %f581, 0f3FB8AA3B;
	ex2.approx.f32 	%f583, %f582;
	fma.rn.f32 	%f584, %f579, %f583, %f577;
	ld.shared.v2.f32 	{%f585, %f586}, [_ZZ19_blockSoftmaxKernelILi1024EEvPfS0_iiiE12temp_storage+200];
	setp.gt.f32 	%p81, %f578, %f585;
	selp.f32 	%f587, %f584, %f586, %p81;
	selp.f32 	%f588, %f578, %f585, %p81;
	selp.f32 	%f589, %f586, %f584, %p81;
	selp.f32 	%f590, %f585, %f578, %p81;
	sub.f32 	%f591, %f590, %f588;
	mul.f32 	%f592, %f591, 0f3FB8AA3B;
	ex2.approx.f32 	%f593, %f592;
	fma.rn.f32 	%f594, %f589, %f593, %f587;
	ld.shared.v2.f32 	{%f595, %f596}, [_ZZ19_blockSoftmaxKernelILi1024EEvPfS0_iiiE12temp_storage+208];
	setp.gt.f32 	%p82, %f588, %f595;
	selp.f32 	%f597, %f594, %f596, %p82;
	selp.f32 	%f598, %f588, %f595, %p82;
	selp.f32 	%f599, %f596, %f594, %p82;
	selp.f32 	%f600, %f595, %f588, %p82;
	sub.f32 	%f601, %f600, %f598;
	mul.f32 	%f602, %f601, 0f3FB8AA3B;
	ex2.approx.f32 	%f603, %f602;
	fma.rn.f32 	%f604, %f599, %f603, %f597;
	ld.shared.v2.f32 	{%f605, %f606}, [_ZZ19_blockSoftmaxKernelILi1024EEvPfS0_iiiE12temp_storage+216];
	setp.gt.f32 	%p83, %f598, %f605;
	selp.f32 	%f607, %f604, %f606, %p83;
	selp.f32 	%f608, %f598, %f605, %p83;
	selp.f32 	%f609, %f606, %f604, %p83;
	selp.f32 	%f610, %f605, %f598, %p83;
	sub.f32 	%f611, %f610, %f608;
	mul.f32 	%f612, %f611, 0f3FB8AA3B;
	ex2.approx.f32 	%f613, %f612;
	fma.rn.f32 	%f614, %f609, %f613, %f607;
	ld.shared.v2.f32 	{%f615, %f616}, [_ZZ19_blockSoftmaxKernelILi1024EEvPfS0_iiiE12temp_storage+224];
	setp.gt.f32 	%p84, %f608, %f615;
	selp.f32 	%f617, %f614, %f616, %p84;
	selp.f32 	%f618, %f608, %f615, %p84;
	selp.f32 	%f619, %f616, %f614, %p84;
	selp.f32 	%f620, %f615, %f608, %p84;
	sub.f32 	%f621, %f620, %f618;
	mul.f32 	%f622, %f621, 0f3FB8AA3B;
	ex2.approx.f32 	%f623, %f622;
	fma.rn.f32 	%f624, %f619, %f623, %f617;
	ld.shared.v2.f32 	{%f625, %f626}, [_ZZ19_blockSoftmaxKernelILi1024EEvPfS0_iiiE12temp_storage+232];
	setp.gt.f32 	%p85, %f618, %f625;
	selp.f32 	%f627, %f624, %f626, %p85;
	selp.f32 	%f628, %f618, %f625, %p85;
	selp.f32 	%f629, %f626, %f624, %p85;
	selp.f32 	%f630, %f625, %f618, %p85;
	sub.f32 	%f631, %f630, %f628;
	mul.f32 	%f632, %f631, 0f3FB8AA3B;
	ex2.approx.f32 	%f633, %f632;
	fma.rn.f32 	%f634, %f629, %f633, %f627;
	ld.shared.v2.f32 	{%f635, %f636}, [_ZZ19_blockSoftmaxKernelILi1024EEvPfS0_iiiE12temp_storage+240];
	setp.gt.f32 	%p86, %f628, %f635;
	selp.f32 	%f637, %f634, %f636, %p86;
	selp.f32 	%f638, %f628, %f635, %p86;
	selp.f32 	%f639, %f636, %f634, %p86;
	selp.f32 	%f640, %f635, %f628, %p86;
	sub.f32 	%f641, %f640, %f638;
	mul.f32 	%f642, %f641, 0f3FB8AA3B;
	ex2.approx.f32 	%f643, %f642;
	fma.rn.f32 	%f644, %f639, %f643, %f637;
	ld.shared.v2.f32 	{%f645, %f646}, [_ZZ19_blockSoftmaxKernelILi1024EEvPfS0_iiiE12temp_storage+248];
	setp.gt.f32 	%p87, %f638, %f645;
	selp.f32 	%f647, %f644, %f646, %p87;
	selp.f32 	%f648, %f638, %f645, %p87;
	selp.f32 	%f649, %f646, %f644, %p87;
	selp.f32 	%f650, %f645, %f638, %p87;
	sub.f32 	%f651, %f650, %f648;
	mul.f32 	%f652, %f651, 0f3FB8AA3B;
	ex2.approx.f32 	%f653, %f652;
	fma.rn.f32 	%f654, %f649, %f653, %f647;
	ld.shared.v2.f32 	{%f655, %f656}, [_ZZ19_blockSoftmaxKernelILi1024EEvPfS0_iiiE12temp_storage+256];
	setp.gt.f32 	%p88, %f648, %f655;
	selp.f32 	%f657, %f654, %f656, %p88;
	selp.f32 	%f658, %f648, %f655, %p88;
	selp.f32 	%f659, %f656, %f654, %p88;
	selp.f32 	%f660, %f655, %f648, %p88;
	sub.f32 	%f661, %f660, %f658;
	mul.f32 	%f662, %f661, 0f3FB8AA3B;
	ex2.approx.f32 	%f663, %f662;
	fma.rn.f32 	%f664, %f659, %f663, %f657;
	ld.shared.v2.f32 	{%f665, %f666}, [_ZZ19_blockSoftmaxKernelILi1024EEvPfS0_iiiE12temp_storage+264];
	setp.gt.f32 	%p89, %f658, %f665;
	selp.f32 	%f667, %f664, %f666, %p89;
	selp.f32 	%f668, %f658, %f665, %p89;
	selp.f32 	%f669, %f666, %f664, %p89;
	selp.f32 	%f670, %f665, %f658, %p89;
	sub.f32 	%f671, %f670, %f668;
	mul.f32 	%f672, %f671, 0f3FB8AA3B;
	ex2.approx.f32 	%f673, %f672;
	fma.rn.f32 	%f674, %f669, %f673, %f667;
	ld.shared.v2.f32 	{%f675, %f676}, [_ZZ19_blockSoftmaxKernelILi1024EEvPfS0_iiiE12temp_storage+272];
	setp.gt.f32 	%p90, %f668, %f675;
	selp.f32 	%f677, %f674, %f676, %p90;
	selp.f32 	%f678, %f668, %f675, %p90;
	selp.f32 	%f679, %f676, %f674, %p90;
	selp.f32 	%f680, %f675, %f668, %p90;
	sub.f32 	%f681, %f680, %f678;
	mul.f32 	%f682, %f681, 0f3FB8AA3B;
	ex2.approx.f32 	%f683, %f682;
	fma.rn.f32 	%f684, %f679, %f683, %f677;
	ld.shared.v2.f32 	{%f685, %f686}, [_ZZ19_blockSoftmaxKernelILi1024EEvPfS0_iiiE12temp_storage+280];
	setp.gt.f32 	%p91, %f678, %f685;
	selp.f32 	%f687, %f684, %f686, %p91;
	selp.f32 	%f688, %f678, %f685, %p91;
	selp.f32 	%f689, %f686, %f684, %p91;
	selp.f32 	%f690, %f685, %f678, %p91;
	sub.f32 	%f691, %f690, %f688;
	mul.f32 	%f692, %f691, 0f3FB8AA3B;
	ex2.approx.f32 	%f693, %f692;
	fma.rn.f32 	%f694, %f689, %f693, %f687;
	st.shared.v2.f32 	[_ZZ19_blockSoftmaxKernelILi1024EEvPfS0_iiiE9dms_total], {%f688, %f694};
$L__BB0_38:
	setp.lt.u32 	%p92, %r5, %r2;
	bar.sync 	0;
	@%p92 bra 	$L__BB0_51;
	setp.lt.s32 	%p93, %r90, 1024;
	@%p93 bra 	$L__BB0_63;
	sub.s32 	%r203, %r5, %r2;
	mul.lo.s32 	%r204, %r203, %r3;
	mad.lo.s32 	%r44, %r4, %r2, %r204;
	ld.shared.v2.f32 	{%f67, %f695}, [_ZZ19_blockSoftmaxKernelILi1024EEvPfS0_iiiE9dms_total];
	mov.f32 	%f696, 0f3F800000;
	div.approx.f32 	%f68, %f696, %f695;
	add.s32 	%r205, %r3, -1;
	and.b32  	%r45, %r3, 7;
	setp.lt.u32 	%p94, %r205, 7;
	mov.b32 	%r283, 0;
	@%p94 bra 	$L__BB0_43;
	and.b32  	%r283, %r3, 2097144;
	neg.s32 	%r278, %r283;
	mov.b32 	%r279, 0;
$L__BB0_42:
	.pragma "nounroll";
	add.s32 	%r207, %r44, %r279;
	mad.lo.s32 	%r208, %r207, %r91, %r1;
	mul.wide.u32 	%rd65, %r208, 4;
	add.s64 	%rd66, %rd2, %rd65;
	ld.global.nc.f32 	%f697, [%rd66];
	sub.f32 	%f698, %f697, %f67;
	mul.f32 	%f699, %f698, 0f3FB8AA3B;
	ex2.approx.f32 	%f700, %f699;
	mul.f32 	%f701, %f700, %f68;
	add.s64 	%rd67, %rd1, %rd65;
	st.global.f32 	[%rd67], %f701;
	add.s32 	%r209, %r208, %r91;
	mul.wide.u32 	%rd68, %r209, 4;
	add.s64 	%rd69, %rd2, %rd68;
	ld.global.nc.f32 	%f702, [%rd69];
	sub.f32 	%f703, %f702, %f67;
	mul.f32 	%f704, %f703, 0f3FB8AA3B;
	ex2.approx.f32 	%f705, %f704;
	mul.f32 	%f706, %f705, %f68;
	add.s64 	%rd70, %rd1, %rd68;
	st.global.f32 	[%rd70], %f706;
	add.s32 	%r210, %r209, %r91;
	mul.wide.u32 	%rd71, %r210, 4;
	add.s64 	%rd72, %rd2, %rd71;
	ld.global.nc.f32 	%f707, [%rd72];
	sub.f32 	%f708, %f707, %f67;
	mul.f32 	%f709, %f708, 0f3FB8AA3B;
	ex2.approx.f32 	%f710, %f709;
	mul.f32 	%f711, %f710, %f68;
	add.s64 	%rd73, %rd1, %rd71;
	st.global.f32 	[%rd73], %f711;
	add.s32 	%r211, %r210, %r91;
	mul.wide.u32 	%rd74, %r211, 4;
	add.s64 	%rd75, %rd2, %rd74;
	ld.global.nc.f32 	%f712, [%rd75];
	sub.f32 	%f713, %f712, %f67;
	mul.f32 	%f714, %f713, 0f3FB8AA3B;
	ex2.approx.f32 	%f715, %f714;
	mul.f32 	%f716, %f715, %f68;
	add.s64 	%rd76, %rd1, %rd74;
	st.global.f32 	[%rd76], %f716;
	add.s32 	%r212, %r211, %r91;
	mul.wide.u32 	%rd77, %r212, 4;
	add.s64 	%rd78, %rd2, %rd77;
	ld.global.nc.f32 	%f717, [%rd78];
	sub.f32 	%f718, %f717, %f67;
	mul.f32 	%f719, %f718, 0f3FB8AA3B;
	ex2.approx.f32 	%f720, %f719;
	mul.f32 	%f721, %f720, %f68;
	add.s64 	%rd79, %rd1, %rd77;
	st.global.f32 	[%rd79], %f721;
	add.s32 	%r213, %r212, %r91;
	mul.wide.u32 	%rd80, %r213, 4;
	add.s64 	%rd81, %rd2, %rd80;
	ld.global.nc.f32 	%f722, [%rd81];
	sub.f32 	%f723, %f722, %f67;
	mul.f32 	%f724, %f723, 0f3FB8AA3B;
	ex2.approx.f32 	%f725, %f724;
	mul.f32 	%f726, %f725, %f68;
	add.s64 	%rd82, %rd1, %rd80;
	st.global.f32 	[%rd82], %f726;
	add.s32 	%r214, %r213, %r91;
	mul.wide.u32 	%rd83, %r214, 4;
	add.s64 	%rd84, %rd2, %rd83;
	ld.global.nc.f32 	%f727, [%rd84];
	sub.f32 	%f728, %f727, %f67;
	mul.f32 	%f729, %f728, 0f3FB8AA3B;
	ex2.approx.f32 	%f730, %f729;
	mul.f32 	%f731, %f730, %f68;
	add.s64 	%rd85, %rd1, %rd83;
	st.global.f32 	[%rd85], %f731;
	add.s32 	%r215, %r214, %r91;
	mul.wide.u32 	%rd86, %r215, 4;
	add.s64 	%rd87, %rd2, %rd86;
	ld.global.nc.f32 	%f732, [%rd87];
	sub.f32 	%f733, %f732, %f67;
	mul.f32 	%f734, %f733, 0f3FB8AA3B;
	ex2.approx.f32 	%f735, %f734;
	mul.f32 	%f736, %f735, %f68;
	add.s64 	%rd88, %rd1, %rd86;
	st.global.f32 	[%rd88], %f736;
	add.s32 	%r279, %r279, 8;
	add.s32 	%r278, %r278, 8;
	setp.eq.s32 	%p95, %r278, 0;
	@%p95 bra 	$L__BB0_43;
	bra.uni 	$L__BB0_42;
$L__BB0_43:
	setp.eq.s32 	%p96, %r45, 0;
	@%p96 bra 	$L__BB0_63;
	and.b32  	%r66, %r3, 3;
	setp.lt.u32 	%p97, %r45, 4;
	@%p97 bra 	$L__BB0_46;
	add.s32 	%r216, %r44, %r283;
	mad.lo.s32 	%r217, %r216, %r91, %r1;
	mul.wide.u32 	%rd89, %r217, 4;
	add.s64 	%rd90, %rd2, %rd89;
	ld.global.nc.f32 	%f737, [%rd90];
	sub.f32 	%f738, %f737, %f67;
	mul.f32 	%f739, %f738, 0f3FB8AA3B;
	ex2.approx.f32 	%f740, %f739;
	mul.f32 	%f741, %f740, %f68;
	add.s64 	%rd91, %rd1, %rd89;
	st.global.f32 	[%rd91], %f741;
	add.s32 	%r218, %r217, %r91;
	mul.wide.u32 	%rd92, %r218, 4;
	add.s64 	%rd93, %rd2, %rd92;
	ld.global.nc.f32 	%f742, [%rd93];
	sub.f32 	%f743, %f742, %f67;
	mul.f32 	%f744, %f743, 0f3FB8AA3B;
	ex2.approx.f32 	%f745, %f744;
	mul.f32 	%f746, %f745, %f68;
	add.s64 	%rd94, %rd1, %rd92;
	st.global.f32 	[%rd94], %f746;
	add.s32 	%r219, %r218, %r91;
	mul.wide.u32 	%rd95, %r219, 4;
	add.s64 	%rd96, %rd2, %rd95;
	ld.global.nc.f32 	%f747, [%rd96];
	sub.f32 	%f748, %f747, %f67;
	mul.f32 	%f749, %f748, 0f3FB8AA3B;
	ex2.approx.f32 	%f750, %f749;
	mul.f32 	%f751, %f750, %f68;
	add.s64 	%rd97, %rd1, %rd95;
	st.global.f32 	[%rd97], %f751;
	add.s32 	%r220, %r219, %r91;
	mul.wide.u32 	%rd98, %r220, 4;
	add.s64 	%rd99, %rd2, %rd98;
	ld.global.nc.f32 	%f752, [%rd99];
	sub.f32 	%f753, %f752, %f67;
	mul.f32 	%f754, %f753, 0f3FB8AA3B;
	ex2.approx.f32 	%f755, %f754;
	mul.f32 	%f756, %f755, %f68;
	add.s64 	%rd100, %rd1, %rd98;
	st.global.f32 	[%rd100], %f756;
	add.s32 	%r283, %r283, 4;
$L__BB0_46:
	setp.eq.s32 	%p98, %r66, 0;
	@%p98 bra 	$L__BB0_63;
	setp.eq.s32 	%p99, %r66, 1;
	@%p99 bra 	$L__BB0_49;
	add.s32 	%r221, %r44, %r283;
	mad.lo.s32 	%r222, %r221, %r91, %r1;
	mul.wide.u32 	%rd101, %r222, 4;
	add.s64 	%rd102, %rd2, %rd101;
	ld.global.nc.f32 	%f757, [%rd102];
	sub.f32 	%f758, %f757, %f67;
	mul.f32 	%f759, %f758, 0f3FB8AA3B;
	ex2.approx.f32 	%f760, %f759;
	mul.f32 	%f761, %f760, %f68;
	add.s64 	%rd103, %rd1, %rd101;
	st.global.f32 	[%rd103], %f761;
	add.s32 	%r223, %r222, %r91;
	mul.wide.u32 	%rd104, %r223, 4;
	add.s64 	%rd105, %rd2, %rd104;
	ld.global.nc.f32 	%f762, [%rd105];
	sub.f32 	%f763, %f762, %f67;
	mul.f32 	%f764, %f763, 0f3FB8AA3B;
	ex2.approx.f32 	%f765, %f764;
	mul.f32 	%f766, %f765, %f68;
	add.s64 	%rd106, %rd1, %rd104;
	st.global.f32 	[%rd106], %f766;
	add.s32 	%r283, %r283, 2;
$L__BB0_49:
	and.b32  	%r224, %r3, 1;
	setp.eq.b32 	%p100, %r224, 1;
	not.pred 	%p101, %p100;
	@%p101 bra 	$L__BB0_63;
	add.s32 	%r225, %r44, %r283;
	mad.lo.s32 	%r226, %r225, %r91, %r1;
	mul.wide.u32 	%rd107, %r226, 4;
	add.s64 	%rd108, %rd2, %rd107;
	ld.global.nc.f32 	%f767, [%rd108];
	sub.f32 	%f768, %f767, %f67;
	mul.f32 	%f769, %f768, 0f3FB8AA3B;
	ex2.approx.f32 	%f770, %f769;
	mul.f32 	%f771, %f770, %f68;
	add.s64 	%rd109, %rd1, %rd107;
	st.global.f32 	[%rd109], %f771;
	bra.uni 	$L__BB0_63;
$L__BB0_51:
	setp.lt.s32 	%p102, %r90, -1023;
	@%p102 bra 	$L__BB0_63;
	mul.lo.s32 	%r48, %r4, %r5;
	ld.shared.v2.f32 	{%f69, %f772}, [_ZZ19_blockSoftmaxKernelILi1024EEvPfS0_iiiE9dms_total];
	mov.f32 	%f773, 0f3F800000;
	div.approx.f32 	%f70, %f773, %f772;
	and.b32  	%r49, %r4, 7;
	setp.lt.u32 	%p103, %r3, 7;
	mov.b32 	%r281, 0;
	@%p103 bra 	$L__BB0_55;
	and.b32  	%r281, %r4, -8;
	neg.s32 	%r276, %r281;
	mov.b32 	%r277, 0;
$L__BB0_54:
	.pragma "nounroll";
	add.s32 	%r229, %r277, %r48;
	mad.lo.s32 	%r230, %r229, %r91, %r1;
	mul.wide.u32 	%rd110, %r230, 4;
	add.s64 	%rd111, %rd2, %rd110;
	ld.global.nc.f32 	%f774, [%rd111];
	sub.f32 	%f775, %f774, %f69;
	mul.f32 	%f776, %f775, 0f3FB8AA3B;
	ex2.approx.f32 	%f777, %f776;
	mul.f32 	%f778, %f777, %f70;
	add.s64 	%rd112, %rd1, %rd110;
	st.global.f32 	[%rd112], %f778;
	add.s32 	%r231, %r230, %r91;
	mul.wide.u32 	%rd113, %r231, 4;
	add.s64 	%rd114, %rd2, %rd113;
	ld.global.nc.f32 	%f779, [%rd114];
	sub.f32 	%f780, %f779, %f69;
	mul.f32 	%f781, %f780, 0f3FB8AA3B;
	ex2.approx.f32 	%f782, %f781;
	mul.f32 	%f783, %f782, %f70;
	add.s64 	%rd115, %rd1, %rd113;
	st.global.f32 	[%rd115], %f783;
	add.s32 	%r232, %r231, %r91;
	mul.wide.u32 	%rd116, %r232, 4;
	add.s64 	%rd117, %rd2, %rd116;
	ld.global.nc.f32 	%f784, [%rd117];
	sub.f32 	%f785, %f784, %f69;
	mul.f32 	%f786, %f785, 0f3FB8AA3B;
	ex2.approx.f32 	%f787, %f786;
	mul.f32 	%f788, %f787, %f70;
	add.s64 	%rd118, %rd1, %rd116;
	st.global.f32 	[%rd118], %f788;
	add.s32 	%r233, %r232, %r91;
	mul.wide.u32 	%rd119, %r233, 4;
	add.s64 	%rd120, %rd2, %rd119;
	ld.global.nc.f32 	%f789, [%rd120];
	sub.f32 	%f790, %f789, %f69;
	mul.f32 	%f791, %f790, 0f3FB8AA3B;
	ex2.approx.f32 	%f792, %f791;
	mul.f32 	%f793, %f792, %f70;
	add.s64 	%rd121, %rd1, %rd119;
	st.global.f32 	[%rd121], %f793;
	add.s32 	%r234, %r233, %r91;
	mul.wide.u32 	%rd122, %r234, 4;
	add.s64 	%rd123, %rd2, %rd122;
	ld.global.nc.f32 	%f794, [%rd123];
	sub.f32 	%f795, %f794, %f69;
	mul.f32 	%f796, %f795, 0f3FB8AA3B;
	ex2.approx.f32 	%f797, %f796;
	mul.f32 	%f798, %f797, %f70;
	add.s64 	%rd124, %rd1, %rd122;
	st.global.f32 	[%rd124], %f798;
	add.s32 	%r235, %r234, %r91;
	mul.wide.u32 	%rd125, %r235, 4;
	add.s64 	%rd126, %rd2, %rd125;
	ld.global.nc.f32 	%f799, [%rd126];
	sub.f32 	%f800, %f799, %f69;
	mul.f32 	%f801, %f800, 0f3FB8AA3B;
	ex2.approx.f32 	%f802, %f801;
	mul.f32 	%f803, %f802, %f70;
	add.s64 	%rd127, %rd1, %rd125;
	st.global.f32 	[%rd127], %f803;
	add.s32 	%r236, %r235, %r91;
	mul.wide.u32 	%rd128, %r236, 4;
	add.s64 	%rd129, %rd2, %rd128;
	ld.global.nc.f32 	%f804, [%rd129];
	sub.f32 	%f805, %f804, %f69;
	mul.f32 	%f806, %f805, 0f3FB8AA3B;
	ex2.approx.f32 	%f807, %f806;
	mul.f32 	%f808, %f807, %f70;
	add.s64 	%rd130, %rd1, %rd128;
	st.global.f32 	[%rd130], %f808;
	add.s32 	%r237, %r236, %r91;
	mul.wide.u32 	%rd131, %r237, 4;
	add.s64 	%rd132, %rd2, %rd131;
	ld.global.nc.f32 	%f809, [%rd132];
	sub.f32 	%f810, %f809, %f69;
	mul.f32 	%f811, %f810, 0f3FB8AA3B;
	ex2.approx.f32 	%f812, %f811;
	mul.f32 	%f813, %f812, %f70;
	add.s64 	%rd133, %rd1, %rd131;
	st.global.f32 	[%rd133], %f813;
	add.s32 	%r277, %r277, 8;
	add.s32 	%r276, %r276, 8;
	setp.eq.s32 	%p104, %r276, 0;
	@%p104 bra 	$L__BB0_55;
	bra.uni 	$L__BB0_54;
$L__BB0_55:
	setp.eq.s32 	%p105, %r49, 0;
	@%p105 bra 	$L__BB0_63;
	setp.lt.u32 	%p106, %r49, 4;
	@%p106 bra 	$L__BB0_58;
	add.s32 	%r238, %r281, %r48;
	mad.lo.s32 	%r239, %r238, %r91, %r1;
	mul.wide.u32 	%rd134, %r239, 4;
	add.s64 	%rd135, %rd2, %rd134;
	ld.global.nc.f32 	%f814, [%rd135];
	sub.f32 	%f815, %f814, %f69;
	mul.f32 	%f816, %f815, 0f3FB8AA3B;
	ex2.approx.f32 	%f817, %f816;
	mul.f32 	%f818, %f817, %f70;
	add.s64 	%rd136, %rd1, %rd134;
	st.global.f32 	[%rd136], %f818;
	add.s32 	%r240, %r239, %r91;
	mul.wide.u32 	%rd137, %r240, 4;
	add.s64 	%rd138, %rd2, %rd137;
	ld.global.nc.f32 	%f819, [%rd138];
	sub.f32 	%f820, %f819, %f69;
	mul.f32 	%f821, %f820, 0f3FB8AA3B;
	ex2.approx.f32 	%f822, %f821;
	mul.f32 	%f823, %f822, %f70;
	add.s64 	%rd139, %rd1, %rd137;
	st.global.f32 	[%rd139], %f823;
	add.s32 	%r241, %r240, %r91;
	mul.wide.u32 	%rd140, %r241, 4;
	add.s64 	%rd141, %rd2, %rd140;
	ld.global.nc.f32 	%f824, [%rd141];
	sub.f32 	%f825, %f824, %f69;
	mul.f32 	%f826, %f825, 0f3FB8AA3B;
	ex2.approx.f32 	%f827, %f826;
	mul.f32 	%f828, %f827, %f70;
	add.s64 	%rd142, %rd1, %rd140;
	st.global.f32 	[%rd142], %f828;
	add.s32 	%r242, %r241, %r91;
	mul.wide.u32 	%rd143, %r242, 4;
	add.s64 	%rd144, %rd2, %rd143;
	ld.global.nc.f32 	%f829, [%rd144];
	sub.f32 	%f830, %f829, %f69;
	mul.f32 	%f831, %f830, 0f3FB8AA3B;
	ex2.approx.f32 	%f832, %f831;
	mul.f32 	%f833, %f832, %f70;
	add.s64 	%rd145, %rd1, %rd143;
	st.global.f32 	[%rd145], %f833;
	add.s32 	%r281, %r281, 4;
$L__BB0_58:
	and.b32  	%r243, %r4, 3;
	setp.eq.s32 	%p107, %r243, 0;
	@%p107 bra 	$L__BB0_63;
	setp.eq.s32 	%p108, %r243, 1;
	@%p108 bra 	$L__BB0_61;
	add.s32 	%r244, %r281, %r48;
	mad.lo.s32 	%r245, %r244, %r91, %r1;
	mul.wide.u32 	%rd146, %r245, 4;
	add.s64 	%rd147, %rd2, %rd146;
	ld.global.nc.f32 	%f834, [%rd147];
	sub.f32 	%f835, %f834, %f69;
	mul.f32 	%f836, %f835, 0f3FB8AA3B;
	ex2.approx.f32 	%f837, %f836;
	mul.f32 	%f838, %f837, %f70;
	add.s64 	%rd148, %rd1, %rd146;
	st.global.f32 	[%rd148], %f838;
	add.s32 	%r246, %r245, %r91;
	mul.wide.u32 	%rd149, %r246, 4;
	add.s64 	%rd150, %rd2, %rd149;
	ld.global.nc.f32 	%f839, [%rd150];
	sub.f32 	%f840, %f839, %f69;
	mul.f32 	%f841, %f840, 0f3FB8AA3B;
	ex2.approx.f32 	%f842, %f841;
	mul.f32 	%f843, %f842, %f70;
	add.s64 	%rd151, %rd1, %rd149;
	st.global.f32 	[%rd151], %f843;
	add.s32 	%r281, %r281, 2;
$L__BB0_61:
	and.b32  	%r247, %r3, 1;
	setp.eq.b32 	%p109, %r247, 1;
	@%p109 bra 	$L__BB0_63;
	add.s32 	%r248, %r281, %r48;
	mad.lo.s32 	%r249, %r248, %r91, %r1;
	mul.wide.u32 	%rd152, %r249, 4;
	add.s64 	%rd153, %rd2, %rd152;
	ld.global.nc.f32 	%f844, [%rd153];
	sub.f32 	%f845, %f844, %f69;
	mul.f32 	%f846, %f845, 0f3FB8AA3B;
	ex2.approx.f32 	%f847, %f846;
	mul.f32 	%f848, %f847, %f70;
	add.s64 	%rd154, %rd1, %rd152;
	st.global.f32 	[%rd154], %f848;
$L__BB0_63:
	setp.ge.u32 	%p110, %r5, %r90;
	@%p110 bra 	$L__BB0_70;
	ld.shared.v2.f32 	{%f71, %f849}, [_ZZ19_blockSoftmaxKernelILi1024EEvPfS0_iiiE9dms_total];
	mov.f32 	%f850, 0f3F800000;
	div.approx.f32 	%f72, %f850, %f849;
	not.b32 	%r251, %r5;
	add.s32 	%r252, %r90, %r251;
	shr.u32 	%r253, %r252, 10;
	add.s32 	%r71, %r253, 1;
	and.b32  	%r72, %r71, 3;
	setp.lt.u32 	%p111, %r252, 3072;
	mov.b32 	%r293, 0;
	mov.u32 	%r289, %r5;
	@%p111 bra 	$L__BB0_67;
	and.b32  	%r293, %r71, 8388604;
	neg.s32 	%r287, %r293;
	mov.b32 	%r288, 0;
	mov.u32 	%r289, %r5;
$L__BB0_66:
	mad.lo.s32 	%r255, %r289, %r91, %r1;
	mul.wide.u32 	%rd155, %r255, 4;
	add.s64 	%rd156, %rd2, %rd155;
	ld.global.nc.f32 	%f851, [%rd156];
	sub.f32 	%f852, %f851, %f71;
	mul.f32 	%f853, %f852, 0f3FB8AA3B;
	ex2.approx.f32 	%f854, %f853;
	mul.f32 	%f855, %f854, %f72;
	add.s64 	%rd157, %rd1, %rd155;
	st.global.f32 	[%rd157], %f855;
	shl.b32 	%r256, %r288, 10;
	or.b32  	%r257, %r256, %r5;
	add.s32 	%r258, %r257, 1024;
	mad.lo.s32 	%r259, %r258, %r91, %r1;
	mul.wide.u32 	%rd158, %r259, 4;
	add.s64 	%rd159, %rd2, %rd158;
	ld.global.nc.f32 	%f856, [%rd159];
	sub.f32 	%f857, %f856, %f71;
	mul.f32 	%f858, %f857, 0f3FB8AA3B;
	ex2.approx.f32 	%f859, %f858;
	mul.f32 	%f860, %f859, %f72;
	add.s64 	%rd160, %rd1, %rd158;
	st.global.f32 	[%rd160], %f860;
	add.s32 	%r260, %r257, 2048;
	mad.lo.s32 	%r261, %r260, %r91, %r1;
	mul.wide.u32 	%rd161, %r261, 4;
	add.s64 	%rd162, %rd2, %rd161;
	ld.global.nc.f32 	%f861, [%rd162];
	sub.f32 	%f862, %f861, %f71;
	mul.f32 	%f863, %f862, 0f3FB8AA3B;
	ex2.approx.f32 	%f864, %f863;
	mul.f32 	%f865, %f864, %f72;
	add.s64 	%rd163, %rd1, %rd161;
	st.global.f32 	[%rd163], %f865;
	add.s32 	%r262, %r257, 3072;
	mad.lo.s32 	%r263, %r262, %r91, %r1;
	mul.wide.u32 	%rd164, %r263, 4;
	add.s64 	%rd165, %rd2, %rd164;
	ld.global.nc.f32 	%f866, [%rd165];
	sub.f32 	%f867, %f866, %f71;
	mul.f32 	%f868, %f867, 0f3FB8AA3B;
	ex2.approx.f32 	%f869, %f868;
	mul.f32 	%f870, %f869, %f72;
	add.s64 	%rd166, %rd1, %rd164;
	st.global.f32 	[%rd166], %f870;
	add.s32 	%r288, %r288, 4;
	add.s32 	%r289, %r289, 4096;
	add.s32 	%r287, %r287, 4;
	setp.ne.s32 	%p112, %r287, 0;
	@%p112 bra 	$L__BB0_66;
$L__BB0_67:
	setp.eq.s32 	%p113, %r72, 0;
	@%p113 bra 	$L__BB0_70;
	neg.s32 	%r291, %r72;
$L__BB0_69:
	.pragma "nounroll";
	mad.lo.s32 	%r264, %r289, %r91, %r1;
	mul.wide.u32 	%rd167, %r264, 4;
	add.s64 	%rd168, %rd2, %rd167;
	ld.global.nc.f32 	%f871, [%rd168];
	sub.f32 	%f872, %f871, %f71;
	mul.f32 	%f873, %f872, 0f3FB8AA3B;
	ex2.approx.f32 	%f874, %f873;
	mul.f32 	%f875, %f874, %f72;
	add.s64 	%rd169, %rd1, %rd167;
	st.global.f32 	[%rd169], %f875;
	add.s32 	%r293, %r293, 1;
	shl.b32 	%r265, %r293, 10;
	or.b32  	%r289, %r265, %r5;
	add.s32 	%r291, %r291, 1;
	setp.ne.s32 	%p114, %r291, 0;
	@%p114 bra 	$L__BB0_69;
$L__BB0_70:
	ret;

}
	// .globl	_Z19_blockSoftmaxKernelILi1024ELi128EEvPfS0_iii
.visible .entry _Z19_blockSoftmaxKernelILi1024ELi128EEvPfS0_iii(
	.param .u64 .ptr .align 1 _Z19_blockSoftmaxKernelILi1024ELi128EEvPfS0_iii_param_0,
	.param .u64 .ptr .align 1 _Z19_blockSoftmaxKernelILi1024ELi128EEvPfS0_iii_param_1,
	.param .u32 _Z19_blockSoftmaxKernelILi1024ELi128EEvPfS0_iii_param_2,
	.param .u32 _Z19_blockSoftmaxKernelILi1024ELi128EEvPfS0_iii_param_3,
	.param .u32 _Z19_blockSoftmaxKernelILi1024ELi128EEvPfS0_iii_param_4
)
{
	.local .align 16 .b8 	__local_depot1[512];
	.reg .b64 	%SP;
	.reg .b64 	%SPL;
	.reg .pred 	%p<110>;
	.reg .b32 	%r<251>;
	.reg .b32 	%f<889>;
	.reg .b64 	%rd<167>;
	// demoted variable
	.shared .align 8 .b8 _ZZ19_blockSoftmaxKernelILi1024ELi128EEvPfS0_iiiE12temp_storage[296];
	// demoted variable
	.shared .align 8 .b8 _ZZ19_blockSoftmaxKernelILi1024ELi128EEvPfS0_iiiE9dms_total[8];
	mov.u64 	%SPL, __local_depot1;
	ld.param.u64 	%rd16, [_Z19_blockSoftmaxKernelILi1024ELi128EEvPfS0_iii_param_0];
	ld.param.u64 	%rd17, [_Z19_blockSoftmaxKernelILi1024ELi128EEvPfS0_iii_param_1];
	ld.param.u32 	%r71, [_Z19_blockSoftmaxKernelILi1024ELi128EEvPfS0_iii_param_3];
	ld.param.u32 	%r72, [_Z19_blockSoftmaxKernelILi1024ELi128EEvPfS0_iii_param_4];
	cvta.to.global.u64 	%rd1, %rd17;
	cvta.to.global.u64 	%rd2, %rd16;
	add.u64 	%rd3, %SPL, 0;
	mov.u32 	%r73, %ctaid.x;
	rem.u32 	%r74, %r73, %r72;
	sub.s32 	%r75, %r73, %r74;
	mad.lo.s32 	%r1, %r75, %r71, %r74;
	shr.s32 	%r76, %r71, 31;
	shr.u32 	%r77, %r76, 22;
	add.s32 	%r78, %r71, %r77;
	and.b32  	%r79, %r78, -1024;
	sub.s32 	%r2, %r71, %r79;
	shr.s32 	%r3, %r78, 10;
	add.s32 	%r4, %r3, 1;
	mov.u32 	%r5, %tid.x;
	setp.lt.u32 	%p1, %r5, %r2;
	mov.f32 	%f877, 0f00000000;
	mov.f32 	%f878, 0fFF7FFFFF;
	@%p1 bra 	$L__BB1_13;
	setp.lt.s32 	%p2, %r71, 1024;
	@%p2 bra 	$L__BB1_25;
	sub.s32 	%r81, %r5, %r2;
	mul.lo.s32 	%r82, %r81, %r3;
	mad.lo.s32 	%r6, %r4, %r2, %r82;
	add.s32 	%r83, %r3, -1;
	and.b32  	%r7, %r3, 7;
	setp.lt.u32 	%p3, %r83, 7;
	mov.f32 	%f877, 0f00000000;
	mov.f32 	%f878, 0fFF7FFFFF;
	mov.b32 	%r238, 0;
	@%p3 bra 	$L__BB1_5;
	and.b32  	%r238, %r3, 2097144;
	neg.s32 	%r233, %r238;
	add.s64 	%rd164, %rd3, 16;
	mov.f32 	%f877, 0f00000000;
	mov.f32 	%f878, 0fFF7FFFFF;
	mov.b32 	%r234, 0;
$L__BB1_4:
	.pragma "nounroll";
	add.s32 	%r85, %r6, %r234;
	mad.lo.s32 	%r86, %r85, %r72, %r1;
	mul.wide.u32 	%rd19, %r86, 4;
	add.s64 	%rd20, %rd2, %rd19;
	ld.global.nc.f32 	%f78, [%rd20];
	setp.gt.f32 	%p4, %f878, %f78;
	selp.f32 	%f79, %f877, 0f3F800000, %p4;
	selp.f32 	%f80, %f878, %f78, %p4;
	selp.f32 	%f81, 0f3F800000, %f877, %p4;
	selp.f32 	%f82, %f78, %f878, %p4;
	sub.f32 	%f83, %f82, %f80;
	mul.f32 	%f84, %f83, 0f3FB8AA3B;
	ex2.approx.f32 	%f85, %f84;
	fma.rn.f32 	%f86, %f81, %f85, %f79;
	add.s32 	%r87, %r86, %r72;
	mul.wide.u32 	%rd21, %r87, 4;
	add.s64 	%rd22, %rd2, %rd21;
	ld.global.nc.f32 	%f87, [%rd22];
	setp.gt.f32 	%p5, %f80, %f87;
	selp.f32 	%f88, %f86, 0f3F800000, %p5;
	selp.f32 	%f89, %f80, %f87, %p5;
	selp.f32 	%f90, 0f3F800000, %f86, %p5;
	selp.f32 	%f91, %f87, %f80, %p5;
	sub.f32 	%f92, %f91, %f89;
	mul.f32 	%f93, %f92, 0f3FB8AA3B;
	ex2.approx.f32 	%f94, %f93;
	fma.rn.f32 	%f95, %f90, %f94, %f88;
	add.s32 	%r88, %r87, %r72;
	mul.wide.u32 	%rd23, %r88, 4;
	add.s64 	%rd24, %rd2, %rd23;
	ld.global.nc.f32 	%f96, [%rd24];
	setp.gt.f32 	%p6, %f89, %f96;
	selp.f32 	%f97, %f95, 0f3F800000, %p6;
	selp.f32 	%f98, %f89, %f96, %p6;
	selp.f32 	%f99, 0f3F800000, %f95, %p6;
	selp.f32 	%f100, %f96, %f89, %p6;
	sub.f32 	%f101, %f100, %f98;
	mul.f32 	%f102, %f101, 0f3FB8AA3B;
	ex2.approx.f32 	%f103, %f102;
	fma.rn.f32 	%f104, %f99, %f103, %f97;
	add.s32 	%r89, %r88, %r72;
	mul.wide.u32 	%rd25, %r89, 4;
	add.s64 	%rd26, %rd2, %rd25;
	ld.global.nc.f32 	%f105, [%rd26];
	st.local.v4.f32 	[%rd164+-16], {%f78, %f87, %f96, %f105};
	setp.gt.f32 	%p7, %f98, %f105;
	selp.f32 	%f106, %f104, 0f3F800000, %p7;
	selp.f32 	%f107, %f98, %f105, %p7;
	selp.f32 	%f108, 0f3F800000, %f104, %p7;
	selp.f32 	%f109, %f105, %f98, %p7;
	sub.f32 	%f110, %f109, %f107;
	mul.f32 	%f111, %f110, 0f3FB8AA3B;
	ex2.approx.f32 	%f112, %f111;
	fma.rn.f32 	%f113, %f108, %f112, %f106;
	add.s32 	%r90, %r89, %r72;
	mul.wide.u32 	%rd27, %r90, 4;
	add.s64 	%rd28, %rd2, %rd27;
	ld.global.nc.f32 	%f114, [%rd28];
	setp.gt.f32 	%p8, %f107, %f114;
	selp.f32 	%f115, %f113, 0f3F800000, %p8;
	selp.f32 	%f116, %f107, %f114, %p8;
	selp.f32 	%f117, 0f3F800000, %f113, %p8;
	selp.f32 	%f118, %f114, %f107, %p8;
	sub.f32 	%f119, %f118, %f116;
	mul.f32 	%f120, %f119, 0f3FB8AA3B;
	ex2.approx.f32 	%f121, %f120;
	fma.rn.f32 	%f122, %f117, %f121, %f115;
	add.s32 	%r91, %r90, %r72;
	mul.wide.u32 	%rd29, %r91, 4;
	add.s64 	%rd30, %rd2, %rd29;
	ld.global.nc.f32 	%f123, [%rd30];
	setp.gt.f32 	%p9, %f116, %f123;
	selp.f32 	%f124, %f122, 0f3F800000, %p9;
	selp.f32 	%f125, %f116, %f123, %p9;
	selp.f32 	%f126, 0f3F800000, %f122, %p9;
	selp.f32 	%f127, %f123, %f116, %p9;
	sub.f32 	%f128, %f127, %f125;
	mul.f32 	%f129, %f128, 0f3FB8AA3B;
	ex2.approx.f32 	%f130, %f129;
	fma.rn.f32 	%f131, %f126, %f130, %f124;
	add.s32 	%r92, %r91, %r72;
	mul.wide.u32 	%rd31, %r92, 4;
	add.s64 	%rd32, %rd2, %rd31;
	ld.global.nc.f32 	%f132, [%rd32];
	setp.gt.f32 	%p10, %f125, %f132;
	selp.f32 	%f133, %f131, 0f3F800000, %p10;
	selp.f32 	%f134, %f125, %f132, %p10;
	selp.f32 	%f135, 0f3F800000, %f131, %p10;
	selp.f32 	%f136, %f132, %f125, %p10;
	sub.f32 	%f137, %f136, %f134;
	mul.f32 	%f138, %f137, 0f3FB8AA3B;
	ex2.approx.f32 	%f139, %f138;
	fma.rn.f32 	%f140, %f135, %f139, %f133;
	add.s32 	%r93, %r92, %r72;
	mul.wide.u32 	%rd33, %r93, 4;
	add.s64 	%rd34, %rd2, %rd33;
	ld.global.nc.f32 	%f141, [%rd34];
	st.local.v4.f32 	[%rd164], {%f114, %f123, %f132, %f141};
	setp.gt.f32 	%p11, %f134, %f141;
	selp.f32 	%f142, %f140, 0f3F800000, %p11;
	selp.f32 	%f878, %f134, %f141, %p11;
	selp.f32 	%f143, 0f3F800000, %f140, %p11;
	selp.f32 	%f144, %f141, %f134, %p11;
	sub.f32 	%f145, %f144, %f878;
	mul.f32 	%f146, %f145, 0f3FB8AA3B;
	ex2.approx.f32 	%f147, %f146;
	fma.rn.f32 	%f877, %f143, %f147, %f142;
	add.s32 	%r234, %r234, 8;
	add.s32 	%r233, %r233, 8;
	add.s64 	%rd164, %rd164, 32;
	setp.eq.s32 	%p12, %r233, 0;
	@%p12 bra 	$L__BB1_5;
	bra.uni 	$L__BB1_4;
$L__BB1_5:
	setp.eq.s32 	%p13, %r7, 0;
	@%p13 bra 	$L__BB1_25;
	and.b32  	%r28, %r3, 3;
	setp.lt.u32 	%p14, %r7, 4;
	@%p14 bra 	$L__BB1_8;
	add.s32 	%r94, %r6, %r238;
	mad.lo.s32 	%r95, %r94, %r72, %r1;
	mul.wide.u32 	%rd35, %r95, 4;
	add.s64 	%rd36, %rd2, %rd35;
	ld.global.nc.f32 	%f149, [%rd36];
	mul.wide.u32 	%rd37, %r238, 4;
	add.s64 	%rd38, %rd3, %rd37;
	st.local.f32 	[%rd38], %f149;
	setp.gt.f32 	%p15, %f878, %f149;
	selp.f32 	%f150, %f877, 0f3F800000, %p15;
	selp.f32 	%f151, %f878, %f149, %p15;
	selp.f32 	%f152, 0f3F800000, %f877, %p15;
	selp.f32 	%f153, %f149, %f878, %p15;
	sub.f32 	%f154, %f153, %f151;
	mul.f32 	%f155, %f154, 0f3FB8AA3B;
	ex2.approx.f32 	%f156, %f155;
	fma.rn.f32 	%f157, %f152, %f156, %f150;
	add.s32 	%r96, %r95, %r72;
	mul.wide.u32 	%rd39, %r96, 4;
	add.s64 	%rd40, %rd2, %rd39;
	ld.global.nc.f32 	%f158, [%rd40];
	st.local.f32 	[%rd38+4], %f158;
	setp.gt.f32 	%p16, %f151, %f158;
	selp.f32 	%f159, %f157, 0f3F800000, %p16;
	selp.f32 	%f160, %f151, %f158, %p16;
	selp.f32 	%f161, 0f3F800000, %f157, %p16;
	selp.f32 	%f162, %f158, %f151, %p16;
	sub.f32 	%f163, %f162, %f160;
	mul.f32 	%f164, %f163, 0f3FB8AA3B;
	ex2.approx.f32 	%f165, %f164;
	fma.rn.f32 	%f166, %f161, %f165, %f159;
	add.s32 	%r97, %r96, %r72;
	mul.wide.u32 	%rd41, %r97, 4;
	add.s64 	%rd42, %rd2, %rd41;
	ld.global.nc.f32 	%f167, [%rd42];
	st.local.f32 	[%rd38+8], %f167;
	setp.gt.f32 	%p17, %f160, %f167;
	selp.f32 	%f168, %f166, 0f3F800000, %p17;
	selp.f32 	%f169, %f160, %f167, %p17;
	selp.f32 	%f170, 0f3F800000, %f166, %p17;
	selp.f32 	%f171, %f167, %f160, %p17;
	sub.f32 	%f172, %f171, %f169;
	mul.f32 	%f173, %f172, 0f3FB8AA3B;
	ex2.approx.f32 	%f174, %f173;
	fma.rn.f32 	%f175, %f170, %f174, %f168;
	add.s32 	%r98, %r97, %r72;
	mul.wide.u32 	%rd43, %r98, 4;
	add.s64 	%rd44, %rd2, %rd43;
	ld.global.nc.f32 	%f176, [%rd44];
	st.local.f32 	[%rd38+12], %f176;
	setp.gt.f32 	%p18, %f169, %f176;
	selp.f32 	%f177, %f175, 0f3F800000, %p18;
	selp.f32 	%f878, %f169, %f176, %p18;
	selp.f32 	%f178, 0f3F800000, %f175, %p18;
	selp.f32 	%f179, %f176, %f169, %p18;
	sub.f32 	%f180, %f179, %f878;
	mul.f32 	%f181, %f180, 0f3FB8AA3B;
	ex2.approx.f32 	%f182, %f181;
	fma.rn.f32 	%f877, %f178, %f182, %f177;
	add.s32 	%r238, %r238, 4;
$L__BB1_8:
	setp.eq.s32 	%p19, %r28, 0;
	@%p19 bra 	$L__BB1_25;
	setp.eq.s32 	%p20, %r28, 1;
	@%p20 bra 	$L__BB1_11;
	add.s32 	%r99, %r6, %r238;
	mad.lo.s32 	%r100, %r99, %r72, %r1;
	mul.wide.u32 	%rd45, %r100, 4;
	add.s64 	%rd46, %rd2, %rd45;
	ld.global.nc.f32 	%f184, [%rd46];
	mul.wide.u32 	%rd47, %r238, 4;
	add.s64 	%rd48, %rd3, %rd47;
	st.local.f32 	[%rd48], %f184;
	setp.gt.f32 	%p21, %f878, %f184;
	selp.f32 	%f185, %f877, 0f3F800000, %p21;
	selp.f32 	%f186, %f878, %f184, %p21;
	selp.f32 	%f187, 0f3F800000, %f877, %p21;
	selp.f32 	%f188, %f184, %f878, %p21;
	sub.f32 	%f189, %f188, %f186;
	mul.f32 	%f190, %f189, 0f3FB8AA3B;
	ex2.approx.f32 	%f191, %f190;
	fma.rn.f32 	%f192, %f187, %f191, %f185;
	add.s32 	%r101, %r100, %r72;
	mul.wide.u32 	%rd49, %r101, 4;
	add.s64 	%rd50, %rd2, %rd49;
	ld.global.nc.f32 	%f193, [%rd50];
	st.local.f32 	[%rd48+4], %f193;
	setp.gt.f32 	%p22, %f186, %f193;
	selp.f32 	%f194, %f192, 0f3F800000, %p22;
	selp.f32 	%f878, %f186, %f193, %p22;
	selp.f32 	%f195, 0f3F800000, %f192, %p22;
	selp.f32 	%f196, %f193, %f186, %p22;
	sub.f32 	%f197, %f196, %f878;
	mul.f32 	%f198, %f197, 0f3FB8AA3B;
	ex2.approx.f32 	%f199, %f198;
	fma.rn.f32 	%f877, %f195, %f199, %f194;
	add.s32 	%r238, %r238, 2;
$L__BB1_11:
	and.b32  	%r102, %r3, 1;
	setp.eq.b32 	%p23, %r102, 1;
	not.pred 	%p24, %p23;
	@%p24 bra 	$L__BB1_25;
	add.s32 	%r103, %r6, %r238;
	mad.lo.s32 	%r104, %r103, %r72, %r1;
	mul.wide.u32 	%rd51, %r104, 4;
	add.s64 	%rd52, %rd2, %rd51;
	ld.global.nc.f32 	%f200, [%rd52];
	mul.wide.u32 	%rd53, %r238, 4;
	add.s64 	%rd54, %rd3, %rd53;
	st.local.f32 	[%rd54], %f200;
	setp.gt.f32 	%p25, %f878, %f200;
	selp.f32 	%f201, %f877, 0f3F800000, %p25;
	selp.f32 	%f43, %f878, %f200, %p25;
	selp.f32 	%f202, 0f3F800000, %f877, %p25;
	selp.f32 	%f203, %f200, %f878, %p25;
	sub.f32 	%f204, %f203, %f43;
	mul.f32 	%f205, %f204, 0f3FB8AA3B;
	ex2.approx.f32 	%f206, %f205;
	fma.rn.f32 	%f877, %f202, %f206, %f201;
	mov.f32 	%f878, %f43;
	bra.uni 	$L__BB1_25;
$L__BB1_13:
	setp.lt.s32 	%p26, %r71, -1023;
	@%p26 bra 	$L__BB1_25;
	mul.lo.s32 	%r10, %r4, %r5;
	and.b32  	%r11, %r4, 7;
	setp.lt.u32 	%p27, %r3, 7;
	mov.f32 	%f877, 0f00000000;
	mov.f32 	%f878, 0fFF7FFFFF;
	mov.b32 	%r236, 0;
	@%p27 bra 	$L__BB1_17;
	and.b32  	%r236, %r4, -8;
	neg.s32 	%r231, %r236;
	add.s64 	%rd163, %rd3, 16;
	mov.f32 	%f877, 0f00000000;
	mov.f32 	%f878, 0fFF7FFFFF;
	mov.b32 	%r232, 0;
$L__BB1_16:
	.pragma "nounroll";
	add.s32 	%r107, %r232, %r10;
	mad.lo.s32 	%r108, %r107, %r72, %r1;
	mul.wide.u32 	%rd55, %r108, 4;
	add.s64 	%rd56, %rd2, %rd55;
	ld.global.nc.f32 	%f214, [%rd56];
	setp.gt.f32 	%p28, %f878, %f214;
	selp.f32 	%f215, %f877, 0f3F800000, %p28;
	selp.f32 	%f216, %f878, %f214, %p28;
	selp.f32 	%f217, 0f3F800000, %f877, %p28;
	selp.f32 	%f218, %f214, %f878, %p28;
	sub.f32 	%f219, %f218, %f216;
	mul.f32 	%f220, %f219, 0f3FB8AA3B;
	ex2.approx.f32 	%f221, %f220;
	fma.rn.f32 	%f222, %f217, %f221, %f215;
	add.s32 	%r109, %r108, %r72;
	mul.wide.u32 	%rd57, %r109, 4;
	add.s64 	%rd58, %rd2, %rd57;
	ld.global.nc.f32 	%f223, [%rd58];
	setp.gt.f32 	%p29, %f216, %f223;
	selp.f32 	%f224, %f222, 0f3F800000, %p29;
	selp.f32 	%f225, %f216, %f223, %p29;
	selp.f32 	%f226, 0f3F800000, %f222, %p29;
	selp.f32 	%f227, %f223, %f216, %p29;
	sub.f32 	%f228, %f227, %f225;
	mul.f32 	%f229, %f228, 0f3FB8AA3B;
	ex2.approx.f32 	%f230, %f229;
	fma.rn.f32 	%f231, %f226, %f230, %f224;
	add.s32 	%r110, %r109, %r72;
	mul.wide.u32 	%rd59, %r110, 4;
	add.s64 	%rd60, %rd2, %rd59;
	ld.global.nc.f32 	%f232, [%rd60];
	setp.gt.f32 	%p30, %f225, %f232;
	selp.f32 	%f233, %f231, 0f3F800000, %p30;
	selp.f32 	%f234, %f225, %f232, %p30;
	selp.f32 	%f235, 0f3F800000, %f231, %p30;
	selp.f32 	%f236, %f232, %f225, %p30;
	sub.f32 	%f237, %f236, %f234;
	mul.f32 	%f238, %f237, 0f3FB8AA3B;
	ex2.approx.f32 	%f239, %f238;
	fma.rn.f32 	%f240, %f235, %f239, %f233;
	add.s32 	%r111, %r110, %r72;
	mul.wide.u32 	%rd61, %r111, 4;
	add.s64 	%rd62, %rd2, %rd61;
	ld.global.nc.f32 	%f241, [%rd62];
	st.local.v4.f32 	[%rd163+-16], {%f214, %f223, %f232, %f241};
	setp.gt.f32 	%p31, %f234, %f241;
	selp.f32 	%f242, %f240, 0f3F800000, %p31;
	selp.f32 	%f243, %f234, %f241, %p31;
	selp.f32 	%f244, 0f3F800000, %f240, %p31;
	selp.f32 	%f245, %f241, %f234, %p31;
	sub.f32 	%f246, %f245, %f243;
	mul.f32 	%f247, %f246, 0f3FB8AA3B;
	ex2.approx.f32 	%f248, %f247;
	fma.rn.f32 	%f249, %f244, %f248, %f242;
	add.s32 	%r112, %r111, %r72;
	mul.wide.u32 	%rd63, %r112, 4;
	add.s64 	%rd64, %rd2, %rd63;
	ld.global.nc.f32 	%f250, [%rd64];
	setp.gt.f32 	%p32, %f243, %f250;
	selp.f32 	%f251, %f249, 0f3F800000, %p32;
	selp.f32 	%f252, %f243, %f250, %p32;
	selp.f32 	%f253, 0f3F800000, %f249, %p32;
	selp.f32 	%f254, %f250, %f243, %p32;
	sub.f32 	%f255, %f254, %f252;
	mul.f32 	%f256, %f255, 0f3FB8AA3B;
	ex2.approx.f32 	%f257, %f256;
	fma.rn.f32 	%f258, %f253, %f257, %f251;
	add.s32 	%r113, %r112, %r72;
	mul.wide.u32 	%rd65, %r113, 4;
	add.s64 	%rd66, %rd2, %rd65;
	ld.global.nc.f32 	%f259, [%rd66];
	setp.gt.f32 	%p33, %f252, %f259;
	selp.f32 	%f260, %f258, 0f3F800000, %p33;
	selp.f32 	%f261, %f252, %f259, %p33;
	selp.f32 	%f262, 0f3F800000, %f258, %p33;
	selp.f32 	%f263, %f259, %f252, %p33;
	sub.f32 	%f264, %f263, %f261;
	mul.f32 	%f265, %f264, 0f3FB8AA3B;
	ex2.approx.f32 	%f266, %f265;
	fma.rn.f32 	%f267, %f262, %f266, %f260;
	add.s32 	%r114, %r113, %r72;
	mul.wide.u32 	%rd67, %r114, 4;
	add.s64 	%rd68, %rd2, %rd67;
	ld.global.nc.f32 	%f268, [%rd68];
	setp.gt.f32 	%p34, %f261, %f268;
	selp.f32 	%f269, %f267, 0f3F800000, %p34;
	selp.f32 	%f270, %f261, %f268, %p34;
	selp.f32 	%f271, 0f3F800000, %f267, %p34;
	selp.f32 	%f272, %f268, %f261, %p34;
	sub.f32 	%f273, %f272, %f270;
	mul.f32 	%f274, %f273, 0f3FB8AA3B;
	ex2.approx.f32 	%f275, %f274;
	fma.rn.f32 	%f276, %f271, %f275, %f269;
	add.s32 	%r115, %r114, %r72;
	mul.wide.u32 	%rd69, %r115, 4;
	add.s64 	%rd70, %rd2, %rd69;
	ld.global.nc.f32 	%f277, [%rd70];
	st.local.v4.f32 	[%rd163], {%f250, %f259, %f268, %f277};
	setp.gt.f32 	%p35, %f270, %f277;
	selp.f32 	%f278, %f276, 0f3F800000, %p35;
	selp.f32 	%f878, %f270, %f277, %p35;
	selp.f32 	%f279, 0f3F800000, %f276, %p35;
	selp.f32 	%f280, %f277, %f270, %p35;
	sub.f32 	%f281, %f280, %f878;
	mul.f32 	%f282, %f281, 0f3FB8AA3B;
	ex2.approx.f32 	%f283, %f282;
	fma.rn.f32 	%f877, %f279, %f283, %f278;
	add.s32 	%r232, %r232, 8;
	add.s32 	%r231, %r231, 8;
	add.s64 	%rd163, %rd163, 32;
	setp.eq.s32 	%p36, %r231, 0;
	@%p36 bra 	$L__BB1_17;
	bra.uni 	$L__BB1_16;
$L__BB1_17:
	setp.eq.s32 	%p37, %r11, 0;
	@%p37 bra 	$L__BB1_25;
	setp.lt.u32 	%p38, %r11, 4;
	@%p38 bra 	$L__BB1_20;
	add.s32 	%r116, %r236, %r10;
	mad.lo.s32 	%r117, %r116, %r72, %r1;
	mul.wide.u32 	%rd71, %r117, 4;
	add.s64 	%rd72, %rd2, %rd71;
	ld.global.nc.f32 	%f285, [%rd72];
	mul.wide.u32 	%rd73, %r236, 4;
	add.s64 	%rd74, %rd3, %rd73;
	st.local.f32 	[%rd74], %f285;
	setp.gt.f32 	%p39, %f878, %f285;
	selp.f32 	%f286, %f877, 0f3F800000, %p39;
	selp.f32 	%f287, %f878, %f285, %p39;
	selp.f32 	%f288, 0f3F800000, %f877, %p39;
	selp.f32 	%f289, %f285, %f878, %p39;
	sub.f32 	%f290, %f289, %f287;
	mul.f32 	%f291, %f290, 0f3FB8AA3B;
	ex2.approx.f32 	%f292, %f291;
	fma.rn.f32 	%f293, %f288, %f292, %f286;
	add.s32 	%r118, %r117, %r72;
	mul.wide.u32 	%rd75, %r118, 4;
	add.s64 	%rd76, %rd2, %rd75;
	ld.global.nc.f32 	%f294, [%rd76];
	st.local.f32 	[%rd74+4], %f294;
	setp.gt.f32 	%p40, %f287, %f294;
	selp.f32 	%f295, %f293, 0f3F800000, %p40;
	selp.f32 	%f296, %f287, %f294, %p40;
	selp.f32 	%f297, 0f3F800000, %f293, %p40;
	selp.f32 	%f298, %f294, %f287, %p40;
	sub.f32 	%f299, %f298, %f296;
	mul.f32 	%f300, %f299, 0f3FB8AA3B;
	ex2.approx.f32 	%f301, %f300;
	fma.rn.f32 	%f302, %f297, %f301, %f295;
	add.s32 	%r119, %r118, %r72;
	mul.wide.u32 	%rd77, %r119, 4;
	add.s64 	%rd78, %rd2, %rd77;
	ld.global.nc.f32 	%f303, [%rd78];
	st.local.f32 	[%rd74+8], %f303;
	setp.gt.f32 	%p41, %f296, %f303;
	selp.f32 	%f304, %f302, 0f3F800000, %p41;
	selp.f32 	%f305, %f296, %f303, %p41;
	selp.f32 	%f306, 0f3F800000, %f302, %p41;
	selp.f32 	%f307, %f303, %f296, %p41;
	sub.f32 	%f308, %f307, %f305;
	mul.f32 	%f309, %f308, 0f3FB8AA3B;
	ex2.approx.f32 	%f310, %f309;
	fma.rn.f32 	%f311, %f306, %f310, %f304;
	add.s32 	%r120, %r119, %r72;
	mul.wide.u32 	%rd79, %r120, 4;
	add.s64 	%rd80, %rd2, %rd79;
	ld.global.nc.f32 	%f312, [%rd80];
	st.local.f32 	[%rd74+12], %f312;
	setp.gt.f32 	%p42, %f305, %f312;
	selp.f32 	%f313, %f311, 0f3F800000, %p42;
	selp.f32 	%f878, %f305, %f312, %p42;
	selp.f32 	%f314, 0f3F800000, %f311, %p42;
	selp.f32 	%f315, %f312, %f305, %p42;
	sub.f32 	%f316, %f315, %f878;
	mul.f32 	%f317, %f316, 0f3FB8AA3B;
	ex2.approx.f32 	%f318, %f317;
	fma.rn.f32 	%f877, %f314, %f318, %f313;
	add.s32 	%r236, %r236, 4;
$L__BB1_20:
	and.b32  	%r121, %r4, 3;
	setp.eq.s32 	%p43, %r121, 0;
	@%p43 bra 	$L__BB1_25;
	setp.eq.s32 	%p44, %r121, 1;
	@%p44 bra 	$L__BB1_23;
	add.s32 	%r122, %r236, %r10;
	mad.lo.s32 	%r123, %r122, %r72, %r1;
	mul.wide.u32 	%rd81, %r123, 4;
	add.s64 	%rd82, %rd2, %rd81;
	ld.global.nc.f32 	%f320, [%rd82];
	mul.wide.u32 	%rd83, %r236, 4;
	add.s64 	%rd84, %rd3, %rd83;
	st.local.f32 	[%rd84], %f320;
	setp.gt.f32 	%p45, %f878, %f320;
	selp.f32 	%f321, %f877, 0f3F800000, %p45;
	selp.f32 	%f322, %f878, %f320, %p45;
	selp.f32 	%f323, 0f3F800000, %f877, %p45;
	selp.f32 	%f324, %f320, %f878, %p45;
	sub.f32 	%f325, %f324, %f322;
	mul.f32 	%f326, %f325, 0f3FB8AA3B;
	ex2.approx.f32 	%f327, %f326;
	fma.rn.f32 	%f328, %f323, %f327, %f321;
	add.s32 	%r124, %r123, %r72;
	mul.wide.u32 	%rd85, %r124, 4;
	add.s64 	%rd86, %rd2, %rd85;
	ld.global.nc.f32 	%f329, [%rd86];
	st.local.f32 	[%rd84+4], %f329;
	setp.gt.f32 	%p46, %f322, %f329;
	selp.f32 	%f330, %f328, 0f3F800000, %p46;
	selp.f32 	%f878, %f322, %f329, %p46;
	selp.f32 	%f331, 0f3F800000, %f328, %p46;
	selp.f32 	%f332, %f329, %f322, %p46;
	sub.f32 	%f333, %f332, %f878;
	mul.f32 	%f334, %f333, 0f3FB8AA3B;
	ex2.approx.f32 	%f335, %f334;
	fma.rn.f32 	%f877, %f331, %f335, %f330;
	add.s32 	%r236, %r236, 2;
$L__BB1_23:
	and.b32  	%r125, %r3, 1;
	setp.eq.b32 	%p47, %r125, 1;
	@%p47 bra 	$L__BB1_25;
	add.s32 	%r126, %r236, %r10;
	mad.lo.s32 	%r127, %r126, %r72, %r1;
	mul.wide.u32 	%rd87, %r127, 4;
	add.s64 	%rd88, %rd2, %rd87;
	ld.global.nc.f32 	%f336, [%rd88];
	mul.wide.u32 	%rd89, %r236, 4;
	add.s64 	%rd90, %rd3, %rd89;
	st.local.f32 	[%rd90], %f336;
	setp.gt.f32 	%p48, %f878, %f336;
	selp.f32 	%f337, %f877, 0f3F800000, %p48;
	selp.f32 	%f25, %f878, %f336, %p48;
	selp.f32 	%f338, 0f3F800000, %f877, %p48;
	selp.f32 	%f339, %f336, %f878, %p48;
	sub.f32 	%f340, %f339, %f25;
	mul.f32 	%f341, %f340, 0f3FB8AA3B;
	ex2.approx.f32 	%f342, %f341;
	fma.rn.f32 	%f877, %f338, %f342, %f337;
	mov.f32 	%f878, %f25;
$L__BB1_25:
	// begin inline asm
	mov.u32 %r128, %laneid;
	// end inline asm
	mov.b32 	%r130, %f878;
	mov.b32 	%r136, 1;
	mov.b32 	%r137, 31;
	mov.b32 	%r138, -1;
	// begin inline asm
	shfl.sync.down.b32 %r129, %r130, %r136, %r137, %r138;
	// end inline asm
	mov.b32 	%r135, %f877;
	// begin inline asm
	shfl.sync.down.b32 %r134, %r135, %r136, %r137, %r138;
	// end inline asm
	setp.gt.s32 	%p49, %r128, 30;
	@%p49 bra 	$L__BB1_27;
	mov.b32 	%f343, %r134;
	mov.b32 	%f344, %r129;
	setp.gt.f32 	%p50, %f878, %f344;
	selp.f32 	%f47, %f878, %f344, %p50;
	selp.f32 	%f345, %f877, %f343, %p50;
	selp.f32 	%f346, %f344, %f878, %p50;
	selp.f32 	%f347, %f343, %f877, %p50;
	sub.f32 	%f348, %f346, %f47;
	mul.f32 	%f349, %f348, 0f3FB8AA3B;
	ex2.approx.f32 	%f350, %f349;
	fma.rn.f32 	%f877, %f347, %f350, %f345;
	mov.f32 	%f878, %f47;
$L__BB1_27:
	mov.b32 	%r140, %f878;
	mov.b32 	%r146, 2;
	mov.b32 	%r147, 31;
	mov.b32 	%r148, -1;
	// begin inline asm
	shfl.sync.down.b32 %r139, %r140, %r146, %r147, %r148;
	// end inline asm
	mov.b32 	%r145, %f877;
	// begin inline asm
	shfl.sync.down.b32 %r144, %r145, %r146, %r147, %r148;
	// end inline asm
	setp.gt.s32 	%p51, %r128, 29;
	@%p51 bra 	$L__BB1_29;
	mov.b32 	%f351, %r144;
	mov.b32 	%f352, %r139;
	setp.gt.f32 	%p52, %f878, %f352;
	selp.f32 	%f51, %f878, %f352, %p52;
	selp.f32 	%f353, %f877, %f351, %p52;
	selp.f32 	%f354, %f352, %f878, %p52;
	selp.f32 	%f355, %f351, %f877, %p52;
	sub.f32 	%f356, %f354, %f51;
	mul.f32 	%f357, %f356, 0f3FB8AA3B;
	ex2.approx.f32 	%f358, %f357;
	fma.rn.f32 	%f877, %f355, %f358, %f353;
	mov.f32 	%f878, %f51;
$L__BB1_29:
	mov.b32 	%r150, %f878;
	mov.b32 	%r156, 4;
	mov.b32 	%r157, 31;
	mov.b32 	%r158, -1;
	// begin inline asm
	shfl.sync.down.b32 %r149, %r150, %r156, %r157, %r158;
	// end inline asm
	mov.b32 	%r155, %f877;
	// begin inline asm
	shfl.sync.down.b32 %r154, %r155, %r156, %r157, %r158;
	// end inline asm
	setp.gt.s32 	%p53, %r128, 27;
	@%p53 bra 	$L__BB1_31;
	mov.b32 	%f359, %r154;
	mov.b32 	%f360, %r149;
	setp.gt.f32 	%p54, %f878, %f360;
	selp.f32 	%f55, %f878, %f360, %p54;
	selp.f32 	%f361, %f877, %f359, %p54;
	selp.f32 	%f362, %f360, %f878, %p54;
	selp.f32 	%f363, %f359, %f877, %p54;
	sub.f32 	%f364, %f362, %f55;
	mul.f32 	%f365, %f364, 0f3FB8AA3B;
	ex2.approx.f32 	%f366, %f365;
	fma.rn.f32 	%f877, %f363, %f366, %f361;
	mov.f32 	%f878, %f55;
$L__BB1_31:
	mov.b32 	%r160, %f878;
	mov.b32 	%r166, 8;
	mov.b32 	%r167, 31;
	mov.b32 	%r168, -1;
	// begin inline asm
	shfl.sync.down.b32 %r159, %r160, %r166, %r167, %r168;
	// end inline asm
	mov.b32 	%r165, %f877;
	// begin inline asm
	shfl.sync.down.b32 %r164, %r165, %r166, %r167, %r168;
	// end inline asm
	setp.gt.s32 	%p55, %r128, 23;
	@%p55 bra 	$L__BB1_33;
	mov.b32 	%f367, %r164;
	mov.b32 	%f368, %r159;
	setp.gt.f32 	%p56, %f878, %f368;
	selp.f32 	%f59, %f878, %f368, %p56;
	selp.f32 	%f369, %f877, %f367, %p56;
	selp.f32 	%f370, %f368, %f878, %p56;
	selp.f32 	%f371, %f367, %f877, %p56;
	sub.f32 	%f372, %f370, %f59;
	mul.f32 	%f373, %f372, 0f3FB8AA3B;
	ex2.approx.f32 	%f374, %f373;
	fma.rn.f32 	%f877, %f371, %f374, %f369;
	mov.f32 	%f878, %f59;
$L__BB1_33:
	mov.b32 	%r170, %f878;
	mov.b32 	%r176, 16;
	mov.b32 	%r177, 31;
	mov.b32 	%r178, -1;
	// begin inline asm
	shfl.sync.down.b32 %r169, %r170, %r176, %r177, %r178;
	// end inline asm
	mov.b32 	%r175, %f877;
	// begin inline asm
	shfl.sync.down.b32 %r174, %r175, %r176, %r177, %r178;
	// end inline asm
	setp.gt.s32 	%p57, %r128, 15;
	@%p57 bra 	$L__BB1_36;
	mov.b32 	%f375, %r174;
	mov.b32 	%f376, %r169;
	setp.gt.f32 	%p58, %f878, %f376;
	selp.f32 	%f63, %f878, %f376, %p58;
	selp.f32 	%f377, %f877, %f375, %p58;
	selp.f32 	%f378, %f376, %f878, %p58;
	selp.f32 	%f379, %f375, %f877, %p58;
	sub.f32 	%f380, %f378, %f63;
	mul.f32 	%f381, %f380, 0f3FB8AA3B;
	ex2.approx.f32 	%f382, %f381;
	fma.rn.f32 	%f877, %f379, %f382, %f377;
	setp.ne.s32 	%p59, %r128, 0;
	mov.f32 	%f878, %f63;
	@%p59 bra 	$L__BB1_36;
	shr.u32 	%r179, %r5, 2;
	and.b32  	%r180, %r179, 248;
	mov.u32 	%r181, _ZZ19_blockSoftmaxKernelILi1024ELi128EEvPfS0_iiiE12temp_storage;
	add.s32 	%r182, %r181, %r180;
	st.shared.v2.f32 	[%r182+32], {%f63, %f877};
$L__BB1_36:
	bar.sync 	0;
	setp.ne.s32 	%p60, %r5, 0;
	@%p60 bra 	$L__BB1_38;
	ld.shared.v2.f32 	{%f383, %f384}, [_ZZ19_blockSoftmaxKernelILi1024ELi128EEvPfS0_iiiE12temp_storage+40];
	setp.gt.f32 	%p61, %f878, %f383;
	selp.f32 	%f385, %f878, %f383, %p61;
	selp.f32 	%f386, %f877, %f384, %p61;
	selp.f32 	%f387, %f383, %f878, %p61;
	selp.f32 	%f388, %f384, %f877, %p61;
	sub.f32 	%f389, %f387, %f385;
	mul.f32 	%f390, %f389, 0f3FB8AA3B;
	ex2.approx.f32 	%f391, %f390;
	fma.rn.f32 	%f392, %f388, %f391, %f386;
	ld.shared.v2.f32 	{%f393, %f394}, [_ZZ19_blockSoftmaxKernelILi1024ELi128EEvPfS0_iiiE12temp_storage+48];
	setp.gt.f32 	%p62, %f385, %f393;
	selp.f32 	%f395, %f385, %f393, %p62;
	selp.f32 	%f396, %f392, %f394, %p62;
	selp.f32 	%f397, %f393, %f385, %p62;
	selp.f32 	%f398, %f394, %f392, %p62;
	sub.f32 	%f399, %f397, %f395;
	mul.f32 	%f400, %f399, 0f3FB8AA3B;
	ex2.approx.f32 	%f401, %f400;
	fma.rn.f32 	%f402, %f398, %f401, %f396;
	ld.shared.v2.f32 	{%f403, %f404}, [_ZZ19_blockSoftmaxKernelILi1024ELi128EEvPfS0_iiiE12temp_storage+56];
	setp.gt.f32 	%p63, %f395, %f403;
	selp.f32 	%f405, %f395, %f403, %p63;
	selp.f32 	%f406, %f402, %f404, %p63;
	selp.f32 	%f407, %f403, %f395, %p63;
	selp.f32 	%f408, %f404, %f402, %p63;
	sub.f32 	%f409, %f407, %f405;
	mul.f32 	%f410, %f409, 0f3FB8AA3B;
	ex2.approx.f32 	%f411, %f410;
	fma.rn.f32 	%f412, %f408, %f411, %f406;
	ld.shared.v2.f32 	{%f413, %f414}, [_ZZ19_blockSoftmaxKernelILi1024ELi128EEvPfS0_iiiE12temp_storage+64];
	setp.gt.f32 	%p64, %f405, %f413;
	selp.f32 	%f415, %f405, %f413, %p64;
	selp.f32 	%f416, %f412, %f414, %p64;
	selp.f32 	%f417, %f413, %f405, %p64;
	selp.f32 	%f418, %f414, %f412, %p64;
	sub.f32 	%f419, %f417, %f415;
	mul.f32 	%f420, %f419, 0f3FB8AA3B;
	ex2.approx.f32 	%f421, %f420;
	fma.rn.f32 	%f422, %f418, %f421, %f416;
	ld.shared.v2.f32 	{%f423, %f424}, [_ZZ19_blockSoftmaxKernelILi1024ELi128EEvPfS0_iiiE12temp_storage+72];
	setp.gt.f32 	%p65, %f415, %f423;
	selp.f32 	%f425, %f415, %f423, %p65;
	selp.f32 	%f426, %f422, %f424, %p65;
	selp.f32 	%f427, %f423, %f415, %p65;
	selp.f32 	%f428, %f424, %f422, %p65;
	sub.f32 	%f429, %f427, %f425;
	mul.f32 	%f430, %f429, 0f3FB8AA3B;
	ex2.approx.f32 	%f431, %f430;
	fma.rn.f32 	%f432, %f428, %f431, %f426;
	ld.shared.v2.f32 	{%f433, %f434}, [_ZZ19_blockSoftmaxKernelILi1024ELi128EEvPfS0_iiiE12temp_storage+80];
	setp.gt.f32 	%p66, %f425, %f433;
	selp.f32 	%f435, %f425, %f433, %p66;
	selp.f32 	%f436, %f432, %f434, %p66;
	selp.f32 	%f437, %f433, %f425, %p66;
	selp.f32 	%f438, %f434, %f432, %p66;
	sub.f32 	%f439, %f437, %f435;
	mul.f32 	%f440, %f439, 0f3FB8AA3B;
	ex2.approx.f32 	%f441, %f440;
	fma.rn.f32 	%f442, %f438, %f441, %f436;
	ld.shared.v2.f32 	{%f443, %f444}, [_ZZ19_blockSoftmaxKernelILi1024ELi128EEvPfS0_iiiE12temp_storage+88];
	setp.gt.f32 	%p67, %f435, %f443;
	selp.f32 	%f445, %f435, %f443, %p67;
	selp.f32 	%f446, %f442, %f444, %p67;
	selp.f32 	%f447, %f443, %f435, %p67;
	selp.f32 	%f448, %f444, %f442, %p67;
	sub.f32 	%f449, %f447, %f445;
	mul.f32 	%f450, %f449, 0f3FB8AA3B;
	ex2.approx.f32 	%f451, %f450;
	fma.rn.f32 	%f452, %f448, %f451, %f446;
	ld.shared.v2.f32 	{%f453, %f454}, [_ZZ19_blockSoftmaxKernelILi1024ELi128EEvPfS0_iiiE12temp_storage+96];
	setp.gt.f32 	%p68, %f445, %f453;
	selp.f32 	%f455, %f445, %f453, %p68;
	selp.f32 	%f456, %f452, %f454, %p68;
	selp.f32 	%f457, %f453, %f445, %p68;
	selp.f32 	%f458, %f454, %f452, %p68;
	sub.f32 	%f459, %f457, %f455;
	mul.f32 	%f460, %f459, 0f3FB8AA3B;
	ex2.approx.f32 	%f461, %f460;
	fma.rn.f32 	%f462, %f458, %f461, %f456;
	ld.shared.v2.f32 	{%f463, %f464}, [_ZZ19_blockSoftmaxKernelILi1024ELi128EEvPfS0_iiiE12temp_storage+104];
	setp.gt.f32 	%p69, %f455, %f463;
	selp.f32 	%f465, %f455, %f463, %p69;
	selp.f32 	%f466, %f462, %f464, %p69;
	selp.f32 	%f467, %f463, %f455, %p69;
	selp.f32 	%f468, %f464, %f462, %p69;
	sub.f32 	%f469, %f467, %f465;
	mul.f32 	%f470, %f469, 0f3FB8AA3B;
	ex2.approx.f32 	%f471, %f470;
	fma.rn.f32 	%f472, %f468, %f471, %f466;
	ld.shared.v2.f32 	{%f473, %f474}, [_ZZ19_blockSoftmaxKernelILi1024ELi128EEvPfS0_iiiE12temp_storage+112];
	setp.gt.f32 	%p70, %f465, %f473;
	selp.f32 	%f475, %f465, %f473, %p70;
	selp.f32 	%f476, %f472, %f474, %p70;
	selp.f32 	%f477, %f473, %f465, %p70;
	selp.f32 	%f478, %f474, %f472, %p70;
	sub.f32 	%f479, %f477, %f475;
	mul.f32 	%f480, %f479, 0f3FB8AA3B;
	ex2.approx.f32 	%f481, %f480;
	fma.rn.f32 	%f482, %f478, %f481, %f476;
	ld.shared.v2.f32 	{%f483, %f484}, [_ZZ19_blockSoftmaxKernelILi1024ELi128EEvPfS0_iiiE12temp_storage+120];
	setp.gt.f32 	%p71, %f475, %f483;
	selp.f32 	%f485, %f475, %f483, %p71;
	selp.f32 	%f486, %f482, %f484, %p71;
	selp.f32 	%f487, %f483, %f475, %p71;
	selp.f32 	%f488, %f484, %f482, %p71;
	sub.f32 	%f489, %f487, %f485;
	mul.f32 	%f490, %f489, 0f3FB8AA3B;
	ex2.approx.f32 	%f491, %f490;
	fma.rn.f32 	%f492, %f488, %f491, %f486;
	ld.shared.v2.f32 	{%f493, %f494}, [_ZZ19_blockSoftmaxKernelILi1024ELi128EEvPfS0_iiiE12temp_storage+128];
	setp.gt.f32 	%p72, %f485, %f493;
	selp.f32 	%f495, %f485, %f493, %p72;
	selp.f32 	%f496, %f492, %f494, %p72;
	selp.f32 	%f497, %f493, %f485, %p72;
	selp.f32 	%f498, %f494, %f492, %p72;
	sub.f32 	%f499, %f497, %f495;
	mul.f32 	%f500, %f499, 0f3FB8AA3B;
	ex2.approx.f32 	%f501, %f500;
	fma.rn.f32 	%f502, %f498, %f501, %f496;
	ld.shared.v2.f32 	{%f503, %f504}, [_ZZ19_blockSoftmaxKernelILi1024ELi128EEvPfS0_iiiE12temp_storage+136];
	setp.gt.f32 	%p73, %f495, %f503;
	selp.f32 	%f505, %f495, %f503, %p73;
	selp.f32 	%f506, %f502, %f504, %p73;
	selp.f32 	%f507, %f503, %f495, %p73;
	selp.f32 	%f508, %f504, %f502, %p73;
	sub.f32 	%f509, %f507, %f505;
	mul.f32 	%f510, %f509, 0f3FB8AA3B;
	ex2.approx.f32 	%f511, %f510;
	fma.rn.f32 	%f512, %f508, %f511, %f506;
	ld.shared.v2.f32 	{%f513, %f514}, [_ZZ19_blockSoftmaxKernelILi1024ELi128EEvPfS0_iiiE12temp_storage+144];
	setp.gt.f32 	%p74, %f505, %f513;
	selp.f32 	%f515, %f505, %f513, %p74;
	selp.f32 	%f516, %f512, %f514, %p74;
	selp.f32 	%f517, %f513, %f505, %p74;
	selp.f32 	%f518, %f514, %f512, %p74;
	sub.f32 	%f519, %f517, %f515;
	mul.f32 	%f520, %f519, 0f3FB8AA3B;
	ex2.approx.f32 	%f521, %f520;
	fma.rn.f32 	%f522, %f518, %f521, %f516;
	ld.shared.v2.f32 	{%f523, %f524}, [_ZZ19_blockSoftmaxKernelILi1024ELi128EEvPfS0_iiiE12temp_storage+152];
	setp.gt.f32 	%p75, %f515, %f523;
	selp.f32 	%f525, %f515, %f523, %p75;
	selp.f32 	%f526, %f522, %f524, %p75;
	selp.f32 	%f527, %f523, %f515, %p75;
	selp.f32 	%f528, %f524, %f522, %p75;
	sub.f32 	%f529, %f527, %f525;
	mul.f32 	%f530, %f529, 0f3FB8AA3B;
	ex2.approx.f32 	%f531, %f530;
	fma.rn.f32 	%f532, %f528, %f531, %f526;
	ld.shared.v2.f32 	{%f533, %f534}, [_ZZ19_blockSoftmaxKernelILi1024ELi128EEvPfS0_iiiE12temp_storage+160];
	setp.gt.f32 	%p76, %f525, %f533;
	selp.f32 	%f535, %f532, %f534, %p76;
	selp.f32 	%f536, %f525, %f533, %p76;
	selp.f32 	%f537, %f534, %f532, %p76;
	selp.f32 	%f538, %f533, %f525, %p76;
	sub.f32 	%f539, %f538, %f536;
	mul.f32 	%f540, %f539, 0f3FB8AA3B;
	ex2.approx.f32 	%f541, %f540;
	fma.rn.f32 	%f542, %f537, %f541, %f535;
	ld.shared.v2.f32 	{%f543, %f544}, [_ZZ19_blockSoftmaxKernelILi1024ELi128EEvPfS0_iiiE12temp_storage+168];
	setp.gt.f32 	%p77, %f536, %f543;
	selp.f32 	%f545, %f542, %f544, %p77;
	selp.f32 	%f546, %f536, %f543, %p77;
	selp.f32 	%f547, %f544, %f542, %p77;
	selp.f32 	%f548, %f543, %f536, %p77;
	sub.f32 	%f549, %f548, %f546;
	mul.f32 	%f550, %f549, 0f3FB8AA3B;
	ex2.approx.f32 	%f551, %f550;
	fma.rn.f32 	%f552, %f547, %f551, %f545;
	ld.shared.v2.f32 	{%f553, %f554}, [_ZZ19_blockSoftmaxKernelILi1024ELi128EEvPfS0_iiiE12temp_storage+176];
	setp.gt.f32 	%p78, %f546, %f553;
	selp.f32 	%f555, %f552, %f554, %p78;
	selp.f32 	%f556, %f546, %f553, %p78;
	selp.f32 	%f557, %f554, %f552, %p78;
	selp.f32 	%f558, %f553, %f546, %p78;
	sub.f32 	%f559, %f558, %f556;
	mul.f32 	%f560, %f559, 0f3FB8AA3B;
	ex2.approx.f32 	%f561, %f560;
	fma.rn.f32 	%f562, %f557, %f561, %f555;
	ld.shared.v2.f32 	{%f563, %f564}, [_ZZ19_blockSoftmaxKernelILi1024ELi128EEvPfS0_iiiE12temp_storage+184];
	setp.gt.f32 	%p79, %f556, %f563;
	selp.f32 	%f565, %f562, %f564, %p79;
	selp.f32 	%f566, %f556, %f563, %p79;
	selp.f32 	%f567, %f564, %f562, %p79;
	selp.f32 	%f568, %f563, %f556, %p79;
	sub.f32 	%f569, %f568, %f566;
	mul.f32 	%f570, %f569, 0f3FB8AA3B;
	ex2.approx.f32 	%f571, %f570;
	fma.rn.f32 	%f572, %f567, %f571, %f565;
	ld.shared.v2.f32 	{%f573, %f574}, [_ZZ19_blockSoftmaxKernelILi1024ELi128EEvPfS0_iiiE12temp_storage+192];
	setp.gt.f32 	%p80, %f566, %f573;
	selp.f32 	%f575, %f572, %f574, %p80;
	selp.f32 	%f576, %f566, %f573, %p80;
	selp.f32 	%f577, %f574, %f572, %p80;
	selp.f32 	%f578, %f573, %f566, %p80;
	sub.f32 	%f579, %f578, %f576;
	mul.f32 	%f580, %f579, 0f3FB8AA3B;
	ex2.approx.f32 	%f581, %f580;
	fma.rn.f32 	%f582, %f577, %f581, %f575;
	ld.shared.v2.f32 	{%f583, %f584}, [_ZZ19_blockSoftmaxKernelILi1024ELi128EEvPfS0_iiiE12temp_storage+200];
	setp.gt.f32 	%p81, %f576, %f583;
	selp.f32 	%f585, %f582, %f584, %p81;
	selp.f32 	%f586, %f576, %f583, %p81;
	selp.f32 	%f587, %f584, %f582, %p81;
	selp.f32 	%f588, %f583, %f576, %p81;
	sub.f32 	%f589, %f588, %f586;
	mul.f32 	%f590, %f589, 0f3FB8AA3B;
	ex2.approx.f32 	%f591, %f590;
	fma.rn.f32 	%f592, %f587, %f591, %f585;
	ld.shared.v2.f32 	{%f593, %f594}, [_ZZ19_blockSoftmaxKernelILi1024ELi128EEvPfS0_iiiE12temp_storage+208];
	setp.gt.f32 	%p82, %f586, %f593;
	selp.f32 	%f595, %f592, %f594, %p82;
	selp.f32 	%f596, %f586, %f593, %p82;
	selp.f32 	%f597, %f594, %f592, %p82;
	selp.f32 	%f598, %f593, %f586, %p82;
	sub.f32 	%f599, %f598, %f596;
	mul.f32 	%f600, %f599, 0f3FB8AA3B;
	ex2.approx.f32 	%f601, %f600;
	fma.rn.f32 	%f602, %f597, %f601, %f595;
	ld.shared.v2.f32 	{%f603, %f604}, [_ZZ19_blockSoftmaxKernelILi1024ELi128EEvPfS0_iiiE12temp_storage+216];
	setp.gt.f32 	%p83, %f596, %f603;
	selp.f32 	%f605, %f602, %f604, %p83;
	selp.f32 	%f606, %f596, %f603, %p83;
	selp.f32 	%f607, %f604, %f602, %p83;
	selp.f32 	%f608, %f603, %f596, %p83;
	sub.f32 	%f609, %f608, %f606;
	mul.f32 	%f610, %f609, 0f3FB8AA3B;
	ex2.approx.f32 	%f611, %f610;
	fma.rn.f32 	%f612, %f607, %f611, %f605;
	ld.shared.v2.f32 	{%f613, %f614}, [_ZZ19_blockSoftmaxKernelILi1024ELi128EEvPfS0_iiiE12temp_storage+224];
	setp.gt.f32 	%p84, %f606, %f613;
	selp.f32 	%f615, %f612, %f614, %p84;
	selp.f32 	%f616, %f606, %f613, %p84;
	selp.f32 	%f617, %f614, %f612, %p84;
	selp.f32 	%f618, %f613, %f606, %p84;
	sub.f32 	%f619, %f618, %f616;
	mul.f32 	%f620, %f619, 0f3FB8AA3B;
	ex2.approx.f32 	%f621, %f620;
	fma.rn.f32 	%f622, %f617, %f621, %f615;
	ld.shared.v2.f32 	{%f623, %f624}, [_ZZ19_blockSoftmaxKernelILi1024ELi128EEvPfS0_iiiE12temp_storage+232];
	setp.gt.f32 	%p85, %f616, %f623;
	selp.f32 	%f625, %f622, %f624, %p85;
	selp.f32 	%f626, %f616, %f623, %p85;
	selp.f32 	%f627, %f624, %f622, %p85;
	selp.f32 	%f628, %f623, %f616, %p85;
	sub.f32 	%f629, %f628, %f626;
	mul.f32 	%f630, %f629, 0f3FB8AA3B;
	ex2.approx.f32 	%f631, %f630;
	fma.rn.f32 	%f632, %f627, %f631, %f625;
	ld.shared.v2.f32 	{%f633, %f634}, [_ZZ19_blockSoftmaxKernelILi1024ELi128EEvPfS0_iiiE12temp_storage+240];
	setp.gt.f32 	%p86, %f626, %f633;
	selp.f32 	%f635, %f632, %f634, %p86;
	selp.f32 	%f636, %f626, %f633, %p86;
	selp.f32 	%f637, %f634, %f632, %p86;
	selp.f32 	%f638, %f633, %f626, %p86;
	sub.f32 	%f639, %f638, %f636;
	mul.f32 	%f640, %f639, 0f3FB8AA3B;
	ex2.approx.f32 	%f641, %f640;
	fma.rn.f32 	%f642, %f637, %f641, %f635;
	ld.shared.v2.f32 	{%f643, %f644}, [_ZZ19_blockSoftmaxKernelILi1024ELi128EEvPfS0_iiiE12temp_storage+248];
	setp.gt.f32 	%p87, %f636, %f643;
	selp.f32 	%f645, %f642, %f644, %p87;
	selp.f32 	%f646, %f636, %f643, %p87;
	selp.f32 	%f647, %f644, %f642, %p87;
	selp.f32 	%f648, %f643, %f636, %p87;
	sub.f32 	%f649, %f648, %f646;
	mul.f32 	%f650, %f649, 0f3FB8AA3B;
	ex2.approx.f32 	%f651, %f650;
	fma.rn.f32 	%f652, %f647, %f651, %f645;
	ld.shared.v2.f32 	{%f653, %f654}, [_ZZ19_blockSoftmaxKernelILi1024ELi128EEvPfS0_iiiE12temp_storage+256];
	setp.gt.f32 	%p88, %f646, %f653;
	selp.f32 	%f655, %f652, %f654, %p88;
	selp.f32 	%f656, %f646, %f653, %p88;
	selp.f32 	%f657, %f654, %f652, %p88;
	selp.f32 	%f658, %f653, %f646, %p88;
	sub.f32 	%f659, %f658, %f656;
	mul.f32 	%f660, %f659, 0f3FB8AA3B;
	ex2.approx.f32 	%f661, %f660;
	fma.rn.f32 	%f662, %f657, %f661, %f655;
	ld.shared.v2.f32 	{%f663, %f664}, [_ZZ19_blockSoftmaxKernelILi1024ELi128EEvPfS0_iiiE12temp_storage+264];
	setp.gt.f32 	%p89, %f656, %f663;
	selp.f32 	%f665, %f662, %f664, %p89;
	selp.f32 	%f666, %f656, %f663, %p89;
	selp.f32 	%f667, %f664, %f662, %p89;
	selp.f32 	%f668, %f663, %f656, %p89;
	sub.f32 	%f669, %f668, %f666;
	mul.f32 	%f670, %f669, 0f3FB8AA3B;
	ex2.approx.f32 	%f671, %f670;
	fma.rn.f32 	%f672, %f667, %f671, %f665;
	ld.shared.v2.f32 	{%f673, %f674}, [_ZZ19_blockSoftmaxKernelILi1024ELi128EEvPfS0_iiiE12temp_storage+272];
	setp.gt.f32 	%p90, %f666, %f673;
	selp.f32 	%f675, %f672, %f674, %p90;
	selp.f32 	%f676, %f666, %f673, %p90;
	selp.f32 	%f677, %f674, %f672, %p90;
	selp.f32 	%f678, %f673, %f666, %p90;
	sub.f32 	%f679, %f678, %f676;
	mul.f32 	%f680, %f679, 0f3FB8AA3B;
	ex2.approx.f32 	%f681, %f680;
	fma.rn.f32 	%f682, %f677, %f681, %f675;
	ld.shared.v2.f32 	{%f683, %f684}, [_ZZ19_blockSoftmaxKernelILi1024ELi128EEvPfS0_iiiE12temp_storage+280];
	setp.gt.f32 	%p91, %f676, %f683;
	selp.f32 	%f685, %f682, %f684, %p91;
	selp.f32 	%f686, %f676, %f683, %p91;
	selp.f32 	%f687, %f684, %f682, %p91;
	selp.f32 	%f688, %f683, %f676, %p91;
	sub.f32 	%f689, %f688, %f686;
	mul.f32 	%f690, %f689, 0f3FB8AA3B;
	ex2.approx.f32 	%f691, %f690;
	fma.rn.f32 	%f692, %f687, %f691, %f685;
	st.shared.v2.f32 	[_ZZ19_blockSoftmaxKernelILi1024ELi128EEvPfS0_iiiE9dms_total], {%f686, %f692};
$L__BB1_38:
	setp.lt.u32 	%p92, %r5, %r2;
	bar.sync 	0;
	@%p92 bra 	$L__BB1_51;
	setp.lt.s32 	%p93, %r71, 1024;
	@%p93 bra 	$L__BB1_63;
	ld.shared.v2.f32 	{%f67, %f693}, [_ZZ19_blockSoftmaxKernelILi1024ELi128EEvPfS0_iiiE9dms_total];
	mov.f32 	%f694, 0f3F800000;
	div.approx.f32 	%f68, %f694, %f693;
	sub.s32 	%r184, %r5, %r2;
	mul.lo.s32 	%r185, %r184, %r3;
	mad.lo.s32 	%r44, %r4, %r2, %r185;
	add.s32 	%r186, %r3, -1;
	and.b32  	%r45, %r3, 7;
	setp.lt.u32 	%p94, %r186, 7;
	mov.b32 	%r248, 0;
	@%p94 bra 	$L__BB1_43;
	and.b32  	%r248, %r3, 2097144;
	neg.s32 	%r243, %r248;
	add.s64 	%rd166, %rd3, 16;
	mov.b32 	%r244, 0;
$L__BB1_42:
	.pragma "nounroll";
	ld.local.v4.f32 	{%f695, %f696, %f697, %f698}, [%rd166+-16];
	sub.f32 	%f699, %f695, %f67;
	mul.f32 	%f700, %f699, 0f3FB8AA3B;
	ex2.approx.f32 	%f701, %f700;
	mul.f32 	%f702, %f701, %f68;
	add.s32 	%r188, %r44, %r244;
	mad.lo.s32 	%r189, %r188, %r72, %r1;
	mul.wide.u32 	%rd91, %r189, 4;
	add.s64 	%rd92, %rd1, %rd91;
	st.global.f32 	[%rd92], %f702;
	sub.f32 	%f703, %f696, %f67;
	mul.f32 	%f704, %f703, 0f3FB8AA3B;
	ex2.approx.f32 	%f705, %f704;
	mul.f32 	%f706, %f705, %f68;
	add.s32 	%r190, %r189, %r72;
	mul.wide.u32 	%rd93, %r190, 4;
	add.s64 	%rd94, %rd1, %rd93;
	st.global.f32 	[%rd94], %f706;
	sub.f32 	%f707, %f697, %f67;
	mul.f32 	%f708, %f707, 0f3FB8AA3B;
	ex2.approx.f32 	%f709, %f708;
	mul.f32 	%f710, %f709, %f68;
	add.s32 	%r191, %r190, %r72;
	mul.wide.u32 	%rd95, %r191, 4;
	add.s64 	%rd96, %rd1, %rd95;
	st.global.f32 	[%rd96], %f710;
	sub.f32 	%f711, %f698, %f67;
	mul.f32 	%f712, %f711, 0f3FB8AA3B;
	ex2.approx.f32 	%f713, %f712;
	mul.f32 	%f714, %f713, %f68;
	add.s32 	%r192, %r191, %r72;
	mul.wide.u32 	%rd97, %r192, 4;
	add.s64 	%rd98, %rd1, %rd97;
	st.global.f32 	[%rd98], %f714;
	ld.local.v4.f32 	{%f715, %f716, %f717, %f718}, [%rd166];
	sub.f32 	%f719, %f715, %f67;
	mul.f32 	%f720, %f719, 0f3FB8AA3B;
	ex2.approx.f32 	%f721, %f720;
	mul.f32 	%f722, %f721, %f68;
	add.s32 	%r193, %r192, %r72;
	mul.wide.u32 	%rd99, %r193, 4;
	add.s64 	%rd100, %rd1, %rd99;
	st.global.f32 	[%rd100], %f722;
	sub.f32 	%f723, %f716, %f67;
	mul.f32 	%f724, %f723, 0f3FB8AA3B;
	ex2.approx.f32 	%f725, %f724;
	mul.f32 	%f726, %f725, %f68;
	add.s32 	%r194, %r193, %r72;
	mul.wide.u32 	%rd101, %r194, 4;
	add.s64 	%rd102, %rd1, %rd101;
	st.global.f32 	[%rd102], %f726;
	sub.f32 	%f727, %f717, %f67;
	mul.f32 	%f728, %f727, 0f3FB8AA3B;
	ex2.approx.f32 	%f729, %f728;
	mul.f32 	%f730, %f729, %f68;
	add.s32 	%r195, %r194, %r72;
	mul.wide.u32 	%rd103, %r195, 4;
	add.s64 	%rd104, %rd1, %rd103;
	st.global.f32 	[%rd104], %f730;
	sub.f32 	%f731, %f718, %f67;
	mul.f32 	%f732, %f731, 0f3FB8AA3B;
	ex2.approx.f32 	%f733, %f732;
	mul.f32 	%f734, %f733, %f68;
	add.s32 	%r196, %r195, %r72;
	mul.wide.u32 	%rd105, %r196, 4;
	add.s64 	%rd106, %rd1, %rd105;
	st.global.f32 	[%rd106], %f734;
	add.s32 	%r244, %r244, 8;
	add.s32 	%r243, %r243, 8;
	add.s64 	%rd166, %rd166, 32;
	setp.eq.s32 	%p95, %r243, 0;
	@%p95 bra 	$L__BB1_43;
	bra.uni 	$L__BB1_42;
$L__BB1_43:
	setp.eq.s32 	%p96, %r45, 0;
	@%p96 bra 	$L__BB1_63;
	and.b32  	%r66, %r3, 3;
	setp.lt.u32 	%p97, %r45, 4;
	@%p97 bra 	$L__BB1_46;
	mul.wide.u32 	%rd107, %r248, 4;
	add.s64 	%rd108, %rd3, %rd107;
	ld.local.f32 	%f735, [%rd108];
	sub.f32 	%f736, %f735, %f67;
	mul.f32 	%f737, %f736, 0f3FB8AA3B;
	ex2.approx.f32 	%f738, %f737;
	mul.f32 	%f739, %f738, %f68;
	add.s32 	%r197, %r44, %r248;
	mad.lo.s32 	%r198, %r197, %r72, %r1;
	mul.wide.u32 	%rd109, %r198, 4;
	add.s64 	%rd110, %rd1, %rd109;
	st.global.f32 	[%rd110], %f739;
	ld.local.f32 	%f740, [%rd108+4];
	sub.f32 	%f741, %f740, %f67;
	mul.f32 	%f742, %f741, 0f3FB8AA3B;
	ex2.approx.f32 	%f743, %f742;
	mul.f32 	%f744, %f743, %f68;
	add.s32 	%r199, %r198, %r72;
	mul.wide.u32 	%rd111, %r199, 4;
	add.s64 	%rd112, %rd1, %rd111;
	st.global.f32 	[%rd112], %f744;
	ld.local.f32 	%f745, [%rd108+8];
	sub.f32 	%f746, %f745, %f67;
	mul.f32 	%f747, %f746, 0f3FB8AA3B;
	ex2.approx.f32 	%f748, %f747;
	mul.f32 	%f749, %f748, %f68;
	add.s32 	%r200, %r199, %r72;
	mul.wide.u32 	%rd113, %r200, 4;
	add.s64 	%rd114, %rd1, %rd113;
	st.global.f32 	[%rd114], %f749;
	ld.local.f32 	%f750, [%rd108+12];
	sub.f32 	%f751, %f750, %f67;
	mul.f32 	%f752, %f751, 0f3FB8AA3B;
	ex2.approx.f32 	%f753, %f752;
	mul.f32 	%f754, %f753, %f68;
	add.s32 	%r201, %r200, %r72;
	mul.wide.u32 	%rd115, %r201, 4;
	add.s64 	%rd116, %rd1, %rd115;
	st.global.f32 	[%rd116], %f754;
	add.s32 	%r248, %r248, 4;
$L__BB1_46:
	setp.eq.s32 	%p98, %r66, 0;
	@%p98 bra 	$L__BB1_63;
	setp.eq.s32 	%p99, %r66, 1;
	@%p99 bra 	$L__BB1_49;
	mul.wide.u32 	%rd117, %r248, 4;
	add.s64 	%rd118, %rd3, %rd117;
	ld.local.f32 	%f755, [%rd118];
	sub.f32 	%f756, %f755, %f67;
	mul.f32 	%f757, %f756, 0f3FB8AA3B;
	ex2.approx.f32 	%f758, %f757;
	mul.f32 	%f759, %f758, %f68;
	add.s32 	%r202, %r44, %r248;
	mad.lo.s32 	%r203, %r202, %r72, %r1;
	mul.wide.u32 	%rd119, %r203, 4;
	add.s64 	%rd120, %rd1, %rd119;
	st.global.f32 	[%rd120], %f759;
	ld.local.f32 	%f760, [%rd118+4];
	sub.f32 	%f761, %f760, %f67;
	mul.f32 	%f762, %f761, 0f3FB8AA3B;
	ex2.approx.f32 	%f763, %f762;
	mul.f32 	%f764, %f763, %f68;
	add.s32 	%r204, %r203, %r72;
	mul.wide.u32 	%rd121, %r204, 4;
	add.s64 	%rd122, %rd1, %rd121;
	st.global.f32 	[%rd122], %f764;
	add.s32 	%r248, %r248, 2;
$L__BB1_49:
	and.b32  	%r205, %r3, 1;
	setp.eq.b32 	%p100, %r205, 1;
	not.pred 	%p101, %p100;
	@%p101 bra 	$L__BB1_63;
	mul.wide.u32 	%rd123, %r248, 4;
	add.s64 	%rd124, %rd3, %rd123;
	ld.local.f32 	%f765, [%rd124];
	sub.f32 	%f766, %f765, %f67;
	mul.f32 	%f767, %f766, 0f3FB8AA3B;
	ex2.approx.f32 	%f768, %f767;
	mul.f32 	%f769, %f768, %f68;
	add.s32 	%r206, %r44, %r248;
	mad.lo.s32 	%r207, %r206, %r72, %r1;
	mul.wide.u32 	%rd125, %r207, 4;
	add.s64 	%rd126, %rd1, %rd125;
	st.global.f32 	[%rd126], %f769;
	bra.uni 	$L__BB1_63;
$L__BB1_51:
	setp.lt.s32 	%p102, %r71, -1023;
	@%p102 bra 	$L__BB1_63;
	ld.shared.v2.f32 	{%f69, %f770}, [_ZZ19_blockSoftmaxKernelILi1024ELi128EEvPfS0_iiiE9dms_total];
	mov.f32 	%f771, 0f3F800000;
	div.approx.f32 	%f70, %f771, %f770;
	mul.lo.s32 	%r48, %r4, %r5;
	and.b32  	%r49, %r4, 7;
	setp.lt.u32 	%p103, %r3, 7;
	mov.b32 	%r246, 0;
	@%p103 bra 	$L__BB1_55;
	and.b32  	%r246, %r4, -8;
	neg.s32 	%r241, %r246;
	add.s64 	%rd165, %rd3, 16;
	mov.b32 	%r242, 0;
$L__BB1_54:
	.pragma "nounroll";
	ld.local.v4.f32 	{%f772, %f773, %f774, %f775}, [%rd165+-16];
	sub.f32 	%f776, %f772, %f69;
	mul.f32 	%f777, %f776, 0f3FB8AA3B;
	ex2.approx.f32 	%f778, %f777;
	mul.f32 	%f779, %f778, %f70;
	add.s32 	%r210, %r242, %r48;
	mad.lo.s32 	%r211, %r210, %r72, %r1;
	mul.wide.u32 	%rd127, %r211, 4;
	add.s64 	%rd128, %rd1, %rd127;
	st.global.f32 	[%rd128], %f779;
	sub.f32 	%f780, %f773, %f69;
	mul.f32 	%f781, %f780, 0f3FB8AA3B;
	ex2.approx.f32 	%f782, %f781;
	mul.f32 	%f783, %f782, %f70;
	add.s32 	%r212, %r211, %r72;
	mul.wide.u32 	%rd129, %r212, 4;
	add.s64 	%rd130, %rd1, %rd129;
	st.global.f32 	[%rd130], %f783;
	sub.f32 	%f784, %f774, %f69;
	mul.f32 	%f785, %f784, 0f3FB8AA3B;
	ex2.approx.f32 	%f786, %f785;
	mul.f32 	%f787, %f786, %f70;
	add.s32 	%r213, %r212, %r72;
	mul.wide.u32 	%rd131, %r213, 4;
	add.s64 	%rd132, %rd1, %rd131;
	st.global.f32 	[%rd132], %f787;
	sub.f32 	%f788, %f775, %f69;
	mul.f32 	%f789, %f788, 0f3FB8AA3B;
	ex2.approx.f32 	%f790, %f789;
	mul.f32 	%f791, %f790, %f70;
	add.s32 	%r214, %r213, %r72;
	mul.wide.u32 	%rd133, %r214, 4;
	add.s64 	%rd134, %rd1, %rd133;
	st.global.f32 	[%rd134], %f791;
	ld.local.v4.f32 	{%f792, %f793, %f794, %f795}, [%rd165];
	sub.f32 	%f796, %f792, %f69;
	mul.f32 	%f797, %f796, 0f3FB8AA3B;
	ex2.approx.f32 	%f798, %f797;
	mul.f32 	%f799, %f798, %f70;
	add.s32 	%r215, %r214, %r72;
	mul.wide.u32 	%rd135, %r215, 4;
	add.s64 	%rd136, %rd1, %rd135;
	st.global.f32 	[%rd136], %f799;
	sub.f32 	%f800, %f793, %f69;
	mul.f32 	%f801, %f800, 0f3FB8AA3B;
	ex2.approx.f32 	%f802, %f801;
	mul.f32 	%f803, %f802, %f70;
	add.s32 	%r216, %r215, %r72;
	mul.wide.u32 	%rd137, %r216, 4;
	add.s64 	%rd138, %rd1, %rd137;
	st.global.f32 	[%rd138], %f803;
	sub.f32 	%f804, %f794, %f69;
	mul.f32 	%f805, %f804, 0f3FB8AA3B;
	ex2.approx.f32 	%f806, %f805;
	mul.f32 	%f807, %f806, %f70;
	add.s32 	%r217, %r216, %r72;
	mul.wide.u32 	%rd139, %r217, 4;
	add.s64 	%rd140, %rd1, %rd139;
	st.global.f32 	[%rd140], %f807;
	sub.f32 	%f808, %f795, %f69;
	mul.f32 	%f809, %f808, 0f3FB8AA3B;
	ex2.approx.f32 	%f810, %f809;
	mul.f32 	%f811, %f810, %f70;
	add.s32 	%r218, %r217, %r72;
	mul.wide.u32 	%rd141, %r218, 4;
	add.s64 	%rd142, %rd1, %rd141;
	st.global.f32 	[%rd142], %f811;
	add.s32 	%r242, %r242, 8;
	add.s32 	%r241, %r241, 8;
	add.s64 	%rd165, %rd165, 32;
	setp.eq.s32 	%p104, %r241, 0;
	@%p104 bra 	$L__BB1_55;
	bra.uni 	$L__BB1_54;
$L__BB1_55:
	setp.eq.s32 	%p105, %r49, 0;
	@%p105 bra 	$L__BB1_63;
	setp.lt.u32 	%p106, %r49, 4;
	@%p106 bra 	$L__BB1_58;
	mul.wide.u32 	%rd143, %r246, 4;
	add.s64 	%rd144, %rd3, %rd143;
	ld.local.f32 	%f812, [%rd144];
	sub.f32 	%f813, %f812, %f69;
	mul.f32 	%f814, %f813, 0f3FB8AA3B;
	ex2.approx.f32 	%f815, %f814;
	mul.f32 	%f816, %f815, %f70;
	add.s32 	%r219, %r246, %r48;
	mad.lo.s32 	%r220, %r219, %r72, %r1;
	mul.wide.u32 	%rd145, %r220, 4;
	add.s64 	%rd146, %rd1, %rd145;
	st.global.f32 	[%rd146], %f816;
	ld.local.f32 	%f817, [%rd144+4];
	sub.f32 	%f818, %f817, %f69;
	mul.f32 	%f819, %f818, 0f3FB8AA3B;
	ex2.approx.f32 	%f820, %f819;
	mul.f32 	%f821, %f820, %f70;
	add.s32 	%r221, %r220, %r72;
	mul.wide.u32 	%rd147, %r221, 4;
	add.s64 	%rd148, %rd1, %rd147;
	st.global.f32 	[%rd148], %f821;
	ld.local.f32 	%f822, [%rd144+8];
	sub.f32 	%f823, %f822, %f69;
	mul.f32 	%f824, %f823, 0f3FB8AA3B;
	ex2.approx.f32 	%f825, %f824;
	mul.f32 	%f826, %f825, %f70;
	add.s32 	%r222, %r221, %r72;
	mul.wide.u32 	%rd149, %r222, 4;
	add.s64 	%rd150, %rd1, %rd149;
	st.global.f32 	[%rd150], %f826;
	ld.local.f32 	%f827, [%rd144+12];
	sub.f32 	%f828, %f827, %f69;
	mul.f32 	%f829, %f828, 0f3FB8AA3B;
	ex2.approx.f32 	%f830, %f829;
	mul.f32 	%f831, %f830, %f70;
	add.s32 	%r223, %r222, %r72;
	mul.wide.u32 	%rd151, %r223, 4;
	add.s64 	%rd152, %rd1, %rd151;
	st.global.f32 	[%rd152], %f831;
	add.s32 	%r246, %r246, 4;
$L__BB1_58:
	and.b32  	%r224, %r4, 3;
	setp.eq.s32 	%p107, %r224, 0;
	@%p107 bra 	$L__BB1_63;
	setp.eq.s32 	%p108, %r224, 1;
	@%p108 bra 	$L__BB1_61;
	mul.wide.u32 	%rd153, %r246, 4;
	add.s64 	%rd154, %rd3, %rd153;
	ld.local.f32 	%f832, [%rd154];
	sub.f32 	%f833, %f832, %f69;
	mul.f32 	%f834, %f833, 0f3FB8AA3B;
	ex2.approx.f32 	%f835, %f834;
	mul.f32 	%f836, %f835, %f70;
	add.s32 	%r225, %r246, %r48;
	mad.lo.s32 	%r226, %r225, %r72, %r1;
	mul.wide.u32 	%rd155, %r226, 4;
	add.s64 	%rd156, %rd1, %rd155;
	st.global.f32 	[%rd156], %f836;
	ld.local.f32 	%f837, [%rd154+4];
	sub.f32 	%f838, %f837, %f69;
	mul.f32 	%f839, %f838, 0f3FB8AA3B;
	ex2.approx.f32 	%f840, %f839;
	mul.f32 	%f841, %f840, %f70;
	add.s32 	%r227, %r226, %r72;
	mul.wide.u32 	%rd157, %r227, 4;
	add.s64 	%rd158, %rd1, %rd157;
	st.global.f32 	[%rd158], %f841;
	add.s32 	%r246, %r246, 2;
$L__BB1_61:
	and.b32  	%r228, %r3, 1;
	setp.eq.b32 	%p109, %r228, 1;
	@%p109 bra 	$L__BB1_63;
	mul.wide.u32 	%rd159, %r246, 4;
	add.s64 	%rd160, %rd3, %rd159;
	ld.local.f32 	%f842, [%rd160];
	sub.f32 	%f843, %f842, %f69;
	mul.f32 	%f844, %f843, 0f3FB8AA3B;
	ex2.approx.f32 	%f845, %f844;
	mul.f32 	%f846, %f845, %f70;
	add.s32 	%r229, %r246, %r48;
	mad.lo.s32 	%r230, %r229, %r72, %r1;
	mul.wide.u32 	%rd161, %r230, 4;
	add.s64 	%rd162, %rd1, %rd161;
	st.global.f32 	[%rd162], %f846;
$L__BB1_63:
	ret;

}
	// .globl	_Z19_blockSoftmaxKernelILi1024ELi64EEvPfS0_iii
.visible .entry _Z19_blockSoftmaxKernelILi1024ELi64EEvPfS0_iii(
	.param .u64 .ptr .align 1 _Z19_blockSoftmaxKernelILi1024ELi64EEvPfS0_iii_param_0,
	.param .u64 .ptr .align 1 _Z19_blockSoftmaxKernelILi1024ELi64EEvPfS0_iii_param_1,
	.param .u32 _Z19_blockSoftmaxKernelILi1024ELi64EEvPfS0_iii_param_2,
	.param .u32 _Z19_blockSoftmaxKernelILi1024ELi64EEvPfS0_iii_param_3,
	.param .u32 _Z19_blockSoftmaxKernelILi1024ELi64EEvPfS0_iii_param_4
)
{
	.local .align 16 .b8 	__local_depot2[256];
	.reg .b64 	%SP;
	.reg .b64 	%SPL;
	.reg .pred 	%p<110>;
	.reg .b32 	%r<251>;
	.reg .b32 	%f<889>;
	.reg .b64 	%rd<167>;
	// demoted variable
	.shared .align 8 .b8 _ZZ19_blockSoftmaxKernelILi1024ELi64EEvPfS0_iiiE12temp_storage[296];
	// demoted variable
	.shared .align 8 .b8 _ZZ19_blockSoftmaxKernelILi1024ELi64EEvPfS0_iiiE9dms_total[8];
	mov.u64 	%SPL, __local_depot2;
	ld.param.u64 	%rd16, [_Z19_blockSoftmaxKernelILi1024ELi64EEvPfS0_iii_param_0];
	ld.param.u64 	%rd17, [_Z19_blockSoftmaxKernelILi1024ELi64EEvPfS0_iii_param_1];
	ld.param.u32 	%r71, [_Z19_blockSoftmaxKernelILi1024ELi64EEvPfS0_iii_param_3];
	ld.param.u32 	%r72, [_Z19_blockSoftmaxKernelILi1024ELi64EEvPfS0_iii_param_4];
	cvta.to.global.u64 	%rd1, %rd17;
	cvta.to.global.u64 	%rd2, %rd16;
	add.u64 	%rd3, %SPL, 0;
	mov.u32 	%r73, %ctaid.x;
	rem.u32 	%r74, %r73, %r72;
	sub.s32 	%r75, %r73, %r74;
	mad.lo.s32 	%r1, %r75, %r71, %r74;
	shr.s32 	%r76, %r71, 31;
	shr.u32 	%r77, %r76, 22;
	add.s32 	%r78, %r71, %r77;
	and.b32  	%r79, %r78, -1024;
	sub.s32 	%r2, %r71, %r79;
	shr.s32 	%r3, %r78, 10;
	add.s32 	%r4, %r3, 1;
	mov.u32 	%r5, %tid.x;
	setp.lt.u32 	%p1, %r5, %r2;
	mov.f32 	%f877, 0f00000000;
	mov.f32 	%f878, 0fFF7FFFFF;
	@%p1 bra 	$L__BB2_13;
	setp.lt.s32 	%p2, %r71, 1024;
	@%p2 bra 	$L__BB2_25;
	sub.s32 	%r81, %r5, %r2;
	mul.lo.s32 	%r82, %r81, %r3;
	mad.lo.s32 	%r6, %r4, %r2, %r82;
	add.s32 	%r83, %r3, -1;
	and.b32  	%r7, %r3, 7;
	setp.lt.u32 	%p3, %r83, 7;
	mov.f32 	%f877, 0f00000000;
	mov.f32 	%f878, 0fFF7FFFFF;
	mov.b32 	%r238, 0;
	@%p3 bra 	$L__BB2_5;
	and.b32  	%r238, %r3, 2097144;
	neg.s32 	%r233, %r238;
	add.s64 	%rd164, %rd3, 16;
	mov.f32 	%f877, 0f00000000;
	mov.f32 	%f878, 0fFF7FFFFF;
	mov.b32 	%r234, 0;
$L__BB2_4:
	.pragma "nounroll";
	add.s32 	%r85, %r6, %r234;
	mad.lo.s32 	%r86, %r85, %r72, %r1;
	mul.wide.u32 	%rd19, %r86, 4;
	add.s64 	%rd20, %rd2, %rd19;
	ld.global.nc.f32 	%f78, [%rd20];
	setp.gt.f32 	%p4, %f878, %f78;
	selp.f32 	%f79, %f877, 0f3F800000, %p4;
	selp.f32 	%f80, %f878, %f78, %p4;
	selp.f32 	%f81, 0f3F800000, %f877, %p4;
	selp.f32 	%f82, %f78, %f878, %p4;
	sub.f32 	%f83, %f82, %f80;
	mul.f32 	%f84, %f83, 0f3FB8AA3B;
	ex2.approx.f32 	%f85, %f84;
	fma.rn.f32 	%f86, %f81, %f85, %f79;
	add.s32 	%r87, %r86, %r72;
	mul.wide.u32 	%rd21, %r87, 4;
	add.s64 	%rd22, %rd2, %rd21;
	ld.global.nc.f32 	%f87, [%rd22];
	setp.gt.f32 	%p5, %f80, %f87;
	selp.f32 	%f88, %f86, 0f3F800000, %p5;
	selp.f32 	%f89, %f80, %f87, %p5;
	selp.f32 	%f90, 0f3F800000, %f86, %p5;
	selp.f32 	%f91, %f87, %f80, %p5;
	sub.f32 	%f92, %f91, %f89;
	mul.f32 	%f93, %f92, 0f3FB8AA3B;
	ex2.approx.f32 	%f94, %f93;
	fma.rn.f32 	%f95, %f90, %f94, %f88;
	add.s32 	%r88, %r87, %r72;
	mul.wide.u32 	%rd23, %r88, 4;
	add.s64 	%rd24, %rd2, %rd23;
	ld.global.nc.f32 	%f96, [%rd24];
	setp.gt.f32 	%p6, %f89, %f96;
	selp.f32 	%f97, %f95, 0f3F800000, %p6;
	selp.f32 	%f98, %f89, %f96, %p6;
	selp.f32 	%f99, 0f3F800000, %f95, %p6;
	selp.f32 	%f100, %f96, %f89, %p6;
	sub.f32 	%f101, %f100, %f98;
	mul.f32 	%f102, %f101, 0f3FB8AA3B;
	ex2.approx.f32 	%f103, %f102;
	fma.rn.f32 	%f104, %f99, %f103, %f97;
	add.s32 	%r89, %r88, %r72;
	mul.wide.u32 	%rd25, %r89, 4;
	add.s64 	%rd26, %rd2, %rd25;
	ld.global.nc.f32 	%f105, [%rd26];
	st.local.v4.f32 	[%rd164+-16], {%f78, %f87, %f96, %f105};
	setp.gt.f32 	%p7, %f98, %f105;
	selp.f32 	%f106, %f104, 0f3F800000, %p7;
	selp.f32 	%f107, %f98, %f105, %p7;
	selp.f32 	%f108, 0f3F800000, %f104, %p7;
	selp.f32 	%f109, %f105, %f98, %p7;
	sub.f32 	%f110, %f109, %f107;
	mul.f32 	%f111, %f110, 0f3FB8AA3B;
	ex2.approx.f32 	%f112, %f111;
	fma.rn.f32 	%f113, %f108, %f112, %f106;
	add.s32 	%r90, %r89, %r72;
	mul.wide.u32 	%rd27, %r90, 4;
	add.s64 	%rd28, %rd2, %rd27;
	ld.global.nc.f32 	%f114, [%rd28];
	setp.gt.f32 	%p8, %f107, %f114;
	selp.f32 	%f115, %f113, 0f3F800000, %p8;
	selp.f32 	%f116, %f107, %f114, %p8;
	selp.f32 	%f117, 0f3F800000, %f113, %p8;
	selp.f32 	%f118, %f114, %f107, %p8;
	sub.f32 	%f119, %f118, %f116;
	mul.f32 	%f120, %f119, 0f3FB8AA3B;
	ex2.approx.f32 	%f121, %f120;
	fma.rn.f32 	%f122, %f117, %f121, %f115;
	add.s32 	%r91, %r90, %r72;
	mul.wide.u32 	%rd29, %r91, 4;
	add.s64 	%rd30, %rd2, %rd29;
	ld.global.nc.f32 	%f123, [%rd30];
	setp.gt.f32 	%p9, %f116, %f123;
	selp.f32 	%f124, %f122, 0f3F800000, %p9;
	selp.f32 	%f125, %f116, %f123, %p9;
	selp.f32 	%f126, 0f3F800000, %f122, %p9;
	selp.f32 	%f127, %f123, %f116, %p9;
	sub.f32 	%f128, %f127, %f125;
	mul.f32 	%f129, %f128, 0f3FB8AA3B;
	ex2.approx.f32 	%f130, %f129;
	fma.rn.f32 	%f131, %f126, %f130, %f124;
	add.s32 	%r92, %r91, %r72;
	mul.wide.u32 	%rd31, %r92, 4;
	add.s64 	%rd32, %rd2, %rd31;
	ld.global.nc.f32 	%f132, [%rd32];
	setp.gt.f32 	%p10, %f125, %f132;
	selp.f32 	%f133, %f131, 0f3F800000, %p10;
	selp.f32 	%f134, %f125, %f132, %p10;
	selp.f32 	%f135, 0f3F800000, %f131, %p10;
	selp.f32 	%f136, %f132, %f125, %p10;
	sub.f32 	%f137, %f136, %f134;
	mul.f32 	%f138, %f137, 0f3FB8AA3B;
	ex2.approx.f32 	%f139, %f138;
	fma.rn.f32 	%f140, %f135, %f139, %f133;
	add.s32 	%r93, %r92, %r72;
	mul.wide.u32 	%rd33, %r93, 4;
	add.s64 	%rd34, %rd2, %rd33;
	ld.global.nc.f32 	%f141, [%rd34];
	st.local.v4.f32 	[%rd164], {%f114, %f123, %f132, %f141};
	setp.gt.f32 	%p11, %f134, %f141;
	selp.f32 	%f142, %f140, 0f3F800000, %p11;
	selp.f32 	%f878, %f134, %f141, %p11;
	selp.f32 	%f143, 0f3F800000, %f140, %p11;
	selp.f32 	%f144, %f141, %f134, %p11;
	sub.f32 	%f145, %f144, %f878;
	mul.f32 	%f146, %f145, 0f3FB8AA3B;
	ex2.approx.f32 	%f147, %f146;
	fma.rn.f32 	%f877, %f143, %f147, %f142;
	add.s32 	%r234, %r234, 8;
	add.s32 	%r233, %r233, 8;
	add.s64 	%rd164, %rd164, 32;
	setp.eq.s32 	%p12, %r233, 0;
	@%p12 bra 	$L__BB2_5;
	bra.uni 	$L__BB2_4;
$L__BB2_5:
	setp.eq.s32 	%p13, %r7, 0;
	@%p13 bra 	$L__BB2_25;
	and.b32  	%r28, %r3, 3;
	setp.lt.u32 	%p14, %r7, 4;
	@%p14 bra 	$L__BB2_8;
	add.s32 	%r94, %r6, %r238;
	mad.lo.s32 	%r95, %r94, %r72, %r1;
	mul.wide.u32 	%rd35, %r95, 4;
	add.s64 	%rd36, %rd2, %rd35;
	ld.global.nc.f32 	%f149, [%rd36];
	mul.wide.u32 	%rd37, %r238, 4;
	add.s64 	%rd38, %rd3, %rd37;
	st.local.f32 	[%rd38], %f149;
	setp.gt.f32 	%p15, %f878, %f149;
	selp.f32 	%f150, %f877, 0f3F800000, %p15;
	selp.f32 	%f151, %f878, %f149, %p15;
	selp.f32 	%f152, 0f3F800000, %f877, %p15;
	selp.f32 	%f153, %f149, %f878, %p15;
	sub.f32 	%f154, %f153, %f151;
	mul.f32 	%f155, %f154, 0f3FB8AA3B;
	ex2.approx.f32 	%f156, %f155;
	fma.rn.f32 	%f157, %f152, %f156, %f150;
	add.s32 	%r96, %r95, %r72;
	mul.wide.u32 	%rd39, %r96, 4;
	add.s64 	%rd40, %rd2, %rd39;
	ld.global.nc.f32 	%f158, [%rd40];
	st.local.f32 	[%rd38+4], %f158;
	setp.gt.f32 	%p16, %f151, %f158;
	selp.f32 	%f159, %f157, 0f3F800000, %p16;
	selp.f32 	%f160, %f151, %f158, %p16;
	selp.f32 	%f161, 0f3F800000, %f157, %p16;
	selp.f32 	%f162, %f158, %f151, %p16;
	sub.f32 	%f163, %f162, %f160;
	mul.f32 	%f164, %f163, 0f3FB8AA3B;
	ex2.approx.f32 	%f165, %f164;
	fma.rn.f32 	%f166, %f161, %f165, %f159;
	add.s32 	%r97, %r96, %r72;
	mul.wide.u32 	%rd41, %r97, 4;
	add.s64 	%rd42, %rd2, %rd41;
	ld.global.nc.f32 	%f167, [%rd42];
	st.local.f32 	[%rd38+8], %f167;
	setp.gt.f32 	%p17, %f160, %f167;
	selp.f32 	%f168, %f166, 0f3F800000, %p17;
	selp.f32 	%f169, %f160, %f167, %p17;
	selp.f32 	%f170, 0f3F800000, %f166, %p17;
	selp.f32 	%f171, %f167, %f160, %p17;
	sub.f32 	%f172, %f171, %f169;
	mul.f32 	%f173, %f172, 0f3FB8AA3B;
	ex2.approx.f32 	%f174, %f173;
	fma.rn.f32 	%f175, %f170, %f174, %f168;
	add.s32 	%r98, %r97, %r72;
	mul.wide.u32 	%rd43, %r98, 4;
	add.s64 	%rd44, %rd2, %rd43;
	ld.global.nc.f32 	%f176, [%rd44];
	st.local.f32 	[%rd38+12], %f176;
	setp.gt.f32 	%p18, %f169, %f176;
	selp.f32 	%f177, %f175, 0f3F800000, %p18;
	selp.f32 	%f878, %f169, %f176, %p18;
	selp.f32 	%f178, 0f3F800000, %f175, %p18;
	selp.f32 	%f179, %f176, %f169, %p18;
	sub.f32 	%f180, %f179, %f878;
	mul.f32 	%f181, %f180, 0f3FB8AA3B;
	ex2.approx.f32 	%f182, %f181;
	fma.rn.f32 	%f877, %f178, %f182, %f177;
	add.s32 	%r238, %r238, 4;
$L__BB2_8:
	setp.eq.s32 	%p19, %r28, 0;
	@%p19 bra 	$L__BB2_25;
	setp.eq.s32 	%p20, %r28, 1;
	@%p20 bra 	$L__BB2_11;
	add.s32 	%r99, %r6, %r238;
	mad.lo.s32 	%r100, %r99, %r72, %r1;
	mul.wide.u32 	%rd45, %r100, 4;
	add.s64 	%rd46, %rd2, %rd45;
	ld.global.nc.f32 	%f184, [%rd46];
	mul.wide.u32 	%rd47, %r238, 4;
	add.s64 	%rd48, %rd3, %rd47;
	st.local.f32 	[%rd48], %f184;
	setp.gt.f32 	%p21, %f878, %f184;
	selp.f32 	%f185, %f877, 0f3F800000, %p21;
	selp.f32 	%f186, %f878, %f184, %p21;
	selp.f32 	%f187, 0f3F800000, %f877, %p21;
	selp.f32 	%f188, %f184, %f878, %p21;
	sub.f32 	%f189, %f188, %f186;
	mul.f32 	%f190, %f189, 0f3FB8AA3B;
	ex2.approx.f32 	%f191, %f190;
	fma.rn.f32 	%f192, %f187, %f191, %f185;
	add.s32 	%r101, %r100, %r72;
	mul.wide.u32 	%rd49, %r101, 4;
	add.s64 	%rd50, %rd2, %rd49;
	ld.global.nc.f32 	%f193, [%rd50];
	st.local.f32 	[%rd48+4], %f193;
	setp.gt.f32 	%p22, %f186, %f193;
	selp.f32 	%f194, %f192, 0f3F800000, %p22;
	selp.f32 	%f878, %f186, %f193, %p22;
	selp.f32 	%f195, 0f3F800000, %f192, %p22;
	selp.f32 	%f196, %f193, %f186, %p22;
	sub.f32 	%f197, %f196, %f878;
	mul.f32 	%f198, %f197, 0f3FB8AA3B;
	ex2.approx.f32 	%f199, %f198;
	fma.rn.f32 	%f877, %f195, %f199, %f194;
	add.s32 	%r238, %r238, 2;
$L__BB2_11:
	and.b32  	%r102, %r3, 1;
	setp.eq.b32 	%p23, %r102, 1;
	not.pred 	%p24, %p23;
	@%p24 bra 	$L__BB2_25;
	add.s32 	%r103, %r6, %r238;
	mad.lo.s32 	%r104, %r103, %r72, %r1;
	mul.wide.u32 	%rd51, %r104, 4;
	add.s64 	%rd52, %rd2, %rd51;
	ld.global.nc.f32 	%f200, [%rd52];
	mul.wide.u32 	%rd53, %r238, 4;
	add.s64 	%rd54, %rd3, %rd53;
	st.local.f32 	[%rd54], %f200;
	setp.gt.f32 	%p25, %f878, %f200;
	selp.f32 	%f201, %f877, 0f3F800000, %p25;
	selp.f32 	%f43, %f878, %f200, %p25;
	selp.f32 	%f202, 0f3F800000, %f877, %p25;
	selp.f32 	%f203, %f200, %f878, %p25;
	sub.f32 	%f204, %f203, %f43;
	mul.f32 	%f205, %f204, 0f3FB8AA3B;
	ex2.approx.f32 	%f206, %f205;
	fma.rn.f32 	%f877, %f202, %f206, %f201;
	mov.f32 	%f878, %f43;
	bra.uni 	$L__BB2_25;
$L__BB2_13:
	setp.lt.s32 	%p26, %r71, -1023;
	@%p26 bra 	$L__BB2_25;
	mul.lo.s32 	%r10, %r4, %r5;
	and.b32  	%r11, %r4, 7;
	setp.lt.u32 	%p27, %r3, 7;
	mov.f32 	%f877, 0f00000000;
	mov.f32 	%f878, 0fFF7FFFFF;
	mov.b32 	%r236, 0;
	@%p27 bra 	$L__BB2_17;
	and.b32  	%r236, %r4, -8;
	neg.s32 	%r231, %r236;
	add.s64 	%rd163, %rd3, 16;
	mov.f32 	%f877, 0f00000000;
	mov.f32 	%f878, 0fFF7FFFFF;
	mov.b32 	%r232, 0;
$L__BB2_16:
	.pragma "nounroll";
	add.s32 	%r107, %r232, %r10;
	mad.lo.s32 	%r108, %r107, %r72, %r1;
	mul.wide.u32 	%rd55, %r108, 4;
	add.s64 	%rd56, %rd2, %rd55;
	ld.global.nc.f32 	%f214, [%rd56];
	setp.gt.f32 	%p28, %f878, %f214;
	selp.f32 	%f215, %f877, 0f3F800000, %p28;
	selp.f32 	%f216, %f878, %f214, %p28;
	selp.f32 	%f217, 0f3F800000, %f877, %p28;
	selp.f32 	%f218, %f214, %f878, %p28;
	sub.f32 	%f219, %f218, %f216;
	mul.f32 	%f220, %f219, 0f3FB8AA3B;
	ex2.approx.f32 	%f221, %f220;
	fma.rn.f32 	%f222, %f217, %f221, %f215;
	add.s32 	%r109, %r108, %r72;
	mul.wide.u32 	%rd57, %r109, 4;
	add.s64 	%rd58, %rd2, %rd57;
	ld.global.nc.f32 	%f223, [%rd58];
	setp.gt.f32 	%p29, %f216, %f223;
	selp.f32 	%f224, %f222, 0f3F800000, %p29;
	selp.f32 	%f225, %f216, %f223, %p29;
	selp.f32 	%f226, 0f3F800000, %f222, %p29;
	selp.f32 	%f227, %f223, %f216, %p29;
	sub.f32 	%f228, %f227, %f225;
	mul.f32 	%f229, %f228, 0f3FB8AA3B;
	ex2.approx.f32 	%f230, %f229;
	fma.rn.f32 	%f231, %f226, %f230, %f224;
	add.s32 	%r110, %r109, %r72;
	mul.wide.u32 	%rd59, %r110, 4;
	add.s64 	%rd60, %rd2, %rd59;
	ld.global.nc.f32 	%f232, [%rd60];
	setp.gt.f32 	%p30, %f225, %f232;
	selp.f32 	%f233, %f231, 0f3F800000, %p30;
	selp.f32 	%f234, %f225, %f232, %p30;
	selp.f32 	%f235, 0f3F800000, %f231, %p30;
	selp.f32 	%f236, %f232, %f225, %p30;
	sub.f32 	%f237, %f236, %f234;
	mul.f32 	%f238, %f237, 0f3FB8AA3B;
	ex2.approx.f32 	%f239, %f238;
	fma.rn.f32 	%f240, %f235, %f239, %f233;
	add.s32 	%r111, %r110, %r72;
	mul.wide.u32 	%rd61, %r111, 4;
	add.s64 	%rd62, %rd2, %rd61;
	ld.global.nc.f32 	%f241, [%rd62];
	st.local.v4.f32 	[%rd163+-16], {%f214, %f223, %f232, %f241};
	setp.gt.f32 	%p31, %f234, %f241;
	selp.f32 	%f242, %f240, 0f3F800000, %p31;
	selp.f32 	%f243, %f234, %f241, %p31;
	selp.f32 	%f244, 0f3F800000, %f240, %p31;
	selp.f32 	%f245, %f241, %f234, %p31;
	sub.f32 	%f246, %f245, %f243;
	mul.f32 	%f247, %f246, 0f3FB8AA3B;
	ex2.approx.f32 	%f248, %f247;
	fma.rn.f32 	%f249, %f244, %f248, %f242;
	add.s32 	%r112, %r111, %r72;
	mul.wide.u32 	%rd63, %r112, 4;
	add.s64 	%rd64, %rd2, %rd63;
	ld.global.nc.f32 	%f250, [%rd64];
	setp.gt.f32 	%p32, %f243, %f250;
	selp.f32 	%f251, %f249, 0f3F800000, %p32;
	selp.f32 	%f252, %f243, %f250, %p32;
	selp.f32 	%f253, 0f3F800000, %f249, %p32;
	selp.f32 	%f254, %f250, %f243, %p32;
	sub.f32 	%f255, %f254, %f252;
	mul.f32 	%f256, %f255, 0f3FB8AA3B;
	ex2.approx.f32 	%f257, %f256;
	fma.rn.f32 	%f258, %f253, %f257, %f251;
	add.s32 	%r113, %r112, %r72;
	mul.wide.u32 	%rd65, %r113, 4;
	add.s64 	%rd66, %rd2, %rd65;
	ld.global.nc.f32 	%f259, [%rd66];
	setp.gt.f32 	%p33, %f252, %f259;
	selp.f32 	%f260, %f258, 0f3F800000, %p33;
	selp.f32 	%f261, %f252, %f259, %p33;
	selp.f32 	%f262, 0f3F800000, %f258, %p33;
	selp.f32 	%f263, %f259, %f252, %p33;
	sub.f32 	%f264, %f263, %f261;
	mul.f32 	%f265, %f264, 0f3FB8AA3B;
	ex2.approx.f32 	%f266, %f265;
	fma.rn.f32 	%f267, %f262, %f266, %f260;
	add.s32 	%r114, %r113, %r72;
	mul.wide.u32 	%rd67, %r114, 4;
	add.s64 	%rd68, %rd2, %rd67;
	ld.global.nc.f32 	%f268, [%rd68];
	setp.gt.f32 	%p34, %f261, %f268;
	selp.f32 	%f269, %f267, 0f3F800000, %p34;
	selp.f32 	%f270, %f261, %f268, %p34;
	selp.f32 	%f271, 0f3F800000, %f267, %p34;
	selp.f32 	%f272, %f268, %f261, %p34;
	sub.f32 	%f273, %f272, %f270;
	mul.f32 	%f274, %f273, 0f3FB8AA3B;
	ex2.approx.f32 	%f275, %f274;
	fma.rn.f32 	%f276, %f271, %f275, %f269;
	add.s32 	%r115, %r114, %r72;
	mul.wide.u32 	%rd69, %r115, 4;
	add.s64 	%rd70, %rd2, %rd69;
	ld.global.nc.f32 	%f277, [%rd70];
	st.local.v4.f32 	[%rd163], {%f250, %f259, %f268, %f277};
	setp.gt.f32 	%p35, %f270, %f277;
	selp.f32 	%f278, %f276, 0f3F800000, %p35;
	selp.f32 	%f878, %f270, %f277, %p35;
	selp.f32 	%f279, 0f3F800000, %f276, %p35;
	selp.f32 	%f280, %f277, %f270, %p35;
	sub.f32 	%f281, %f280, %f878;
	mul.f32 	%f282, %f281, 0f3FB8AA3B;
	ex2.approx.f32 	%f283, %f282;
	fma.rn.f32 	%f877, %f279, %f283, %f278;
	add.s32 	%r232, %r232, 8;
	add.s32 	%r231, %r231, 8;
	add.s64 	%rd163, %rd163, 32;
	setp.eq.s32 	%p36, %r231, 0;
	@%p36 bra 	$L__BB2_17;
	bra.uni 	$L__BB2_16;
$L__BB2_17:
	setp.eq.s32 	%p37, %r11, 0;
	@%p37 bra 	$L__BB2_25;
	setp.lt.u32 	%p38, %r11, 4;
	@%p38 bra 	$L__BB2_20;
	add.s32 	%r116, %r236, %r10;
	mad.lo.s32 	%r117, %r116, %r72, %r1;
	mul.wide.u32 	%rd71, %r117, 4;
	add.s64 	%rd72, %rd2, %rd71;
	ld.global.nc.f32 	%f285, [%rd72];
	mul.wide.u32 	%rd73, %r236, 4;
	add.s64 	%rd74, %rd3, %rd73;
	st.local.f32 	[%rd74], %f285;
	setp.gt.f32 	%p39, %f878, %f285;
	selp.f32 	%f286, %f877, 0f3F800000, %p39;
	selp.f32 	%f287, %f878, %f285, %p39;
	selp.f32 	%f288, 0f3F800000, %f877, %p39;
	selp.f32 	%f289, %f285, %f878, %p39;
	sub.f32 	%f290, %f289, %f287;
	mul.f32 	%f291, %f290, 0f3FB8AA3B;
	ex2.approx.f32 	%f292, %f291;
	fma.rn.f32 	%f293, %f288, %f292, %f286;
	add.s32 	%r118, %r117, %r72;
	mul.wide.u32 	%rd75, %r118, 4;
	add.s64 	%rd76, %rd2, %rd75;
	ld.global.nc.f32 	%f294, [%rd76];
	st.local.f32 	[%rd74+4], %f294;
	setp.gt.f32 	%p40, %f287, %f294;
	selp.f32 	%f295, %f293, 0f3F800000, %p40;
	selp.f32 	%f296, %f287, %f294, %p40;
	selp.f32 	%f297, 0f3F800000, %f293, %p40;
	selp.f32 	%f298, %f294, %f287, %p40;
	sub.f32 	%f299, %f298, %f296;
	mul.f32 	%f300, %f299, 0f3FB8AA3B;
	ex2.approx.f32 	%f301, %f300;
	fma.rn.f32 	%f302, %f297, %f301, %f295;
	add.s32 	%r119, %r118, %r72;
	mul.wide.u32 	%rd77, %r119, 4;
	add.s64 	%rd78, %rd2, %rd77;
	ld.global.nc.f32 	%f303, [%rd78];
	st.local.f32 	[%rd74+8], %f303;
	setp.gt.f32 	%p41, %f296, %f303;
	selp.f32 	%f304, %f302, 0f3F800000, %p41;
	selp.f32 	%f305, %f296, %f303, %p41;
	selp.f32 	%f306, 0f3F800000, %f302, %p41;
	selp.f32 	%f307, %f303, %f296, %p41;
	sub.f32 	%f308, %f307, %f305;
	mul.f32 	%f309, %f308, 0f3FB8AA3B;
	ex2.approx.f32 	%f310, %f309;
	fma.rn.f32 	%f311, %f306, %f310, %f304;
	add.s32 	%r120, %r119, %r72;
	mul.wide.u32 	%rd79, %r120, 4;
	add.s64 	%rd80, %rd2, %rd79;
	ld.global.nc.f32 	%f312, [%rd80];
	st.local.f32 	[%rd74+12], %f312;
	setp.gt.f32 	%p42, %f305, %f312;
	selp.f32 	%f313, %f311, 0f3F800000, %p42;
	selp.f32 	%f878, %f305, %f312, %p42;
	selp.f32 	%f314, 0f3F800000, %f311, %p42;
	selp.f32 	%f315, %f312, %f305, %p42;
	sub.f32 	%f316, %f315, %f878;
	mul.f32 	%f317, %f316, 0f3FB8AA3B;
	ex2.approx.f32 	%f318, %f317;
	fma.rn.f32 	%f877, %f314, %f318, %f313;
	add.s32 	%r236, %r236, 4;
$L__BB2_20:
	and.b32  	%r121, %r4, 3;
	setp.eq.s32 	%p43, %r121, 0;
	@%p43 bra 	$L__BB2_25;
	setp.eq.s32 	%p44, %r121, 1;
	@%p44 bra 	$L__BB2_23;
	add.s32 	%r122, %r236, %r10;
	mad.lo.s32 	%r123, %r122, %r72, %r1;
	mul.wide.u32 	%rd81, %r123, 4;
	add.s64 	%rd82, %rd2, %rd81;
	ld.global.nc.f32 	%f320, [%rd82];
	mul.wide.u32 	%rd83, %r236, 4;
	add.s64 	%rd84, %rd3, %rd83;
	st.local.f32 	[%rd84], %f320;
	setp.gt.f32 	%p45, %f878, %f320;
	selp.f32 	%f321, %f877, 0f3F800000, %p45;
	selp.f32 	%f322, %f878, %f320, %p45;
	selp.f32 	%f323, 0f3F800000, %f877, %p45;
	selp.f32 	%f324, %f320, %f878, %p45;
	sub.f32 	%f325, %f324, %f322;
	mul.f32 	%f326, %f325, 0f3FB8AA3B;
	ex2.approx.f32 	%f327, %f326;
	fma.rn.f32 	%f328, %f323, %f327, %f321;
	add.s32 	%r124, %r123, %r72;
	mul.wide.u32 	%rd85, %r124, 4;
	add.s64 	%rd86, %rd2, %rd85;
	ld.global.nc.f32 	%f329, [%rd86];
	st.local.f32 	[%rd84+4], %f329;
	setp.gt.f32 	%p46, %f322, %f329;
	selp.f32 	%f330, %f328, 0f3F800000, %p46;
	selp.f32 	%f878, %f322, %f329, %p46;
	selp.f32 	%f331, 0f3F800000, %f328, %p46;
	selp.f32 	%f332, %f329, %f322, %p46;
	sub.f32 	%f333, %f332, %f878;
	mul.f32 	%f334, %f333, 0f3FB8AA3B;
	ex2.approx.f32 	%f335, %f334;
	fma.rn.f32 	%f877, %f331, %f335, %f330;
	add.s32 	%r236, %r236, 2;
$L__BB2_23:
	and.b32  	%r125, %r3, 1;
	setp.eq.b32 	%p47, %r125, 1;
	@%p47 bra 	$L__BB2_25;
	add.s32 	%r126, %r236, %r10;
	mad.lo.s32 	%r127, %r126, %r72, %r1;
	mul.wide.u32 	%rd87, %r127, 4;
	add.s64 	%rd88, %rd2, %rd87;
	ld.global.nc.f32 	%f336, [%rd88];
	mul.wide.u32 	%rd89, %r236, 4;
	add.s64 	%rd90, %rd3, %rd89;
	st.local.f32 	[%rd90], %f336;
	setp.gt.f32 	%p48, %f878, %f336;
	selp.f32 	%f337, %f877, 0f3F800000, %p48;
	selp.f32 	%f25, %f878, %f336, %p48;
	selp.f32 	%f338, 0f3F800000, %f877, %p48;
	selp.f32 	%f339, %f336, %f878, %p48;
	sub.f32 	%f340, %f339, %f25;
	mul.f32 	%f341, %f340, 0f3FB8AA3B;
	ex2.approx.f32 	%f342, %f341;
	fma.rn.f32 	%f877, %f338, %f342, %f337;
	mov.f32 	%f878, %f25;
$L__BB2_25:
	// begin inline asm
	mov.u32 %r128, %laneid;
	// end inline asm
	mov.b32 	%r130, %f878;
	mov.b32 	%r136, 1;
	mov.b32 	%r137, 31;
	mov.b32 	%r138, -1;
	// begin inline asm
	shfl.sync.down.b32 %r129, %r130, %r136, %r137, %r138;
	// end inline asm
	mov.b32 	%r135, %f877;
	// begin inline asm
	shfl.sync.down.b32 %r134, %r135, %r136, %r137, %r138;
	// end inline asm
	setp.gt.s32 	%p49, %r128, 30;
	@%p49 bra 	$L__BB2_27;
	mov.b32 	%f343, %r134;
	mov.b32 	%f344, %r129;
	setp.gt.f32 	%p50, %f878, %f344;
	selp.f32 	%f47, %f878, %f344, %p50;
	selp.f32 	%f345, %f877, %f343, %p50;
	selp.f32 	%f346, %f344, %f878, %p50;
	selp.f32 	%f347, %f343, %f877, %p50;
	sub.f32 	%f348, %f346, %f47;
	mul.f32 	%f349, %f348, 0f3FB8AA3B;
	ex2.approx.f32 	%f350, %f349;
	fma.rn.f32 	%f877, %f347, %f350, %f345;
	mov.f32 	%f878, %f47;
$L__BB2_27:
	mov.b32 	%r140, %f878;
	mov.b32 	%r146, 2;
	mov.b32 	%r147, 31;
	mov.b32 	%r148, -1;
	// begin inline asm
	shfl.sync.down.b32 %r139, %r140, %r146, %r147, %r148;
	// end inline asm
	mov.b32 	%r145, %f877;
	// begin inline asm
	shfl.sync.down.b32 %r144, %r145, %r146, %r147, %r148;
	// end inline asm
	setp.gt.s32 	%p51, %r128, 29;
	@%p51 bra 	$L__BB2_29;
	mov.b32 	%f351, %r144;
	mov.b32 	%f352, %r139;
	setp.gt.f32 	%p52, %f878, %f352;
	selp.f32 	%f51, %f878, %f352, %p52;
	selp.f32 	%f353, %f877, %f351, %p52;
	selp.f32 	%f354, %f352, %f878, %p52;
	selp.f32 	%f355, %f351, %f877, %p52;
	sub.f32 	%f356, %f354, %f51;
	mul.f32 	%f357, %f356, 0f3FB8AA3B;
	ex2.approx.f32 	%f358, %f357;
	fma.rn.f32 	%f877, %f355, %f358, %f353;
	mov.f32 	%f878, %f51;
$L__BB2_29:
	mov.b32 	%r150, %f878;
	mov.b32 	%r156, 4;
	mov.b32 	%r157, 31;
	mov.b32 	%r158, -1;
	// begin inline asm
	shfl.sync.down.b32 %r149, %r150, %r156, %r157, %r158;
	// end inline asm
	mov.b32 	%r155, %f877;
	// begin inline asm
	shfl.sync.down.b32 %r154, %r155, %r156, %r157, %r158;
	// end inline asm
	setp.gt.s32 	%p53, %r128, 27;
	@%p53 bra 	$L__BB2_31;
	mov.b32 	%f359, %r154;
	mov.b32 	%f360, %r149;
	setp.gt.f32 	%p54, %f878, %f360;
	selp.f32 	%f55, %f878, %f360, %p54;
	selp.f32 	%f361, %f877, %f359, %p54;
	selp.f32 	%f362, %f360, %f878, %p54;
	selp.f32 	%f363, %f359, %f877, %p54;
	sub.f32 	%f364, %f362, %f55;
	mul.f32 	%f365, %f364, 0f3FB8AA3B;
	ex2.approx.f32 	%f366, %f365;
	fma.rn.f32 	%f877, %f363, %f366, %f361;
	mov.f32 	%f878, %f55;
$L__BB2_31:
	mov.b32 	%r160, %f878;
	mov.b32 	%r166, 8;
	mov.b32 	%r167, 31;
	mov.b32 	%r168, -1;
	// begin inline asm
	shfl.sync.down.b32 %r159, %r160, %r166, %r167, %r168;
	// end inline asm
	mov.b32 	%r165, %f877;
	// begin inline asm
	shfl.sync.down.b32 %r164, %r165, %r166, %r167, %r168;
	// end inline asm
	setp.gt.s32 	%p55, %r128, 23;
	@%p55 bra 	$L__BB2_33;
	mov.b32 	%f367, %r164;
	mov.b32 	%f368, %r159;
	setp.gt.f32 	%p56, %f878, %f368;
	selp.f32 	%f59, %f878, %f368, %p56;
	selp.f32 	%f369, %f877, %f367, %p56;
	selp.f32 	%f370, %f368, %f878, %p56;
	selp.f32 	%f371, %f367, %f877, %p56;
	sub.f32 	%f372, %f370, %f59;
	mul.f32 	%f373, %f372, 0f3FB8AA3B;
	ex2.approx.f32 	%f374, %f373;
	fma.rn.f32 	%f877, %f371, %f374, %f369;
	mov.f32 	%f878, %f59;
$L__BB2_33:
	mov.b32 	%r170, %f878;
	mov.b32 	%r176, 16;
	mov.b32 	%r177, 31;
	mov.b32 	%r178, -1;
	// begin inline asm
	shfl.sync.down.b32 %r169, %r170, %r176, %r177, %r178;
	// end inline asm
	mov.b32 	%r175, %f877;
	// begin inline asm
	shfl.sync.down.b32 %r174, %r175, %r176, %r177, %r178;
	// end inline asm
	setp.gt.s32 	%p57, %r128, 15;
	@%p57 bra 	$L__BB2_36;
	mov.b32 	%f375, %r174;
	mov.b32 	%f376, %r169;
	setp.gt.f32 	%p58, %f878, %f376;
	selp.f32 	%f63, %f878, %f376, %p58;
	selp.f32 	%f377, %f877, %f375, %p58;
	selp.f32 	%f378, %f376, %f878, %p58;
	selp.f32 	%f379, %f375, %f877, %p58;
	sub.f32 	%f380, %f378, %f63;
	mul.f32 	%f381, %f380, 0f3FB8AA3B;
	ex2.approx.f32 	%f382, %f381;
	fma.rn.f32 	%f877, %f379, %f382, %f377;
	setp.ne.s32 	%p59, %r128, 0;
	mov.f32 	%f878, %f63;
	@%p59 bra 	$L__BB2_36;
	shr.u32 	%r179, %r5, 2;
	and.b32  	%r180, %r179, 248;
	mov.u32 	%r181, _ZZ19_blockSoftmaxKernelILi1024ELi64EEvPfS0_iiiE12temp_storage;
	add.s32 	%r182, %r181, %r180;
	st.shared.v2.f32 	[%r182+32], {%f63, %f877};
$L__BB2_36:
	bar.sync 	0;
	setp.ne.s32 	%p60, %r5, 0;
	@%p60 bra 	$L__BB2_38;
	ld.shared.v2.f32 	{%f383, %f384}, [_ZZ19_blockSoftmaxKernelILi1024ELi64EEvPfS0_iiiE12temp_storage+40];
	setp.gt.f32 	%p61, %f878, %f383;
	selp.f32 	%f385, %f878, %f383, %p61;
	selp.f32 	%f386, %f877, %f384, %p61;
	selp.f32 	%f387, %f383, %f878, %p61;
	selp.f32 	%f388, %f384, %f877, %p61;
	sub.f32 	%f389, %f387, %f385;
	mul.f32 	%f390, %f389, 0f3FB8AA3B;
	ex2.approx.f32 	%f391, %f390;
	fma.rn.f32 	%f392, %f388, %f391, %f386;
	ld.shared.v2.f32 	{%f393, %f394}, [_ZZ19_blockSoftmaxKernelILi1024ELi64EEvPfS0_iiiE12temp_storage+48];
	setp.gt.f32 	%p62, %f385, %f393;
	selp.f32 	%f395, %f385, %f393, %p62;
	selp.f32 	%f396, %f392, %f394, %p62;
	selp.f32 	%f397, %f393, %f385, %p62;
	selp.f32 	%f398, %f394, %f392, %p62;
	sub.f32 	%f399, %f397, %f395;
	mul.f32 	%f400, %f399, 0f3FB8AA3B;
	ex2.approx.f32 	%f401, %f400;
	fma.rn.f32 	%f402, %f398, %f401, %f396;
	ld.shared.v2.f32 	{%f403, %f404}, [_ZZ19_blockSoftmaxKernelILi1024ELi64EEvPfS0_iiiE12temp_storage+56];
	setp.gt.f32 	%p63, %f395, %f403;
	selp.f32 	%f405, %f395, %f403, %p63;
	selp.f32 	%f406, %f402, %f404, %p63;
	selp.f32 	%f407, %f403, %f395, %p63;
	selp.f32 	%f408, %f404, %f402, %p63;
	sub.f32 	%f409, %f407, %f405;
	mul.f32 	%f410, %f409, 0f3FB8AA3B;
	ex2.approx.f32 	%f411, %f410;
	fma.rn.f32 	%f412, %f408, %f411, %f406;
	ld.shared.v2.f32 	{%f413, %f414}, [_ZZ19_blockSoftmaxKernelILi1024ELi64EEvPfS0_iiiE12temp_storage+64];
	setp.gt.f32 	%p64, %f405, %f413;
	selp.f32 	%f415, %f405, %f413, %p64;
	selp.f32 	%f416, %f412, %f414, %p64;
	selp.f32 	%f417, %f413, %f405, %p64;
	selp.f32 	%f418, %f414, %f412, %p64;
	sub.f32 	%f419, %f417, %f415;
	mul.f32 	%f420, %f419, 0f3FB8AA3B;
	ex2.approx.f32 	%f421, %f420;
	fma.rn.f32 	%f422, %f418, %f421, %f416;
	ld.shared.v2.f32 	{%f423, %f424}, [_ZZ19_blockSoftmaxKernelILi1024ELi64EEvPfS0_iiiE12temp_storage+72];
	setp.gt.f32 	%p65, %f415, %f423;
	selp.f32 	%f425, %f415, %f423, %p65;
	selp.f32 	%f426, %f422, %f424, %p65;
	selp.f32 	%f427, %f423, %f415, %p65;
	selp.f32 	%f428, %f424, %f422, %p65;
	sub.f32 	%f429, %f427, %f425;
	mul.f32 	%f430, %f429, 0f3FB8AA3B;
	ex2.approx.f32 	%f431, %f430;
	fma.rn.f32 	%f432, %f428, %f431, %f426;
	ld.shared.v2.f32 	{%f433, %f434}, [_ZZ19_blockSoftmaxKernelILi1024ELi64EEvPfS0_iiiE12temp_storage+80];
	setp.gt.f32 	%p66, %f425, %f433;
	selp.f32 	%f435, %f425, %f433, %p66;
	selp.f32 	%f436, %f432, %f434, %p66;
	selp.f32 	%f437, %f433, %f425, %p66;
	selp.f32 	%f438, %f434, %f432, %p66;
	sub.f32 	%f439, %f437, %f435;
	mul.f32 	%f440, %f439, 0f3FB8AA3B;
	ex2.approx.f32 	%f441, %f440;
	fma.rn.f32 	%f442, %f438, %f441, %f436;
	ld.shared.v2.f32 	{%f443, %f444}, [_ZZ19_blockSoftmaxKernelILi1024ELi64EEvPfS0_iiiE12temp_storage+88];
	setp.gt.f32 	%p67, %f435, %f443;
	selp.f32 	%f445, %f435, %f443, %p67;
	selp.f32 	%f446, %f442, %f444, %p67;
	selp.f32 	%f447, %f443, %f435, %p67;
	selp.f32 	%f448, %f444, %f442, %p67;
	sub.f32 	%f449, %f447, %f445;
	mul.f32 	%f450, %f449, 0f3FB8AA3B;
	ex2.approx.f32 	%f451, %f450;
	fma.rn.f32 	%f452, %f448, %f451, %f446;
	ld.shared.v2.f32 	{%f453, %f454}, [_ZZ19_blockSoftmaxKernelILi1024ELi64EEvPfS0_iiiE12temp_storage+96];
	setp.gt.f32 	%p68, %f445, %f453;
	selp.f32 	%f455, %f445, %f453, %p68;
	selp.f32 	%f456, %f452, %f454, %p68;
	selp.f32 	%f457, %f453, %f445, %p68;
	selp.f32 	%f458, %f454, %f452, %p68;
	sub.f32 	%f459, %f457, %f455;
	mul.f32 	%f460, %f459, 0f3FB8AA3B;
	ex2.approx.f32 	%f461, %f460;
	fma.rn.f32 	%f462, %f458, %f461, %f456;
	ld.shared.v2.f32 	{%f463, %f464}, [_ZZ19_blockSoftmaxKernelILi1024ELi64EEvPfS0_iiiE12temp_storage+104];
	setp.gt.f32 	%p69, %f455, %f463;
	selp.f32 	%f465, %f455, %f463, %p69;
	selp.f32 	%f466, %f462, %f464, %p69;
	selp.f32 	%f467, %f463, %f455, %p69;
	selp.f32 	%f468, %f464, %f462, %p69;
	sub.f32 	%f469, %f467, %f465;
	mul.f32 	%f470, %f469, 0f3FB8AA3B;
	ex2.approx.f32 	%f471, %f470;
	fma.rn.f32 	%f472, %f468, %f471, %f466;
	ld.shared.v2.f32 	{%f473, %f474}, [_ZZ19_blockSoftmaxKernelILi1024ELi64EEvPfS0_iiiE12temp_storage+112];
	setp.gt.f32 	%p70, %f465, %f473;
	selp.f32 	%f475, %f465, %f473, %p70;
	selp.f32 	%f476, %f472, %f474, %p70;
	selp.f32 	%f477, %f473, %f465, %p70;
	selp.f32 	%f478, %f474, %f472, %p70;
	sub.f32 	%f479, %f477, %f475;
	mul.f32 	%f480, %f479, 0f3FB8AA3B;
	ex2.approx.f32 	%f481, %f480;
	fma.rn.f32 	%f482, %f478, %f481, %f476;
	ld.shared.v2.f32 	{%f483, %f484}, [_ZZ19_blockSoftmaxKernelILi1024ELi64EEvPfS0_iiiE12temp_storage+120];
	setp.gt.f32 	%p71, %f475, %f483;
	selp.f32 	%f485, %f475, %f483, %p71;
	selp.f32 	%f486, %f482, %f484, %p71;
	selp.f32 	%f487, %f483, %f475, %p71;
	selp.f32 	%f488, %f484, %f482, %p71;
	sub.f32 	%f489, %f487, %f485;
	mul.f32 	%f490, %f489, 0f3FB8AA3B;
	ex2.approx.f32 	%f491, %f490;
	fma.rn.f32 	%f492, %f488, %f491, %f486;
	ld.shared.v2.f32 	{%f493, %f494}, [_ZZ19_blockSoftmaxKernelILi1024ELi64EEvPfS0_iiiE12temp_storage+128];
	setp.gt.f32 	%p72, %f485, %f493;
	selp.f32 	%f495, %f485, %f493, %p72;
	selp.f32 	%f496, %f492, %f494, %p72;
	selp.f32 	%f497, %f493, %f485, %p72;
	selp.f32 	%f498, %f494, %f492, %p72;
	sub.f32 	%f499, %f497, %f495;
	mul.f32 	%f500, %f499, 0f3FB8AA3B;
	ex2.approx.f32 	%f501, %f500;
	fma.rn.f32 	%f502, %f498, %f501, %f496;
	ld.shared.v2.f32 	{%f503, %f504}, [_ZZ19_blockSoftmaxKernelILi1024ELi64EEvPfS0_iiiE12temp_storage+136];
	setp.gt.f32 	%p73, %f495, %f503;
	selp.f32 	%f505, %f495, %f503, %p73;
	selp.f32 	%f506, %f502, %f504, %p73;
	selp.f32 	%f507, %f503, %f495, %p73;
	selp.f32 	%f508, %f504, %f502, %p73;
	sub.f32 	%f509, %f507, %f505;
	mul.f32 	%f510, %f509, 0f3FB8AA3B;
	ex2.approx.f32 	%f511, %f510;
	fma.rn.f32 	%f512, %f508, %f511, %f506;
	ld.shared.v2.f32 	{%f513, %f514}, [_ZZ19_blockSoftmaxKernelILi1024ELi64EEvPfS0_iiiE12temp_storage+144];
	setp.gt.f32 	%p74, %f505, %f513;
	selp.f32 	%f515, %f505, %f513, %p74;
	selp.f32 	%f516, %f512, %f514, %p74;
	selp.f32 	%f517, %f513, %f505, %p74;
	selp.f32 	%f518, %f514, %f512, %p74;
	sub.f32 	%f519, %f517, %f515;
	mul.f32 	%f520, %f519, 0f3FB8AA3B;
	ex2.approx.f32 	%f521, %f520;
	fma.rn.f32 	%f522, %f518, %f521, %f516;
	ld.shared.v2.f32 	{%f523, %f524}, [_ZZ19_blockSoftmaxKernelILi1024ELi64EEvPfS0_iiiE12temp_storage+152];
	setp.gt.f32 	%p75, %f515, %f523;
	selp.f32 	%f525, %f515, %f523, %p75;
	selp.f32 	%f526, %f522, %f524, %p75;
	selp.f32 	%f527, %f523, %f515, %p75;
	selp.f32 	%f528, %f524, %f522, %p75;
	sub.f32 	%f529, %f527, %f525;
	mul.f32 	%f530, %f529, 0f3FB8AA3B;
	ex2.approx.f32 	%f531, %f530;
	fma.rn.f32 	%f532, %f528, %f531, %f526;
	ld.shared.v2.f32 	{%f533, %f534}, [_ZZ19_blockSoftmaxKernelILi1024ELi64EEvPfS0_iiiE12temp_storage+160];
	setp.gt.f32 	%p76, %f525, %f533;
	selp.f32 	%f535, %f532, %f534, %p76;
	selp.f32 	%f536, %f525, %f533, %p76;
	selp.f32 	%f537, %f534, %f532, %p76;
	selp.f32 	%f538, %f533, %f525, %p76;
	sub.f32 	%f539, %f538, %f536;
	mul.f32 	%f540, %f539, 0f3FB8AA3B;
	ex2.approx.f32 	%f541, %f540;
	fma.rn.f32 	%f542, %f537, %f541, %f535;
	ld.shared.v2.f32 	{%f543, %f544}, [_ZZ19_blockSoftmaxKernelILi1024ELi64EEvPfS0_iiiE12temp_storage+168];
	setp.gt.f32 	%p77, %f536, %f543;
	selp.f32 	%f545, %f542, %f544, %p77;
	selp.f32 	%f546, %f536, %f543, %p77;
	selp.f32 	%f547, %f544, %f542, %p77;
	selp.f32 	%f548, %f543, %f536, %p77;
	sub.f32 	%f549, %f548, %f546;
	mul.f32 	%f550, %f549, 0f3FB8AA3B;
	ex2.approx.f32 	%f551, %f550;
	fma.rn.f32 	%f552, %f547, %f551, %f545;
	ld.shared.v2.f32 	{%f553, %f554}, [_ZZ19_blockSoftmaxKernelILi1024ELi64EEvPfS0_iiiE12temp_storage+176];
	setp.gt.f32 	%p78, %f546, %f553;
	selp.f32 	%f555, %f552, %f554, %p78;
	selp.f32 	%f556, %f546, %f553, %p78;
	selp.f32 	%f557, %f554, %f552, %p78;
	selp.f32 	%f558, %f553, %f546, %p78;
	sub.f32 	%f559, %f558, %f556;
	mul.f32 	%f560, %f559, 0f3FB8AA3B;
	ex2.approx.f32 	%f561, %f560;
	fma.rn.f32 	%f562, %f557, %f561, %f555;
	ld.shared.v2.f32 	{%f563, %f564}, [_ZZ19_blockSoftmaxKernelILi1024ELi64EEvPfS0_iiiE12temp_storage+184];
	setp.gt.f32 	%p79, %f556, %f563;
	selp.f32 	%f565, %f562, %f564, %p79;
	selp.f32 	%f566, %f556, %f563, %p79;
	selp.f32 	%f567, %f564, %f562, %p79;
	selp.f32 	%f568, %f563, %f556, %p79;
	sub.f32 	%f569, %f568, %f566;
	mul.f32 	%f570, %f569, 0f3FB8AA3B;
	ex2.approx.f32 	%f571, %f570;
	fma.rn.f32 	%f572, %f567, %f571, %f565;
	ld.shared.v2.f32 	{%f573, %f574}, [_ZZ19_blockSoftmaxKernelILi1024ELi64EEvPfS0_iiiE12temp_storage+192];
	setp.gt.f32 	%p80, %f566, %f573;
	selp.f32 	%f575, %f572, %f574, %p80;
	selp.f32 	%f576, %f566, %f573, %p80;
	selp.f32 	%f577, %f574, %f572, %p80;
	selp.f32 	%f578, %f573, %f566, %p80;
	sub.f32 	%f579, %f578, %f576;
	mul.f32 	%f580, %f579, 0f3FB8AA3B;
	ex2.approx.f32 	%f581, %f580;
	fma.rn.f32 	%f582, %f577, %f581, %f575;
	ld.shared.v2.f32 	{%f583, %f584}, [_ZZ19_blockSoftmaxKernelILi1024ELi64EEvPfS0_iiiE12temp_storage+200];
	setp.gt.f32 	%p81, %f576, %f583;
	selp.f32 	%f585, %f582, %f584, %p81;
	selp.f32 	%f586, %f576, %f583, %p81;
	selp.f32 	%f587, %f584, %f582, %p81;
	selp.f32 	%f588, %f583, %f576, %p81;
	sub.f32 	%f589, %f588, %f586;
	mul.f32 	%f590, %f589, 0f3FB8AA3B;
	ex2.approx.f32 	%f591, %f590;
	fma.rn.f32 	%f592, %f587, %f591, %f585;
	ld.shared.v2.f32 	{%f593, %f594}, [_ZZ19_blockSoftmaxKernelILi1024ELi64EEvPfS0_iiiE12temp_storage+208];
	setp.gt.f32 	%p82, %f586, %f593;
	selp.f32 	%f595, %f592, %f594, %p82;
	selp.f32 	%f596, %f586, %f593, %p82;
	selp.f32 	%f597, %f594, %f592, %p82;
	selp.f32 	%f598, %f593, %f586, %p82;
	sub.f32 	%f599, %f598, %f596;
	mul.f32 	%f600, %f599, 0f3FB8AA3B;
	ex2.approx.f32 	%f601, %f600;
	fma.rn.f32 	%f602, %f597, %f601, %f595;
	ld.shared.v2.f32 	{%f603, %f604}, [_ZZ19_blockSoftmaxKernelILi1024ELi64EEvPfS0_iiiE12temp_storage+216];
	setp.gt.f32 	%p83, %f596, %f603;
	selp.f32 	%f605, %f602, %f604, %p83;
	selp.f32 	%f606, %f596, %f603, %p83;
	selp.f32 	%f607, %f604, %f602, %p83;
	selp.f32 	%f608, %f603, %f596, %p83;
	sub.f32 	%f609, %f608, %f606;
	mul.f32 	%f610, %f609, 0f3FB8AA3B;
	ex2.approx.f32 	%f611, %f610;
	fma.rn.f32 	%f612, %f607, %f611, %f605;
	ld.shared.v2.f32 	{%f613, %f614}, [_ZZ19_blockSoftmaxKernelILi1024ELi64EEvPfS0_iiiE12temp_storage+224];
	setp.gt.f32 	%p84, %f606, %f613;
	selp.f32 	%f615, %f612, %f614, %p84;
	selp.f32 	%f616, %f606, %f613, %p84;
	selp.f32 	%f617, %f614, %f612, %p84;
	selp.f32 	%f618, %f613, %f606, %p84;
	sub.f32 	%f619, %f618, %f616;
	mul.f32 	%f620, %f619, 0f3FB8AA3B;
	ex2.approx.f32 	%f621, %f620;
	fma.rn.f32 	%f622, %f617, %f621, %f615;
	ld.shared.v2.f32 	{%f623, %f624}, [_ZZ19_blockSoftmaxKernelILi1024ELi64EEvPfS0_iiiE12temp_storage+232];
	setp.gt.f32 	%p85, %f616, %f623;
	selp.f32 	%f625, %f622, %f624, %p85;
	selp.f32 	%f626, %f616, %f623, %p85;
	selp.f32 	%f627, %f624, %f622, %p85;
	selp.f32 	%f628, %f623, %f616, %p85;
	sub.f32 	%f629, %f628, %f626;
	mul.f32 	%f630, %f629, 0f3FB8AA3B;
	ex2.approx.f32 	%f631, %f630;
	fma.rn.f32 	%f632, %f627, %f631, %f625;
	ld.shared.v2.f32 	{%f633, %f634}, [_ZZ19_blockSoftmaxKernelILi1024ELi64EEvPfS0_iiiE12temp_storage+240];
	setp.gt.f32 	%p86, %f626, %f633;
	selp.f32 	%f635, %f632, %f634, %p86;
	selp.f32 	%f636, %f626, %f633, %p86;
	selp.f32 	%f637, %f634, %f632, %p86;
	selp.f32 	%f638, %f633, %f626, %p86;
	sub.f32 	%f639, %f638, %f636;
	mul.f32 	%f640, %f639, 0f3FB8AA3B;
	ex2.approx.f32 	%f641, %f640;
	fma.rn.f32 	%f642, %f637, %f641, %f635;
	ld.shared.v2.f32 	{%f643, %f644}, [_ZZ19_blockSoftmaxKernelILi1024ELi64EEvPfS0_iiiE12temp_storage+248];
	setp.gt.f32 	%p87, %f636, %f643;
	selp.f32 	%f645, %f642, %f644, %p87;
	selp.f32 	%f646, %f636, %f643, %p87;
	selp.f32 	%f647, %f644, %f642, %p87;
	selp.f32 	%f648, %f643, %f636, %p87;
	sub.f32 	%f649, %f648, %f646;
	mul.f32 	%f650, %f649, 0f3FB8AA3B;
	ex2.approx.f32 	%f651, %f650;
	fma.rn.f32 	%f652, %f647, %f651, %f645;
	ld.shared.v2.f32 	{%f653, %f654}, [_ZZ19_blockSoftmaxKernelILi1024ELi64EEvPfS0_iiiE12temp_storage+256];
	setp.gt.f32 	%p88, %f646, %f653;
	selp.f32 	%f655, %f652, %f654, %p88;
	selp.f32 	%f656, %f646, %f653, %p88;
	selp.f32 	%f657, %f654, %f652, %p88;
	selp.f32 	%f658, %f653, %f646, %p88;
	sub.f32 	%f659, %f658, %f656;
	mul.f32 	%f660, %f659, 0f3FB8AA3B;
	ex2.approx.f32 	%f661, %f660;
	fma.rn.f32 	%f662, %f657, %f661, %f655;
	ld.shared.v2.f32 	{%f663, %f664}, [_ZZ19_blockSoftmaxKernelILi1024ELi64EEvPfS0_iiiE12temp_storage+264];
	setp.gt.f32 	%p89, %f656, %f663;
	selp.f32 	%f665, %f662, %f664, %p89;
	selp.f32 	%f666, %f656, %f663, %p89;
	selp.f32 	%f667, %f664, %f662, %p89;
	selp.f32 	%f668, %f663, %f656, %p89;
	sub.f32 	%f669, %f668, %f666;
	mul.f32 	%f670, %f669, 0f3FB8AA3B;
	ex2.approx.f32 	%f671, %f670;
	fma.rn.f32 	%f672, %f667, %f671, %f665;
	ld.shared.v2.f32 	{%f673, %f674}, [_ZZ19_blockSoftmaxKernelILi1024ELi64EEvPfS0_iiiE12temp_storage+272];
	setp.gt.f32 	%p90, %f666, %f673;
	selp.f32 	%f675, %f672, %f674, %p90;
	selp.f32 	%f676, %f666, %f673, %p90;
	selp.f32 	%f677, %f674, %f672, %p90;
	selp.f32 	%f678, %f673, %f666, %p90;
	sub.f32 	%f679, %f678, %f676;
	mul.f32 	%f680, %f679, 0f3FB8AA3B;
	ex2.approx.f32 	%f681, %f680;
	fma.rn.f32 	%f682, %f677, %f681, %f675;
	ld.shared.v2.f32 	{%f683, %f684}, [_ZZ19_blockSoftmaxKernelILi1024ELi64EEvPfS0_iiiE12temp_storage+280];
	setp.gt.f32 	%p91, %f676, %f683;
	selp.f32 	%f685, %f682, %f684, %p91;
	selp.f32 	%f686, %f676, %f683, %p91;
	selp.f32 	%f687, %f684, %f682, %p91;
	selp.f32 	%f688, %f683, %f676, %p91;
	sub.f32 	%f689, %f688, %f686;
	mul.f32 	%f690, %f689, 0f3FB8AA3B;
	ex2.approx.f32 	%f691, %f690;
	fma.rn.f32 	%f692, %f687, %f691, %f685;
	st.shared.v2.f32 	[_ZZ19_blockSoftmaxKernelILi1024ELi64EEvPfS0_iiiE9dms_total], {%f686, %f692};
$L__BB2_38:
	setp.lt.u32 	%p92, %r5, %r2;
	bar.sync 	0;
	@%p92 bra 	$L__BB2_51;
	setp.lt.s32 	%p93, %r71, 1024;
	@%p93 bra 	$L__BB2_63;
	ld.shared.v2.f32 	{%f67, %f693}, [_ZZ19_blockSoftmaxKernelILi1024ELi64EEvPfS0_iiiE9dms_total];
	mov.f32 	%f694, 0f3F800000;
	div.approx.f32 	%f68, %f694, %f693;
	sub.s32 	%r184, %r5, %r2;
	mul.lo.s32 	%r185, %r184, %r3;
	mad.lo.s32 	%r44, %r4, %r2, %r185;
	add.s32 	%r186, %r3, -1;
	and.b32  	%r45, %r3, 7;
	setp.lt.u32 	%p94, %r186, 7;
	mov.b32 	%r248, 0;
	@%p94 bra 	$L__BB2_43;
	and.b32  	%r248, %r3, 2097144;
	neg.s32 	%r243, %r248;
	add.s64 	%rd166, %rd3, 16;
	mov.b32 	%r244, 0;
$L__BB2_42:
	.pragma "nounroll";
	ld.local.v4.f32 	{%f695, %f696, %f697, %f698}, [%rd166+-16];
	sub.f32 	%f699, %f695, %f67;
	mul.f32 	%f700, %f699, 0f3FB8AA3B;
	ex2.approx.f32 	%f701, %f700;
	mul.f32 	%f702, %f701, %f68;
	add.s32 	%r188, %r44, %r244;
	mad.lo.s32 	%r189, %r188, %r72, %r1;
	mul.wide.u32 	%rd91, %r189, 4;
	add.s64 	%rd92, %rd1, %rd91;
	st.global.f32 	[%rd92], %f702;
	sub.f32 	%f703, %f696, %f67;
	mul.f32 	%f704, %f703, 0f3FB8AA3B;
	ex2.approx.f32 	%f705, %f704;
	mul.f32 	%f706, %f705, %f68;
	add.s32 	%r190, %r189, %r72;
	mul.wide.u32 	%rd93, %r190, 4;
	add.s64 	%rd94, %rd1, %rd93;
	st.global.f32 	[%rd94], %f706;
	sub.f32 	%f707, %f697, %f67;
	mul.f32 	%f708, %f707, 0f3FB8AA3B;
	ex2.approx.f32 	%f709, %f708;
	mul.f32 	%f710, %f709, %f68;
	add.s32 	%r191, %r190, %r72;
	mul.wide.u32 	%rd95, %r191, 4;
	add.s64 	%rd96, %rd1, %rd95;
	st.global.f32 	[%rd96], %f710;
	sub.f32 	%f711, %f698, %f67;
	mul.f32 	%f712, %f711, 0f3FB8AA3B;
	ex2.approx.f32 	%f713, %f712;
	mul.f32 	%f714, %f713, %f68;
	add.s32 	%r192, %r191, %r72;
	mul.wide.u32 	%rd97, %r192, 4;
	add.s64 	%rd98, %rd1, %rd97;
	st.global.f32 	[%rd98], %f714;
	ld.local.v4.f32 	{%f715, %f716, %f717, %f718}, [%rd166];
	sub.f32 	%f719, %f715, %f67;
	mul.f32 	%f720, %f719, 0f3FB8AA3B;
	ex2.approx.f32 	%f721, %f720;
	mul.f32 	%f722, %f721, %f68;
	add.s32 	%r193, %r192, %r72;
	mul.wide.u32 	%rd99, %r193, 4;
	add.s64 	%rd100, %rd1, %rd99;
	st.global.f32 	[%rd100], %f722;
	sub.f32 	%f723, %f716, %f67;
	mul.f32 	%f724, %f723, 0f3FB8AA3B;
	ex2.approx.f32 	%f725, %f724;
	mul.f32 	%f726, %f725, %f68;
	add.s32 	%r194, %r193, %r72;
	mul.wide.u32 	%rd101, %r194, 4;
	add.s64 	%rd102, %rd1, %rd101;
	st.global.f32 	[%rd102], %f726;
	sub.f32 	%f727, %f717, %f67;
	mul.f32 	%f728, %f727, 0f3FB8AA3B;
	ex2.approx.f32 	%f729, %f728;
	mul.f32 	%f730, %f729, %f68;
	add.s32 	%r195, %r194, %r72;
	mul.wide.u32 	%rd103, %r195, 4;
	add.s64 	%rd104, %rd1, %rd103;
	st.global.f32 	[%rd104], %f730;
	sub.f32 	%f731, %f718, %f67;
	mul.f32 	%f732, %f731, 0f3FB8AA3B;
	ex2.approx.f32 	%f733, %f732;
	mul.f32 	%f734, %f733, %f68;
	add.s32 	%r196, %r195, %r72;
	mul.wide.u32 	%rd105, %r196, 4;
	add.s64 	%rd106, %rd1, %rd105;
	st.global.f32 	[%rd106], %f734;
	add.s32 	%r244, %r244, 8;
	add.s32 	%r243, %r243, 8;
	add.s64 	%rd166, %rd166, 32;
	setp.eq.s32 	%p95, %r243, 0;
	@%p95 bra 	$L__BB2_43;
	bra.uni 	$L__BB2_42;
$L__BB2_43:
	setp.eq.s32 	%p96, %r45, 0;
	@%p96 bra 	$L__BB2_63;
	and.b32  	%r66, %r3, 3;
	setp.lt.u32 	%p97, %r45, 4;
	@%p97 bra 	$L__BB2_46;
	mul.wide.u32 	%rd107, %r248, 4;
	add.s64 	%rd108, %rd3, %rd107;
	ld.local.f32 	%f735, [%rd108];
	sub.f32 	%f736, %f735, %f67;
	mul.f32 	%f737, %f736, 0f3FB8AA3B;
	ex2.approx.f32 	%f738, %f737;
	mul.f32 	%f739, %f738, %f68;
	add.s32 	%r197, %r44, %r248;
	mad.lo.s32 	%r198, %r197, %r72, %r1;
	mul.wide.u32 	%rd109, %r198, 4;
	add.s64 	%rd110, %rd1, %rd109;
	st.global.f32 	[%rd110], %f739;
	ld.local.f32 	%f740, [%rd108+4];
	sub.f32 	%f741, %f740, %f67;
	mul.f32 	%f742, %f741, 0f3FB8AA3B;
	ex2.approx.f32 	%f743, %f742;
	mul.f32 	%f744, %f743, %f68;
	add.s32 	%r199, %r198, %r72;
	mul.wide.u32 	%rd111, %r199, 4;
	add.s64 	%rd112, %rd1, %rd111;
	st.global.f32 	[%rd112], %f744;
	ld.local.f32 	%f745, [%rd108+8];
	sub.f32 	%f746, %f745, %f67;
	mul.f32 	%f747, %f746, 0f3FB8AA3B;
	ex2.approx.f32 	%f748, %f747;
	mul.f32 	%f749, %f748, %f68;
	add.s32 	%r200, %r199, %r72;
	mul.wide.u32 	%rd113, %r200, 4;
	add.s64 	%rd114, %rd1, %rd113;
	st.global.f32 	[%rd114], %f749;
	ld.local.f32 	%f750, [%rd108+12];
	sub.f32 	%f751, %f750, %f67;
	mul.f32 	%f752, %f751, 0f3FB8AA3B;
	ex2.approx.f32 	%f753, %f752;
	mul.f32 	%f754, %f753, %f68;
	add.s32 	%r201, %r200, %r72;
	mul.wide.u32 	%rd115, %r201, 4;
	add.s64 	%rd116, %rd1, %rd115;
	st.global.f32 	[%rd116], %f754;
	add.s32 	%r248, %r248, 4;
$L__BB2_46:
	setp.eq.s32 	%p98, %r66, 0;
	@%p98 bra 	$L__BB2_63;
	setp.eq.s32 	%p99, %r66, 1;
	@%p99 bra 	$L__BB2_49;
	mul.wide.u32 	%rd117, %r248, 4;
	add.s64 	%rd118, %rd3, %rd117;
	ld.local.f32 	%f755, [%rd118];
	sub.f32 	%f756, %f755, %f67;
	mul.f32 	%f757, %f756, 0f3FB8AA3B;
	ex2.approx.f32 	%f758, %f757;
	mul.f32 	%f759, %f758, %f68;
	add.s32 	%r202, %r44, %r248;
	mad.lo.s32 	%r203, %r202, %r72, %r1;
	mul.wide.u32 	%rd119, %r203, 4;
	add.s64 	%rd120, %rd1, %rd119;
	st.global.f32 	[%rd120], %f759;
	ld.local.f32 	%f760, [%rd118+4];
	sub.f32 	%f761, %f760, %f67;
	mul.f32 	%f762, %f761, 0f3FB8AA3B;
	ex2.approx.f32 	%f763, %f762;
	mul.f32 	%f764, %f763, %f68;
	add.s32 	%r204, %r203, %r72;
	mul.wide.u32 	%rd121, %r204, 4;
	add.s64 	%rd122, %rd1, %rd121;
	st.global.f32 	[%rd122], %f764;
	add.s32 	%r248, %r248, 2;
$L__BB2_49:
	and.b32  	%r205, %r3, 1;
	setp.eq.b32 	%p100, %r205, 1;
	not.pred 	%p101, %p100;
	@%p101 bra 	$L__BB2_63;
	mul.wide.u32 	%rd123, %r248, 4;
	add.s64 	%rd124, %rd3, %rd123;
	ld.local.f32 	%f765, [%rd124];
	sub.f32 	%f766, %f765, %f67;
	mul.f32 	%f767, %f766, 0f3FB8AA3B;
	ex2.approx.f32 	%f768, %f767;
	mul.f32 	%f769, %f768, %f68;
	add.s32 	%r206, %r44, %r248;
	mad.lo.s32 	%r207, %r206, %r72, %r1;
	mul.wide.u32 	%rd125, %r207, 4;
	add.s64 	%rd126, %rd1, %rd125;
	st.global.f32 	[%rd126], %f769;
	bra.uni 	$L__BB2_63;
$L__BB2_51:
	setp.lt.s32 	%p102, %r71, -1023;
	@%p102 bra 	$L__BB2_63;
	ld.shared.v2.f32 	{%f69, %f770}, [_ZZ19_blockSoftmaxKernelILi1024ELi64EEvPfS0_iiiE9dms_total];
	mov.f32 	%f771, 0f3F800000;
	div.approx.f32 	%f70, %f771, %f770;
	mul.lo.s32 	%r48, %r4, %r5;
	and.b32  	%r49, %r4, 7;
	setp.lt.u32 	%p103, %r3, 7;
	mov.b32 	%r246, 0;
	@%p103 bra 	$L__BB2_55;
	and.b32  	%r246, %r4, -8;
	neg.s32 	%r241, %r246;
	add.s64 	%rd165, %rd3, 16;
	mov.b32 	%r242, 0;
$L__BB2_54:
	.pragma "nounroll";
	ld.local.v4.f32 	{%f772, %f773, %f774, %f775}, [%rd165+-16];
	sub.f32 	%f776, %f772, %f69;
	mul.f32 	%f777, %f776, 0f3FB8AA3B;
	ex2.approx.f32 	%f778, %f777;
	mul.f32 	%f779, %f778, %f70;
	add.s32 	%r210, %r242, %r48;
	mad.lo.s32 	%r211, %r210, %r72, %r1;
	mul.wide.u32 	%rd127, %r211, 4;
	add.s64 	%rd128, %rd1, %rd127;
	st.global.f32 	[%rd128], %f779;
	sub.f32 	%f780, %f773, %f69;
	mul.f32 	%f781, %f780, 0f3FB8AA3B;
	ex2.approx.f32 	%f782, %f781;
	mul.f32 	%f783, %f782, %f70;
	add.s32 	%r212, %r211, %r72;
	mul.wide.u32 	%rd129, %r212, 4;
	add.s64 	%rd130, %rd1, %rd129;
	st.global.f32 	[%rd130], %f783;
	sub.f32 	%f784, %f774, %f69;
	mul.f32 	%f785, %f784, 0f3FB8AA3B;
	ex2.approx.f32 	%f786, %f785;
	mul.f32 	%f787, %f786, %f70;
	add.s32 	%r213, %r212, %r72;
	mul.wide.u32 	%rd131, %r213, 4;
	add.s64 	%rd132, %rd1, %rd131;
	st.global.f32 	[%rd132], %f787;
	sub.f32 	%f788, %f775, %f69;
	mul.f32 	%f789, %f788, 0f3FB8AA3B;
	ex2.approx.f32 	%f790, %f789;
	mul.f32 	%f791, %f790, %f70;
	add.s32 	%r214, %r213, %r72;
	mul.wide.u32 	%rd133, %r214, 4;
	add.s64 	%rd134, %rd1, %rd133;
	st.global.f32 	[%rd134], %f791;
	ld.local.v4.f32 	{%f792, %f793, %f794, %f795}, [%rd165];
	sub.f32 	%f796, %f792, %f69;
	mul.f32 	%f797, %f796, 0f3FB8AA3B;
	ex2.approx.f32 	%f798, %f797;
	mul.f32 	%f799, %f798, %f70;
	add.s32 	%r215, %r214, %r72;
	mul.wide.u32 	%rd135, %r215, 4;
	add.s64 	%rd136, %rd1, %rd135;
	st.global.f32 	[%rd136], %f799;
	sub.f32 	%f800, %f793, %f69;
	mul.f32 	%f801, %f800, 0f3FB8AA3B;
	ex2.approx.f32 	%f802, %f801;
	mul.f32 	%f803, %f802, %f70;
	add.s32 	%r216, %r215, %r72;
	mul.wide.u32 	%rd137, %r216, 4;
	add.s64 	%rd138, %rd1, %rd137;
	st.global.f32 	[%rd138], %f803;
	sub.f32 	%f804, %f794, %f69;
	mul.f32 	%f805, %f804, 0f3FB8AA3B;
	ex2.approx.f32 	%f806, %f805;
	mul.f32 	%f807, %f806, %f70;
	add.s32 	%r217, %r216, %r72;
	mul.wide.u32 	%rd139, %r217, 4;
	add.s64 	%rd140, %rd1, %rd139;
	st.global.f32 	[%rd140], %f807;
	sub.f32 	%f808, %f795, %f69;
	mul.f32 	%f809, %f808, 0f3FB8AA3B;
	ex2.approx.f32 	%f810, %f809;
	mul.f32 	%f811, %f810, %f70;
	add.s32 	%r218, %r217, %r72;
	mul.wide.u32 	%rd141, %r218, 4;
	add.s64 	%rd142, %rd1, %rd141;
	st.global.f32 	[%rd142], %f811;
	add.s32 	%r242, %r242, 8;
	add.s32 	%r241, %r241, 8;
	add.s64 	%rd165, %rd165, 32;
	setp.eq.s32 	%p104, %r241, 0;
	@%p104 bra 	$L__BB2_55;
	bra.uni 	$L__BB2_54;
$L__BB2_55:
	setp.eq.s32 	%p105, %r49, 0;
	@%p105 bra 	$L__BB2_63;
	setp.lt.u32 	%p106, %r49, 4;
	@%p106 bra 	$L__BB2_58;
	mul.wide.u32 	%rd143, %r246, 4;
	add.s64 	%rd144, %rd3, %rd143;
	ld.local.f32 	%f812, [%rd144];
	sub.f32 	%f813, %f812, %f69;
	mul.f32 	%f814, %f813, 0f3FB8AA3B;
	ex2.approx.f32 	%f815, %f814;
	mul.f32 	%f816, %f815, %f70;
	add.s32 	%r219, %r246, %r48;
	mad.lo.s32 	%r220, %r219, %r72, %r1;
	mul.wide.u32 	%rd145, %r220, 4;
	add.s64 	%rd146, %rd1, %rd145;
	st.global.f32 	[%rd146], %f816;
	ld.local.f32 	%f817, [%rd144+4];
	sub.f32 	%f818, %f817, %f69;
	mul.f32 	%f819, %f818, 0f3FB8AA3B;
	ex2.approx.f32 	%f820, %f819;
	mul.f32 	%f821, %f820, %f70;
	add.s32 	%r221, %r220, %r72;
	mul.wide.u32 	%rd147, %r221, 4;
	add.s64 	%rd148, %rd1, %rd147;
	st.global.f32 	[%rd148], %f821;
	ld.local.f32 	%f822, [%rd144+8];
	sub.f32 	%f823, %f822, %f69;
	mul.f32 	%f824, %f823, 0f3FB8AA3B;
	ex2.approx.f32 	%f825, %f824;
	mul.f32 	%f826, %f825, %f70;
	add.s32 	%r222, %r221, %r72;
	mul.wide.u32 	%rd149, %r222, 4;
	add.s64 	%rd150, %rd1, %rd149;
	st.global.f32 	[%rd150], %f826;
	ld.local.f32 	%f827, [%rd144+12];
	sub.f32 	%f828, %f827, %f69;
	mul.f32 	%f829, %f828, 0f3FB8AA3B;
	ex2.approx.f32 	%f830, %f829;
	mul.f32 	%f831, %f830, %f70;
	add.s32 	%r223, %r222, %r72;
	mul.wide.u32 	%rd151, %r223, 4;
	add.s64 	%rd152, %rd1, %rd151;
	st.global.f32 	[%rd152], %f831;
	add.s32 	%r246, %r246, 4;
$L__BB2_58:
	and.b32  	%r224, %r4, 3;
	setp.eq.s32 	%p107, %r224, 0;
	@%p107 bra 	$L__BB2_63;
	setp.eq.s32 	%p108, %r224, 1;
	@%p108 bra 	$L__BB2_61;
	mul.wide.u32 	%rd153, %r246, 4;
	add.s64 	%rd154, %rd3, %rd153;
	ld.local.f32 	%f832, [%rd154];
	sub.f32 	%f833, %f832, %f69;
	mul.f32 	%f834, %f833, 0f3FB8AA3B;
	ex2.approx.f32 	%f835, %f834;
	mul.f32 	%f836, %f835, %f70;
	add.s32 	%r225, %r246, %r48;
	mad.lo.s32 	%r226, %r225, %r72, %r1;
	mul.wide.u32 	%rd155, %r226, 4;
	add.s64 	%rd156, %rd1, %rd155;
	st.global.f32 	[%rd156], %f836;
	ld.local.f32 	%f837, [%rd154+4];
	sub.f32 	%f838, %f837, %f69;
	mul.f32 	%f839, %f838, 0f3FB8AA3B;
	ex2.approx.f32 	%f840, %f839;
	mul.f32 	%f841, %f840, %f70;
	add.s32 	%r227, %r226, %r72;
	mul.wide.u32 	%rd157, %r227, 4;
	add.s64 	%rd158, %rd1, %rd157;
	st.global.f32 	[%rd158], %f841;
	add.s32 	%r246, %r246, 2;
$L__BB2_61:
	and.b32  	%r228, %r3, 1;
	setp.eq.b32 	%p109, %r228, 1;
	@%p109 bra 	$L__BB2_63;
	mul.wide.u32 	%rd159, %r246, 4;
	add.s64 	%rd160, %rd3, %rd159;
	ld.local.f32 	%f842, [%rd160];
	sub.f32 	%f843, %f842, %f69;
	mul.f32 	%f844, %f843, 0f3FB8AA3B;
	ex2.approx.f32 	%f845, %f844;
	mul.f32 	%f846, %f845, %f70;
	add.s32 	%r229, %r246, %r48;
	mad.lo.s32 	%r230, %r229, %r72, %r1;
	mul.wide.u32 	%rd161, %r230, 4;
	add.s64 	%rd162, %rd1, %rd161;
	st.global.f32 	[%rd162], %f846;
$L__BB2_63:
	ret;

}
	// .globl	_Z19_blockSoftmaxKernelILi1024ELi32EEvPfS0_iii
.visible .entry _Z19_blockSoftmaxKernelILi1024ELi32EEvPfS0_iii(
	.param .u64 .ptr .align 1 _Z19_blockSoftmaxKernelILi1024ELi32EEvPfS0_iii_param_0,
	.param .u64 .ptr .align 1 _Z19_blockSoftmaxKernelILi1024ELi32EEvPfS0_iii_param_1,
	.param .u32 _Z19_blockSoftmaxKernelILi1024ELi32EEvPfS0_iii_param_2,
	.param .u32 _Z19_blockSoftmaxKernelILi1024ELi32EEvPfS0_iii_param_3,
	.param .u32 _Z19_blockSoftmaxKernelILi1024ELi32EEvPfS0_iii_param_4
)
{
	.local .align 16 .b8 	__local_depot3[128];
	.reg .b64 	%SP;
	.reg .b64 	%SPL;
	.reg .pred 	%p<110>;
	.reg .b32 	%r<251>;
	.reg .b32 	%f<889>;
	.reg .b64 	%rd<167>;
	// demoted variable
	.shared .align 8 .b8 _ZZ19_blockSoftmaxKernelILi1024ELi32EEvPfS0_iiiE12temp_storage[296];
	// demoted variable
	.shared .align 8 .b8 _ZZ19_blockSoftmaxKernelILi1024ELi32EEvPfS0_iiiE9dms_total[8];
	mov.u64 	%SPL, __local_depot3;
	ld.param.u64 	%rd16, [_Z19_blockSoftmaxKernelILi1024ELi32EEvPfS0_iii_param_0];
	ld.param.u64 	%rd17, [_Z19_blockSoftmaxKernelILi1024ELi32EEvPfS0_iii_param_1];
	ld.param.u32 	%r71, [_Z19_blockSoftmaxKernelILi1024ELi32EEvPfS0_iii_param_3];
	ld.param.u32 	%r72, [_Z19_blockSoftmaxKernelILi1024ELi32EEvPfS0_iii_param_4];
	cvta.to.global.u64 	%rd1, %rd17;
	cvta.to.global.u64 	%rd2, %rd16;
	add.u64 	%rd3, %SPL, 0;
	mov.u32 	%r73, %ctaid.x;
	rem.u32 	%r74, %r73, %r72;
	sub.s32 	%r75, %r73, %r74;
	mad.lo.s32 	%r1, %r75, %r71, %r74;
	shr.s32 	%r76, %r71, 31;
	shr.u32 	%r77, %r76, 22;
	add.s32 	%r78, %r71, %r77;
	and.b32  	%r79, %r78, -1024;
	sub.s32 	%r2, %r71, %r79;
	shr.s32 	%r3, %r78, 10;
	add.s32 	%r4, %r3, 1;
	mov.u32 	%r5, %tid.x;
	setp.lt.u32 	%p1, %r5, %r2;
	mov.f32 	%f877, 0f00000000;
	mov.f32 	%f878, 0fFF7FFFFF;
	@%p1 bra 	$L__BB3_13;
	setp.lt.s32 	%p2, %r71, 1024;
	@%p2 bra 	$L__BB3_25;
	sub.s32 	%r81, %r5, %r2;
	mul.lo.s32 	%r82, %r81, %r3;
	mad.lo.s32 	%r6, %r4, %r2, %r82;
	add.s32 	%r83, %r3, -1;
	and.b32  	%r7, %r3, 7;
	setp.lt.u32 	%p3, %r83, 7;
	mov.f32 	%f877, 0f00000000;
	mov.f32 	%f878, 0fFF7FFFFF;
	mov.b32 	%r238, 0;
	@%p3 bra 	$L__BB3_5;
	and.b32  	%r238, %r3, 2097144;
	neg.s32 	%r233, %r238;
	add.s64 	%rd164, %rd3, 16;
	mov.f32 	%f877, 0f00000000;
	mov.f32 	%f878, 0fFF7FFFFF;
	mov.b32 	%r234, 0;
$L__BB3_4:
	.pragma "nounroll";
	add.s32 	%r85, %r6, %r234;
	mad.lo.s32 	%r86, %r85, %r72, %r1;
	mul.wide.u32 	%rd19, %r86, 4;
	add.s64 	%rd20, %rd2, %rd19;
	ld.global.nc.f32 	%f78, [%rd20];
	setp.gt.f32 	%p4, %f878, %f78;
	selp.f32 	%f79, %f877, 0f3F800000, %p4;
	selp.f32 	%f80, %f878, %f78, %p4;
	selp.f32 	%f81, 0f3F800000, %f877, %p4;
	selp.f32 	%f82, %f78, %f878, %p4;
	sub.f32 	%f83, %f82, %f80;
	mul.f32 	%f84, %f83, 0f3FB8AA3B;
	ex2.approx.f32 	%f85, %f84;
	fma.rn.f32 	%f86, %f81, %f85, %f79;
	add.s32 	%r87, %r86, %r72;
	mul.wide.u32 	%rd21, %r87, 4;
	add.s64 	%rd22, %rd2, %rd21;
	ld.global.nc.f32 	%f87, [%rd22];
	setp.gt.f32 	%p5, %f80, %f87;
	selp.f32 	%f88, %f86, 0f3F800000, %p5;
	selp.f32 	%f89, %f80, %f87, %p5;
	selp.f32 	%f90, 0f3F800000, %f86, %p5;
	selp.f32 	%f91, %f87, %f80, %p5;
	sub.f32 	%f92, %f91, %f89;
	mul.f32 	%f93, %f92, 0f3FB8AA3B;
	ex2.approx.f32 	%f94, %f93;
	fma.rn.f32 	%f95, %f90, %f94, %f88;
	add.s32 	%r88, %r87, %r72;
	mul.wide.u32 	%rd23, %r88, 4;
	add.s64 	%rd24, %rd2, %rd23;
	ld.global.nc.f32 	%f96, [%rd24];
	setp.gt.f32 	%p6, %f89, %f96;
	selp.f32 	%f97, %f95, 0f3F800000, %p6;
	selp.f32 	%f98, %f89, %f96, %p6;
	selp.f32 	%f99, 0f3F800000, %f95, %p6;
	selp.f32 	%f100, %f96, %f89, %p6;
	sub.f32 	%f101, %f100, %f98;
	mul.f32 	%f102, %f101, 0f3FB8AA3B;
	ex2.approx.f32 	%f103, %f102;
	fma.rn.f32 	%f104, %f99, %f103, %f97;
	add.s32 	%r89, %r88, %r72;
	mul.wide.u32 	%rd25, %r89, 4;
	add.s64 	%rd26, %rd2, %rd25;
	ld.global.nc.f32 	%f105, [%rd26];
	st.local.v4.f32 	[%rd164+-16], {%f78, %f87, %f96, %f105};
	setp.gt.f32 	%p7, %f98, %f105;
	selp.f32 	%f106, %f104, 0f3F800000, %p7;
	selp.f32 	%f107, %f98, %f105, %p7;
	selp.f32 	%f108, 0f3F800000, %f104, %p7;
	selp.f32 	%f109, %f105, %f98, %p7;
	sub.f32 	%f110, %f109, %f107;
	mul.f32 	%f111, %f110, 0f3FB8AA3B;
	ex2.approx.f32 	%f112, %f111;
	fma.rn.f32 	%f113, %f108, %f112, %f106;
	add.s32 	%r90, %r89, %r72;
	mul.wide.u32 	%rd27, %r90, 4;
	add.s64 	%rd28, %rd2, %rd27;
	ld.global.nc.f32 	%f114, [%rd28];
	setp.gt.f32 	%p8, %f107, %f114;
	selp.f32 	%f115, %f113, 0f3F800000, %p8;
	selp.f32 	%f116, %f107, %f114, %p8;
	selp.f32 	%f117, 0f3F800000, %f113, %p8;
	selp.f32 	%f118, %f114, %f107, %p8;
	sub.f32 	%f119, %f118, %f116;
	mul.f32 	%f120, %f119, 0f3FB8AA3B;
	ex2.approx.f32 	%f121, %f120;
	fma.rn.f32 	%f122, %f117, %f121, %f115;
	add.s32 	%r91, %r90, %r72;
	mul.wide.u32 	%rd29, %r91, 4;
	add.s64 	%rd30, %rd2, %rd29;
	ld.global.nc.f32 	%f123, [%rd30];
	setp.gt.f32 	%p9, %f116, %f123;
	selp.f32 	%f124, %f122, 0f3F800000, %p9;
	selp.f32 	%f125, %f116, %f123, %p9;
	selp.f32 	%f126, 0f3F800000, %f122, %p9;
	selp.f32 	%f127, %f123, %f116, %p9;
	sub.f32 	%f128, %f127, %f125;
	mul.f32 	%f129, %f128, 0f3FB8AA3B;
	ex2.approx.f32 	%f130, %f129;
	fma.rn.f32 	%f131, %f126, %f130, %f124;
	add.s32 	%r92, %r91, %r72;
	mul.wide.u32 	%rd31, %r92, 4;
	add.s64 	%rd32, %rd2, %rd31;
	ld.global.nc.f32 	%f132, [%rd32];
	setp.gt.f32 	%p10, %f125, %f132;
	selp.f32 	%f133, %f131, 0f3F800000, %p10;
	selp.f32 	%f134, %f125, %f132, %p10;
	selp.f32 	%f135, 0f3F800000, %f131, %p10;
	selp.f32 	%f136, %f132, %f125, %p10;
	sub.f32 	%f137, %f136, %f134;
	mul.f32 	%f138, %f137, 0f3FB8AA3B;
	ex2.approx.f32 	%f139, %f138;
	fma.rn.f32 	%f140, %f135, %f139, %f133;
	add.s32 	%r93, %r92, %r72;
	mul.wide.u32 	%rd33, %r93, 4;
	add.s64 	%rd34, %rd2, %rd33;
	ld.global.nc.f32 	%f141, [%rd34];
	st.local.v4.f32 	[%rd164], {%f114, %f123, %f132, %f141};
	setp.gt.f32 	%p11, %f134, %f141;
	selp.f32 	%f142, %f140, 0f3F800000, %p11;
	selp.f32 	%f878, %f134, %f141, %p11;
	selp.f32 	%f143, 0f3F800000, %f140, %p11;
	selp.f32 	%f144, %f141, %f134, %p11;
	sub.f32 	%f145, %f144, %f878;
	mul.f32 	%f146, %f145, 0f3FB8AA3B;
	ex2.approx.f32 	%f147, %f146;
	fma.rn.f32 	%f877, %f143, %f147, %f142;
	add.s32 	%r234, %r234, 8;
	add.s32 	%r233, %r233, 8;
	add.s64 	%rd164, %rd164, 32;
	setp.eq.s32 	%p12, %r233, 0;
	@%p12 bra 	$L__BB3_5;
	bra.uni 	$L__BB3_4;
$L__BB3_5:
	setp.eq.s32 	%p13, %r7, 0;
	@%p13 bra 	$L__BB3_25;
	and.b32  	%r28, %r3, 3;
	setp.lt.u32 	%p14, %r7, 4;
	@%p14 bra 	$L__BB3_8;
	add.s32 	%r94, %r6, %r238;
	mad.lo.s32 	%r95, %r94, %r72, %r1;
	mul.wide.u32 	%rd35, %r95, 4;
	add.s64 	%rd36, %rd2, %rd35;
	ld.global.nc.f32 	%f149, [%rd36];
	mul.wide.u32 	%rd37, %r238, 4;
	add.s64 	%rd38, %rd3, %rd37;
	st.local.f32 	[%rd38], %f149;
	setp.gt.f32 	%p15, %f878, %f149;
	selp.f32 	%f150, %f877, 0f3F800000, %p15;
	selp.f32 	%f151, %f878, %f149, %p15;
	selp.f32 	%f152, 0f3F800000, %f877, %p15;
	selp.f32 	%f153, %f149, %f878, %p15;
	sub.f32 	%f154, %f153, %f151;
	mul.f32 	%f155, %f154, 0f3FB8AA3B;
	ex2.approx.f32 	%f156, %f155;
	fma.rn.f32 	%f157, %f152, %f156, %f150;
	add.s32 	%r96, %r95, %r72;
	mul.wide.u32 	%rd39, %r96, 4;
	add.s64 	%rd40, %rd2, %rd39;
	ld.global.nc.f32 	%f158, [%rd40];
	st.local.f32 	[%rd38+4], %f158;
	setp.gt.f32 	%p16, %f151, %f158;
	selp.f32 	%f159, %f157, 0f3F800000, %p16;
	selp.f32 	%f160, %f151, %f158, %p16;
	selp.f32 	%f161, 0f3F800000, %f157, %p16;
	selp.f32 	%f162, %f158, %f151, %p16;
	sub.f32 	%f163, %f162, %f160;
	mul.f32 	%f164, %f163, 0f3FB8AA3B;
	ex2.approx.f32 	%f165, %f164;
	fma.rn.f32 	%f166, %f161, %f165, %f159;
	add.s32 	%r97, %r96, %r72;
	mul.wide.u32 	%rd41, %r97, 4;
	add.s64 	%rd42, %rd2, %rd41;
	ld.global.nc.f32 	%f167, [%rd42];
	st.local.f32 	[%rd38+8], %f167;
	setp.gt.f32 	%p17, %f160, %f167;
	selp.f32 	%f168, %f166, 0f3F800000, %p17;
	selp.f32 	%f169, %f160, %f167, %p17;
	selp.f32 	%f170, 0f3F800000, %f166, %p17;
	selp.f32 	%f171, %f167, %f160, %p17;
	sub.f32 	%f172, %f171, %f169;
	mul.f32 	%f173, %f172, 0f3FB8AA3B;
	ex2.approx.f32 	%f174, %f173;
	fma.rn.f32 	%f175, %f170, %f174, %f168;
	add.s32 	%r98, %r97, %r72;
	mul.wide.u32 	%rd43, %r98, 4;
	add.s64 	%rd44, %rd2, %rd43;
	ld.global.nc.f32 	%f176, [%rd44];
	st.local.f32 	[%rd38+12], %f176;
	setp.gt.f32 	%p18, %f169, %f176;
	selp.f32 	%f177, %f175, 0f3F800000, %p18;
	selp.f32 	%f878, %f169, %f176, %p18;
	selp.f32 	%f178, 0f3F800000, %f175, %p18;
	selp.f32 	%f179, %f176, %f169, %p18;
	sub.f32 	%f180, %f179, %f878;
	mul.f32 	%f181, %f180, 0f3FB8AA3B;
	ex2.approx.f32 	%f182, %f181;
	fma.rn.f32 	%f877, %f178, %f182, %f177;
	add.s32 	%r238, %r238, 4;
$L__BB3_8:
	setp.eq.s32 	%p19, %r28, 0;
	@%p19 bra 	$L__BB3_25;
	setp.eq.s32 	%p20, %r28, 1;
	@%p20 bra 	$L__BB3_11;
	add.s32 	%r99, %r6, %r238;
	mad.lo.s32 	%r100, %r99, %r72, %r1;
	mul.wide.u32 	%rd45, %r100, 4;
	add.s64 	%rd46, %rd2, %rd45;
	ld.global.nc.f32 	%f184, [%rd46];
	mul.wide.u32 	%rd47, %r238, 4;
	add.s64 	%rd48, %rd3, %rd47;
	st.local.f32 	[%rd48], %f184;
	setp.gt.f32 	%p21, %f878, %f184;
	selp.f32 	%f185, %f877, 0f3F800000, %p21;
	selp.f32 	%f186, %f878, %f184, %p21;
	selp.f32 	%f187, 0f3F800000, %f877, %p21;
	selp.f32 	%f188, %f184, %f878, %p21;
	sub.f32 	%f189, %f188, %f186;
	mul.f32 	%f190, %f189, 0f3FB8AA3B;
	ex2.approx.f32 	%f191, %f190;
	fma.rn.f32 	%f192, %f187, %f191, %f185;
	add.s32 	%r101, %r100, %r72;
	mul.wide.u32 	%rd49, %r101, 4;
	add.s64 	%rd50, %rd2, %rd49;
	ld.global.nc.f32 	%f193, [%rd50];
	st.local.f32 	[%rd48+4], %f193;
	setp.gt.f32 	%p22, %f186, %f193;
	selp.f32 	%f194, %f192, 0f3F800000, %p22;
	selp.f32 	%f878, %f186, %f193, %p22;
	selp.f32 	%f195, 0f3F800000, %f192, %p22;
	selp.f32 	%f196, %f193, %f186, %p22;
	sub.f32 	%f197, %f196, %f878;
	mul.f32 	%f198, %f197, 0f3FB8AA3B;
	ex2.approx.f32 	%f199, %f198;
	fma.rn.f32 	%f877, %f195, %f199, %f194;
	add.s32 	%r238, %r238, 2;
$L__BB3_11:
	and.b32  	%r102, %r3, 1;
	setp.eq.b32 	%p23, %r102, 1;
	not.pred 	%p24, %p23;
	@%p24 bra 	$L__BB3_25;
	add.s32 	%r103, %r6, %r238;
	mad.lo.s32 	%r104, %r103, %r72, %r1;
	mul.wide.u32 	%rd51, %r104, 4;
	add.s64 	%rd52, %rd2, %rd51;
	ld.global.nc.f32 	%f200, [%rd52];
	mul.wide.u32 	%rd53, %r238, 4;
	add.s64 	%rd54, %rd3, %rd53;
	st.local.f32 	[%rd54], %f200;
	setp.gt.f32 	%p25, %f878, %f200;
	selp.f32 	%f201, %f877, 0f3F800000, %p25;
	selp.f32 	%f43, %f878, %f200, %p25;
	selp.f32 	%f202, 0f3F800000, %f877, %p25;
	selp.f32 	%f203, %f200, %f878, %p25;
	sub.f32 	%f204, %f203, %f43;
	mul.f32 	%f205, %f204, 0f3FB8AA3B;
	ex2.approx.f32 	%f206, %f205;
	fma.rn.f32 	%f877, %f202, %f206, %f201;
	mov.f32 	%f878, %f43;
	bra.uni 	$L__BB3_25;
$L__BB3_13:
	setp.lt.s32 	%p26, %r71, -1023;
	@%p26 bra 	$L__BB3_25;
	mul.lo.s32 	%r10, %r4, %r5;
	and.b32  	%r11, %r4, 7;
	setp.lt.u32 	%p27, %r3, 7;
	mov.f32 	%f877, 0f00000000;
	mov.f32 	%f878, 0fFF7FFFFF;
	mov.b32 	%r236, 0;
	@%p27 bra 	$L__BB3_17;
	and.b32  	%r236, %r4, -8;
	neg.s32 	%r231, %r236;
	add.s64 	%rd163, %rd3, 16;
	mov.f32 	%f877, 0f00000000;
	mov.f32 	%f878, 0fFF7FFFFF;
	mov.b32 	%r232, 0;
$L__BB3_16:
	.pragma "nounroll";
	add.s32 	%r107, %r232, %r10;
	mad.lo.s32 	%r108, %r107, %r72, %r1;
	mul.wide.u32 	%rd55, %r108, 4;
	add.s64 	%rd56, %rd2, %rd55;
	ld.global.nc.f32 	%f214, [%rd56];
	setp.gt.f32 	%p28, %f878, %f214;
	selp.f32 	%f215, %f877, 0f3F800000, %p28;
	selp.f32 	%f216, %f878, %f214, %p28;
	selp.f32 	%f217, 0f3F800000, %f877, %p28;
	selp.f32 	%f218, %f214, %f878, %p28;
	sub.f32 	%f219, %f218, %f216;
	mul.f32 	%f220, %f219, 0f3FB8AA3B;
	ex2.approx.f32 	%f221, %f220;
	fma.rn.f32 	%f222, %f217, %f221, %f215;
	add.s32 	%r109, %r108, %r72;
	mul.wide.u32 	%rd57, %r109, 4;
	add.s64 	%rd58, %rd2, %rd57;
	ld.global.nc.f32 	%f223, [%rd58];
	setp.gt.f32 	%p29, %f216, %f223;
	selp.f32 	%f224, %f222, 0f3F800000, %p29;
	selp.f32 	%f225, %f216, %f223, %p29;
	selp.f32 	%f226, 0f3F800000, %f222, %p29;
	selp.f32 	%f227, %f223, %f216, %p29;
	sub.f32 	%f228, %f227, %f225;
	mul.f32 	%f229, %f228, 0f3FB8AA3B;
	ex2.approx.f32 	%f230, %f229;
	fma.rn.f32 	%f231, %f226, %f230, %f224;
	add.s32 	%r110, %r109, %r72;
	mul.wide.u32 	%rd59, %r110, 4;
	add.s64 	%rd60, %rd2, %rd59;
	ld.global.nc.f32 	%f232, [%rd60];
	setp.gt.f32 	%p30, %f225, %f232;
	selp.f32 	%f233, %f231, 0f3F800000, %p30;
	selp.f32 	%f234, %f225, %f232, %p30;
	selp.f32 	%f235, 0f3F800000, %f231, %p30;
	selp.f32 	%f236, %f232, %f225, %p30;
	sub.f32 	%f237, %f236, %f234;
	mul.f32 	%f238, %f237, 0f3FB8AA3B;
	ex2.approx.f32 	%f239, %f238;
	fma.rn.f32 	%f240, %f235, %f239, %f233;
	add.s32 	%r111, %r110, %r72;
	mul.wide.u32 	%rd61, %r111, 4;
	add.s64 	%rd62, %rd2, %rd61;
	ld.global.nc.f32 	%f241, [%rd62];
	st.local.v4.f32 	[%rd163+-16], {%f214, %f223, %f232, %f241};
	setp.gt.f32 	%p31, %f234, %f241;
	selp.f32 	%f242, %f240, 0f3F800000, %p31;
	selp.f32 	%f243, %f234, %f241, %p31;
	selp.f32 	%f244, 0f3F800000, %f240, %p31;
	selp.f32 	%f245, %f241, %f234, %p31;
	sub.f32 	%f246, %f245, %f243;
	mul.f32 	%f247, %f246, 0f3FB8AA3B;
	ex2.approx.f32 	%f248, %f247;
	fma.rn.f32 	%f249, %f244, %f248, %f242;
	add.s32 	%r112, %r111, %r72;
	mul.wide.u32 	%rd63, %r112, 4;
	add.s64 	%rd64, %rd2, %rd63;
	ld.global.nc.f32 	%f250, [%rd64];
	setp.gt.f32 	%p32, %f243, %f250;
	selp.f32 	%f251, %f249, 0f3F800000, %p32;
	selp.f32 	%f252, %f243, %f250, %p32;
	selp.f32 	%f253, 0f3F800000, %f249, %p32;
	selp.f32 	%f254, %f250, %f243, %p32;
	sub.f32 	%f255, %f254, %f252;
	mul.f32 	%f256, %f255, 0f3FB8AA3B;
	ex2.approx.f32 	%f257, %f256;
	fma.rn.f32 	%f258, %f253, %f257, %f251;
	add.s32 	%r113, %r112, %r72;
	mul.wide.u32 	%rd65, %r113, 4;
	add.s64 	%rd66, %rd2, %rd65;
	ld.global.nc.f32 	%f259, [%rd66];
	setp.gt.f32 	%p33, %f252, %f259;
	selp.f32 	%f260, %f258, 0f3F800000, %p33;
	selp.f32 	%f261, %f252, %f259, %p33;
	selp.f32 	%f262, 0f3F800000, %f258, %p33;
	selp.f32 	%f263, %f259, %f252, %p33;
	sub.f32 	%f264, %f263, %f261;
	mul.f32 	%f265, %f264, 0f3FB8AA3B;
	ex2.approx.f32 	%f266, %f265;
	fma.rn.f32 	%f267, %f262, %f266, %f260;
	add.s32 	%r114, %r113, %r72;
	mul.wide.u32 	%rd67, %r114, 4;
	add.s64 	%rd68, %rd2, %rd67;
	ld.global.nc.f32 	%f268, [%rd68];
	setp.gt.f32 	%p34, %f261, %f268;
	selp.f32 	%f269, %f267, 0f3F800000, %p34;
	selp.f32 	%f270, %f261, %f268, %p34;
	selp.f32 	%f271, 0f3F800000, %f267, %p34;
	selp.f32 	%f272, %f268, %f261, %p34;
	sub.f32 	%f273, %f272, %f270;
	mul.f32 	%f274, %f273, 0f3FB8AA3B;
	ex2.approx.f32 	%f275, %f274;
	fma.rn.f32 	%f276, %f271, %f275, %f269;
	add.s32 	%r115, %r114, %r72;
	mul.wide.u32 	%rd69, %r115, 4;
	add.s64 	%rd70, %rd2, %rd69;
	ld.global.nc.f32 	%f277, [%rd70];
	st.local.v4.f32 	[%rd163], {%f250, %f259, %f268, %f277};
	setp.gt.f32 	%p35, %f270, %f277;
	selp.f32 	%f278, %f276, 0f3F800000, %p35;
	selp.f32 	%f878, %f270, %f277, %p35;
	selp.f32 	%f279, 0f3F800000, %f276, %p35;
	selp.f32 	%f280, %f277, %f270, %p35;
	sub.f32 	%f281, %f280, %f878;
	mul.f32 	%f282, %f281, 0f3FB8AA3B;
	ex2.approx.f32 	%f283, %f282;
	fma.rn.f32 	%f877, %f279, %f283, %f278;
	add.s32 	%r232, %r232, 8;
	add.s32 	%r231, %r231, 8;
	add.s64 	%rd163, %rd163, 32;
	setp.eq.s32 	%p36, %r231, 0;
	@%p36 bra 	$L__BB3_17;
	bra.uni 	$L__BB3_16;
$L__BB3_17:
	setp.eq.s32 	%p37, %r11, 0;
	@%p37 bra 	$L__BB3_25;
	setp.lt.u32 	%p38, %r11, 4;
	@%p38 bra 	$L__BB3_20;
	add.s32 	%r116, %r236, %r10;
	mad.lo.s32 	%r117, %r116, %r72, %r1;
	mul.wide.u32 	%rd71, %r117, 4;
	add.s64 	%rd72, %rd2, %rd71;
	ld.global.nc.f32 	%f285, [%rd72];
	mul.wide.u32 	%rd73, %r236, 4;
	add.s64 	%rd74, %rd3, %rd73;
	st.local.f32 	[%rd74], %f285;
	setp.gt.f32 	%p39, %f878, %f285;
	selp.f32 	%f286, %f877, 0f3F800000, %p39;
	selp.f32 	%f287, %f878, %f285, %p39;
	selp.f32 	%f288, 0f3F800000, %f877, %p39;
	selp.f32 	%f289, %f285, %f878, %p39;
	sub.f32 	%f290, %f289, %f287;
	mul.f32 	%f291, %f290, 0f3FB8AA3B;
	ex2.approx.f32 	%f292, %f291;
	fma.rn.f32 	%f293, %f288, %f292, %f286;
	add.s32 	%r118, %r117, %r72;
	mul.wide.u32 	%rd75, %r118, 4;
	add.s64 	%rd76, %rd2, %rd75;
	ld.global.nc.f32 	%f294, [%rd76];
	st.local.f32 	[%rd74+4], %f294;
	setp.gt.f32 	%p40, %f287, %f294;
	selp.f32 	%f295, %f293, 0f3F800000, %p40;
	selp.f32 	%f296, %f287, %f294, %p40;
	selp.f32 	%f297, 0f3F800000, %f293, %p40;
	selp.f32 	%f298, %f294, %f287, %p40;
	sub.f32 	%f299, %f298, %f296;
	mul.f32 	%f300, %f299, 0f3FB8AA3B;
	ex2.approx.f32 	%f301, %f300;
	fma.rn.f32 	%f302, %f297, %f301, %f295;
	add.s32 	%r119, %r118, %r72;
	mul.wide.u32 	%rd77, %r119, 4;
	add.s64 	%rd78, %rd2, %rd77;
	ld.global.nc.f32 	%f303, [%rd78];
	st.local.f32 	[%rd74+8], %f303;
	setp.gt.f32 	%p41, %f296, %f303;
	selp.f32 	%f304, %f302, 0f3F800000, %p41;
	selp.f32 	%f305, %f296, %f303, %p41;
	selp.f32 	%f306, 0f3F800000, %f302, %p41;
	selp.f32 	%f307, %f303, %f296, %p41;
	sub.f32 	%f308, %f307, %f305;
	mul.f32 	%f309, %f308, 0f3FB8AA3B;
	ex2.approx.f32 	%f310, %f309;
	fma.rn.f32 	%f311, %f306, %f310, %f304;
	add.s32 	%r120, %r119, %r72;
	mul.wide.u32 	%rd79, %r120, 4;
	add.s64 	%rd80, %rd2, %rd79;
	ld.global.nc.f32 	%f312, [%rd80];
	st.local.f32 	[%rd74+12], %f312;
	setp.gt.f32 	%p42, %f305, %f312;
	selp.f32 	%f313, %f311, 0f3F800000, %p42;
	selp.f32 	%f878, %f305, %f312, %p42;
	selp.f32 	%f314, 0f3F800000, %f311, %p42;
	selp.f32 	%f315, %f312, %f305, %p42;
	sub.f32 	%f316, %f315, %f878;
	mul.f32 	%f317, %f316, 0f3FB8AA3B;
	ex2.approx.f32 	%f318, %f317;
	fma.rn.f32 	%f877, %f314, %f318, %f313;
	add.s32 	%r236, %r236, 4;
$L__BB3_20:
	and.b32  	%r121, %r4, 3;
	setp.eq.s32 	%p43, %r121, 0;
	@%p43 bra 	$L__BB3_25;
	setp.eq.s32 	%p44, %r121, 1;
	@%p44 bra 	$L__BB3_23;
	add.s32 	%r122, %r236, %r10;
	mad.lo.s32 	%r123, %r122, %r72, %r1;
	mul.wide.u32 	%rd81, %r123, 4;
	add.s64 	%rd82, %rd2, %rd81;
	ld.global.nc.f32 	%f320, [%rd82];
	mul.wide.u32 	%rd83, %r236, 4;
	add.s64 	%rd84, %rd3, %rd83;
	st.local.f32 	[%rd84], %f320;
	setp.gt.f32 	%p45, %f878, %f320;
	selp.f32 	%f321, %f877, 0f3F800000, %p45;
	selp.f32 	%f322, %f878, %f320, %p45;
	selp.f32 	%f323, 0f3F800000, %f877, %p45;
	selp.f32 	%f324, %f320, %f878, %p45;
	sub.f32 	%f325, %f324, %f322;
	mul.f32 	%f326, %f325, 0f3FB8AA3B;
	ex2.approx.f32 	%f327, %f326;
	fma.rn.f32 	%f328, %f323, %f327, %f321;
	add.s32 	%r124, %r123, %r72;
	mul.wide.u32 	%rd85, %r124, 4;
	add.s64 	%rd86, %rd2, %rd85;
	ld.global.nc.f32 	%f329, [%rd86];
	st.local.f32 	[%rd84+4], %f329;
	setp.gt.f32 	%p46, %f322, %f329;
	selp.f32 	%f330, %f328, 0f3F800000, %p46;
	selp.f32 	%f878, %f322, %f329, %p46;
	selp.f32 	%f331, 0f3F800000, %f328, %p46;
	selp.f32 	%f332, %f329, %f322, %p46;
	sub.f32 	%f333, %f332, %f878;
	mul.f32 	%f334, %f333, 0f3FB8AA3B;
	ex2.approx.f32 	%f335, %f334;
	fma.rn.f32 	%f877, %f331, %f335, %f330;
	add.s32 	%r236, %r236, 2;
$L__BB3_23:
	and.b32  	%r125, %r3, 1;
	setp.eq.b32 	%p47, %r125, 1;
	@%p47 bra 	$L__BB3_25;
	add.s32 	%r126, %r236, %r10;
	mad.lo.s32 	%r127, %r126, %r72, %r1;
	mul.wide.u32 	%rd87, %r127, 4;
	add.s64 	%rd88, %rd2, %rd87;
	ld.global.nc.f32 	%f336, [%rd88];
	mul.wide.u32 	%rd89, %r236, 4;
	add.s64 	%rd90, %rd3, %rd89;
	st.local.f32 	[%rd90], %f336;
	setp.gt.f32 	%p48, %f878, %f336;
	selp.f32 	%f337, %f877, 0f3F800000, %p48;
	selp.f32 	%f25, %f878, %f336, %p48;
	selp.f32 	%f338, 0f3F800000, %f877, %p48;
	selp.f32 	%f339, %f336, %f878, %p48;
	sub.f32 	%f340, %f339, %f25;
	mul.f32 	%f341, %f340, 0f3FB8AA3B;
	ex2.approx.f32 	%f342, %f341;
	fma.rn.f32 	%f877, %f338, %f342, %f337;
	mov.f32 	%f878, %f25;
$L__BB3_25:
	// begin inline asm
	mov.u32 %r128, %laneid;
	// end inline asm
	mov.b32 	%r130, %f878;
	mov.b32 	%r136, 1;
	mov.b32 	%r137, 31;
	mov.b32 	%r138, -1;
	// begin inline asm
	shfl.sync.down.b32 %r129, %r130, %r136, %r137, %r138;
	// end inline asm
	mov.b32 	%r135, %f877;
	// begin inline asm
	shfl.sync.down.b32 %r134, %r135, %r136, %r137, %r138;
	// end inline asm
	setp.gt.s32 	%p49, %r128, 30;
	@%p49 bra 	$L__BB3_27;
	mov.b32 	%f343, %r134;
	mov.b32 	%f344, %r129;
	setp.gt.f32 	%p50, %f878, %f344;
	selp.f32 	%f47, %f878, %f344, %p50;
	selp.f32 	%f345, %f877, %f343, %p50;
	selp.f32 	%f346, %f344, %f878, %p50;
	selp.f32 	%f347, %f343, %f877, %p50;
	sub.f32 	%f348, %f346, %f47;
	mul.f32 	%f349, %f348, 0f3FB8AA3B;
	ex2.approx.f32 	%f350, %f349;
	fma.rn.f32 	%f877, %f347, %f350, %f345;
	mov.f32 	%f878, %f47;
$L__BB3_27:
	mov.b32 	%r140, %f878;
	mov.b32 	%r146, 2;
	mov.b32 	%r147, 31;
	mov.b32 	%r148, -1;
	// begin inline asm
	shfl.sync.down.b32 %r139, %r140, %r146, %r147, %r148;
	// end inline asm
	mov.b32 	%r145, %f877;
	// begin inline asm
	shfl.sync.down.b32 %r144, %r145, %r146, %r147, %r148;
	// end inline asm
	setp.gt.s32 	%p51, %r128, 29;
	@%p51 bra 	$L__BB3_29;
	mov.b32 	%f351, %r144;
	mov.b32 	%f352, %r139;
	setp.gt.f32 	%p52, %f878, %f352;
	selp.f32 	%f51, %f878, %f352, %p52;
	selp.f32 	%f353, %f877, %f351, %p52;
	selp.f32 	%f354, %f352, %f878, %p52;
	selp.f32 	%f355, %f351, %f877, %p52;
	sub.f32 	%f356, %f354, %f51;
	mul.f32 	%f357, %f356, 0f3FB8AA3B;
	ex2.approx.f32 	%f358, %f357;
	fma.rn.f32 	%f877, %f355, %f358, %f353;
	mov.f32 	%f878, %f51;
$L__BB3_29:
	mov.b32 	%r150, %f878;
	mov.b32 	%r156, 4;
	mov.b32 	%r157, 31;
	mov.b32 	%r158, -1;
	// begin inline asm
	shfl.sync.down.b32 %r149, %r150, %r156, %r157, %r158;
	// end inline asm
	mov.b32 	%r155, %f877;
	// begin inline asm
	shfl.sync.down.b32 %r154, %r155, %r156, %r157, %r158;
	// end inline asm
	setp.gt.s32 	%p53, %r128, 27;
	@%p53 bra 	$L__BB3_31;
	mov.b32 	%f359, %r154;
	mov.b32 	%f360, %r149;
	setp.gt.f32 	%p54, %f878, %f360;
	selp.f32 	%f55, %f878, %f360, %p54;
	selp.f32 	%f361, %f877, %f359, %p54;
	selp.f32 	%f362, %f360, %f878, %p54;
	selp.f32 	%f363, %f359, %f877, %p54;
	sub.f32 	%f364, %f362, %f55;
	mul.f32 	%f365, %f364, 0f3FB8AA3B;
	ex2.approx.f32 	%f366, %f365;
	fma.rn.f32 	%f877, %f363, %f366, %f361;
	mov.f32 	%f878, %f55;
$L__BB3_31:
	mov.b32 	%r160, %f878;
	mov.b32 	%r166, 8;
	mov.b32 	%r167, 31;
	mov.b32 	%r168, -1;
	// begin inline asm
	shfl.sync.down.b32 %r159, %r160, %r166, %r167, %r168;
	// end inline asm
	mov.b32 	%r165, %f877;
	// begin inline asm
	shfl.sync.down.b32 %r164, %r165, %r166, %r167, %r168;
	// end inline asm
	setp.gt.s32 	%p55, %r128, 23;
	@%p55 bra 	$L__BB3_33;
	mov.b32 	%f367, %r164;
	mov.b32 	%f368, %r159;
	setp.gt.f32 	%p56, %f878, %f368;
	selp.f32 	%f59, %f878, %f368, %p56;
	selp.f32 	%f369, %f877, %f367, %p56;
	selp.f32 	%f370, %f368, %f878, %p56;
	selp.f32 	%f371, %f367, %f877, %p56;
	sub.f32 	%f372, %f370, %f59;
	mul.f32 	%f373, %f372, 0f3FB8AA3B;
	ex2.approx.f32 	%f374, %f373;
	fma.rn.f32 	%f877, %f371, %f374, %f369;
	mov.f32 	%f878, %f59;
$L__BB3_33:
	mov.b32 	%r170, %f878;
	mov.b32 	%r176, 16;
	mov.b32 	%r177, 31;
	mov.b32 	%r178, -1;
	// begin inline asm
	shfl.sync.down.b32 %r169, %r170, %r176, %r177, %r178;
	// end inline asm
	mov.b32 	%r175, %f877;
	// begin inline asm
	shfl.sync.down.b32 %r174, %r175, %r176, %r177, %r178;
	// end inline asm
	setp.gt.s32 	%p57, %r128, 15;
	@%p57 bra 	$L__BB3_36;
	mov.b32 	%f375, %r174;
	mov.b32 	%f376, %r169;
	setp.gt.f32 	%p58, %f878, %f376;
	selp.f32 	%f63, %f878, %f376, %p58;
	selp.f32 	%f377, %f877, %f375, %p58;
	selp.f32 	%f378, %f376, %f878, %p58;
	selp.f32 	%f379, %f375, %f877, %p58;
	sub.f32 	%f380, %f378, %f63;
	mul.f32 	%f381, %f380, 0f3FB8AA3B;
	ex2.approx.f32 	%f382, %f381;
	fma.rn.f32 	%f877, %f379, %f382, %f377;
	setp.ne.s32 	%p59, %r128, 0;
	mov.f32 	%f878, %f63;
	@%p59 bra 	$L__BB3_36;
	shr.u32 	%r179, %r5, 2;
	and.b32  	%r180, %r179, 248;
	mov.u32 	%r181, _ZZ19_blockSoftmaxKernelILi1024ELi32EEvPfS0_iiiE12temp_storage;
	add.s32 	%r182, %r181, %r180;
	st.shared.v2.f32 	[%r182+32], {%f63, %f877};
$L__BB3_36:
	bar.sync 	0;
	setp.ne.s32 	%p60, %r5, 0;
	@%p60 bra 	$L__BB3_38;
	ld.shared.v2.f32 	{%f383, %f384}, [_ZZ19_blockSoftmaxKernelILi1024ELi32EEvPfS0_iiiE12temp_storage+40];
	setp.gt.f32 	%p61, %f878, %f383;
	selp.f32 	%f385, %f878, %f383, %p61;
	selp.f32 	%f386, %f877, %f384, %p61;
	selp.f32 	%f387, %f383, %f878, %p61;
	selp.f32 	%f388, %f384, %f877, %p61;
	sub.f32 	%f389, %f387, %f385;
	mul.f32 	%f390, %f389, 0f3FB8AA3B;
	ex2.approx.f32 	%f391, %f390;
	fma.rn.f32 	%f392, %f388, %f391, %f386;
	ld.shared.v2.f32 	{%f393, %f394}, [_ZZ19_blockSoftmaxKernelILi1024ELi32EEvPfS0_iiiE12temp_storage+48];
	setp.gt.f32 	%p62, %f385, %f393;
	selp.f32 	%f395, %f385, %f393, %p62;
	selp.f32 	%f396, %f392, %f394, %p62;
	selp.f32 	%f397, %f393, %f385, %p62;
	selp.f32 	%f398, %f394, %f392, %p62;
	sub.f32 	%f399, %f397, %f395;
	mul.f32 	%f400, %f399, 0f3FB8AA3B;
	ex2.approx.f32 	%f401, %f400;
	fma.rn.f32 	%f402, %f398, %f401, %f396;
	ld.shared.v2.f32 	{%f403, %f404}, [_ZZ19_blockSoftmaxKernelILi1024ELi32EEvPfS0_iiiE12temp_storage+56];
	setp.gt.f32 	%p63, %f395, %f403;
	selp.f32 	%f405, %f395, %f403, %p63;
	selp.f32 	%f406, %f402, %f404, %p63;
	selp.f32 	%f407, %f403, %f395, %p63;
	selp.f32 	%f408, %f404, %f402, %p63;
	sub.f32 	%f409, %f407, %f405;
	mul.f32 	%f410, %f409, 0f3FB8AA3B;
	ex2.approx.f32 	%f411, %f410;
	fma.rn.f32 	%f412, %f408, %f411, %f406;
	ld.shared.v2.f32 	{%f413, %f414}, [_ZZ19_blockSoftmaxKernelILi1024ELi32EEvPfS0_iiiE12temp_storage+64];
	setp.gt.f32 	%p64, %f405, %f413;
	selp.f32 	%f415, %f405, %f413, %p64;
	selp.f32 	%f416, %f412, %f414, %p64;
	selp.f32 	%f417, %f413, %f405, %p64;
	selp.f32 	%f418, %f414, %f412, %p64;
	sub.f32 	%f419, %f417, %f415;
	mul.f32 	%f420, %f419, 0f3FB8AA3B;
	ex2.approx.f32 	%f421, %f420;
	fma.rn.f32 	%f422, %f418, %f421, %f416;
	ld.shared.v2.f32 	{%f423, %f424}, [_ZZ19_blockSoftmaxKernelILi1024ELi32EEvPfS0_iiiE12temp_storage+72];
	setp.gt.f32 	%p65, %f415, %f423;
	selp.f32 	%f425, %f415, %f423, %p65;
	selp.f32 	%f426, %f422, %f424, %p65;
	selp.f32 	%f427, %f423, %f415, %p65;
	selp.f32 	%f428, %f424, %f422, %p65;
	sub.f32 	%f429, %f427, %f425;
	mul.f32 	%f430, %f429, 0f3FB8AA3B;
	ex2.approx.f32 	%f431, %f430;
	fma.rn.f32 	%f432, %f428, %f431, %f426;
	ld.shared.v2.f32 	{%f433, %f434}, [_ZZ19_blockSoftmaxKernelILi1024ELi32EEvPfS0_iiiE12temp_storage+80];
	setp.gt.f32 	%p66, %f425, %f433;
	selp.f32 	%f435, %f425, %f433, %p66;
	selp.f32 	%f436, %f432, %f434, %p66;
	selp.f32 	%f437, %f433, %f425, %p66;
	selp.f32 	%f438, %f434, %f432, %p66;
	sub.f32 	%f439, %f437, %f435;
	mul.f32 	%f440, %f439, 0f3FB8AA3B;
	ex2.approx.f32 	%f441, %f440;
	fma.rn.f32 	%f442, %f438, %f441, %f436;
	ld.shared.v2.f32 	{%f443, %f444}, [_ZZ19_blockSoftmaxKernelILi1024ELi32EEvPfS0_iiiE12temp_storage+88];
	setp.gt.f32 	%p67, %f435, %f443;
	selp.f32 	%f445, %f435, %f443, %p67;
	selp.f32 	%f446, %f442, %f444, %p67;
	selp.f32 	%f447, %f443, %f435, %p67;
	selp.f32 	%f448, %f444, %f442, %p67;
	sub.f32 	%f449, %f447, %f445;
	mul.f32 	%f450, %f449, 0f3FB8AA3B;
	ex2.approx.f32 	%f451, %f450;
	fma.rn.f32 	%f452, %f448, %f451, %f446;
	ld.shared.v2.f32 	{%f453, %f454}, [_ZZ19_blockSoftmaxKernelILi1024ELi32EEvPfS0_iiiE12temp_storage+96];
	setp.gt.f32 	%p68, %f445, %f453;
	selp.f32 	%f455, %f445, %f453, %p68;
	selp.f32 	%f456, %f452, %f454, %p68;
	selp.f32 	%f457, %f453, %f445, %p68;
	selp.f32 	%f458, %f454, %f452, %p68;
	sub.f32 	%f459, %f457, %f455;
	mul.f32 	%f460, %f459, 0f3FB8AA3B;
	ex2.approx.f32 	%f461, %f460;
	fma.rn.f32 	%f462, %f458, %f461, %f456;
	ld.shared.v2.f32 	{%f463, %f464}, [_ZZ19_blockSoftmaxKernelILi1024ELi32EEvPfS0_iiiE12temp_storage+104];
	setp.gt.f32 	%p69, %f455, %f463;
	selp.f32 	%f465, %f455, %f463, %p69;
	selp.f32 	%f466, %f462, %f464, %p69;
	selp.f32 	%f467, %f463, %f455, %p69;
	selp.f32 	%f468, %f464, %f462, %p69;
	sub.f32 	%f469, %f467, %f465;
	mul.f32 	%f470, %f469, 0f3FB8AA3B;
	ex2.approx.f32 	%f471, %f470;
	fma.rn.f32 	%f472, %f468, %f471, %f466;
	ld.shared.v2.f32 	{%f473, %f474}, [_ZZ19_blockSoftmaxKernelILi1024ELi32EEvPfS0_iiiE12temp_storage+112];
	setp.gt.f32 	%p70, %f465, %f473;
	selp.f32 	%f475, %f465, %f473, %p70;
	selp.f32 	%f476, %f472, %f474, %p70;
	selp.f32 	%f477, %f473, %f465, %p70;
	selp.f32 	%f478, %f474, %f472, %p70;
	sub.f32 	%f479, %f477, %f475;
	mul.f32 	%f480, %f479, 0f3FB8AA3B;
	ex2.approx.f32 	%f481, %f480;
	fma.rn.f32 	%f482, %f478, %f481, %f476;
	ld.shared.v2.f32 	{%f483, %f484}, [_ZZ19_blockSoftmaxKernelILi1024ELi32EEvPfS0_iiiE12temp_storage+120];
	setp.gt.f32 	%p71, %f475, %f483;
	selp.f32 	%f485, %f475, %f483, %p71;
	selp.f32 	%f486, %f482, %f484, %p71;
	selp.f32 	%f487, %f483, %f475, %p71;
	selp.f32 	%f488, %f484, %f482, %p71;
	sub.f32 	%f489, %f487, %f485;
	mul.f32 	%f490, %f489, 0f3FB8AA3B;
	ex2.approx.f32 	%f491, %f490;
	fma.rn.f32 	%f492, %f488, %f491, %f486;
	ld.shared.v2.f32 	{%f493, %f494}, [_ZZ19_blockSoftmaxKernelILi1024ELi32EEvPfS0_iiiE12temp_storage+128];
	setp.gt.f32 	%p72, %f485, %f493;
	selp.f32 	%f495, %f485, %f493, %p72;
	selp.f32 	%f496, %f492, %f494, %p72;
	selp.f32 	%f497, %f493, %f485, %p72;
	selp.f32 	%f498, %f494, %f492, %p72;
	sub.f32 	%f499, %f497, %f495;
	mul.f32 	%f500, %f499, 0f3FB8AA3B;
	ex2.approx.f32 	%f501, %f500;
	fma.rn.f32 	%f502, %f498, %f501, %f496;
	ld.shared.v2.f32 	{%f503, %f504}, [_ZZ19_blockSoftmaxKernelILi1024ELi32EEvPfS0_iiiE12temp_storage+136];
	setp.gt.f32 	%p73, %f495, %f503;
	selp.f32 	%f505, %f495, %f503, %p73;
	selp.f32 	%f506, %f502, %f504, %p73;
	selp.f32 	%f507, %f503, %f495, %p73;
	selp.f32 	%f508, %f504, %f502, %p73;
	sub.f32 	%f509, %f507, %f505;
	mul.f32 	%f510, %f509, 0f3FB8AA3B;
	ex2.approx.f32 	%f511, %f510;
	fma.rn.f32 	%f512, %f508, %f511, %f506;
	ld.shared.v2.f32 	{%f513, %f514}, [_ZZ19_blockSoftmaxKernelILi1024ELi32EEvPfS0_iiiE12temp_storage+144];
	setp.gt.f32 	%p74, %f505, %f513;
	selp.f32 	%f515, %f505, %f513, %p74;
	selp.f32 	%f516, %f512, %f514, %p74;
	selp.f32 	%f517, %f513, %f505, %p74;
	selp.f32 	%f518, %f514, %f512, %p74;
	sub.f32 	%f519, %f517, %f515;
	mul.f32 	%f520, %f519, 0f3FB8AA3B;
	ex2.approx.f32 	%f521, %f520;
	fma.rn.f32 	%f522, %f518, %f521, %f516;
	ld.shared.v2.f32 	{%f523, %f524}, [_ZZ19_blockSoftmaxKernelILi1024ELi32EEvPfS0_iiiE12temp_storage+152];
	setp.gt.f32 	%p75, %f515, %f523;
	selp.f32 	%f525, %f515, %f523, %p75;
	selp.f32 	%f526, %f522, %f524, %p75;
	selp.f32 	%f527, %f523, %f515, %p75;
	selp.f32 	%f528, %f524, %f522, %p75;
	sub.f32 	%f529, %f527, %f525;
	mul.f32 	%f530, %f529, 0f3FB8AA3B;
	ex2.approx.f32 	%f531, %f530;
	fma.rn.f32 	%f532, %f528, %f531, %f526;
	ld.shared.v2.f32 	{%f533, %f534}, [_ZZ19_blockSoftmaxKernelILi1024ELi32EEvPfS0_iiiE12temp_storage+160];
	setp.gt.f32 	%p76, %f525, %f533;
	selp.f32 	%f535, %f532, %f534, %p76;
	selp.f32 	%f536, %f525, %f533, %p76;
	selp.f32 	%f537, %f534, %f532, %p76;
	selp.f32 	%f538, %f533, %f525, %p76;
	sub.f32 	%f539, %f538, %f536;
	mul.f32 	%f540, %f539, 0f3FB8AA3B;
	ex2.approx.f32 	%f541, %f540;
	fma.rn.f32 	%f542, %f537, %f541, %f535;
	ld.shared.v2.f32 	{%f543, %f544}, [_ZZ19_blockSoftmaxKernelILi1024ELi32EEvPfS0_iiiE12temp_storage+168];
	setp.gt.f32 	%p77, %f536, %f543;
	selp.f32 	%f545, %f542, %f544, %p77;
	selp.f32 	%f546, %f536, %f543, %p77;
	selp.f32 	%f547, %f544, %f542, %p77;
	selp.f32 	%f548, %f543, %f536, %p77;
	sub.f32 	%f549, %f548, %f546;
	mul.f32 	%f550, %f549, 0f3FB8AA3B;
	ex2.approx.f32 	%f551, %f550;
	fma.rn.f32 	%f552, %f547, %f551, %f545;
	ld.shared.v2.f32 	{%f553, %f554}, [_ZZ19_blockSoftmaxKernelILi1024ELi32EEvPfS0_iiiE12temp_storage+176];
	setp.gt.f32 	%p78, %f546, %f553;
	selp.f32 	%f555, %f552, %f554, %p78;
	selp.f32 	%f556, %f546, %f553, %p78;
	selp.f32 	%f557, %f554, %f552, %p78;
	selp.f32 	%f558, %f553, %f546, %p78;
	sub.f32 	%f559, %f558, %f556;
	mul.f32 	%f560, %f559, 0f3FB8AA3B;
	ex2.approx.f32 	%f561, %f560;
	fma.rn.f32 	%f562, %f557, %f561, %f555;
	ld.shared.v2.f32 	{%f563, %f564}, [_ZZ19_blockSoftmaxKernelILi1024ELi32EEvPfS0_iiiE12temp_storage+184];
	setp.gt.f32 	%p79, %f556, %f563;
	selp.f32 	%f565, %f562, %f564, %p79;
	selp.f32 	%f566, %f556, %f563, %p79;
	selp.f32 	%f567, %f564, %f562, %p79;
	selp.f32 	%f568, %f563, %f556, %p79;
	sub.f32 	%f569, %f568, %f566;
	mul.f32 	%f570, %f569, 0f3FB8AA3B;
	ex2.approx.f32 	%f571, %f570;
	fma.rn.f32 	%f572, %f567, %f571, %f565;
	ld.shared.v2.f32 	{%f573, %f574}, [_ZZ19_blockSoftmaxKernelILi1024ELi32EEvPfS0_iiiE12temp_storage+192];
	setp.gt.f32 	%p80, %f566, %f573;
	selp.f32 	%f575, %f572, %f574, %p80;
	selp.f32 	%f576, %f566, %f573, %p80;
	selp.f32 	%f577, %f574, %f572, %p80;
	selp.f32 	%f578, %f573, %f566, %p80;
	sub.f32 	%f579, %f578, %f576;
	mul.f32 	%f580, %f579, 0f3FB8AA3B;
	ex2.approx.f32 	%f581, %f580;
	fma.rn.f32 	%f582, %f577, %f581, %f575;
	ld.shared.v2.f32 	{%f583, %f584}, [_ZZ19_blockSoftmaxKernelILi1024ELi32EEvPfS0_iiiE12temp_storage+200];
	setp.gt.f32 	%p81, %f576, %f583;
	selp.f32 	%f585, %f582, %f584, %p81;
	selp.f32 	%f586, %f576, %f583, %p81;
	selp.f32 	%f587, %f584, %f582, %p81;
	selp.f32 	%f588, %f583, %f576, %p81;
	sub.f32 	%f589, %f588, %f586;
	mul.f32 	%f590, %f589, 0f3FB8AA3B;
	ex2.approx.f32 	%f591, %f590;
	fma.rn.f32 	%f592, %f587, %f591, %f585;
	ld.shared.v2.f32 	{%f593, %f594}, [_ZZ19_blockSoftmaxKernelILi1024ELi32EEvPfS0_iiiE12temp_storage+208];
	setp.gt.f32 	%p82, %f586, %f593;
	selp.f32 	%f595, %f592, %f594, %p82;
	selp.f32 	%f596, %f586, %f593, %p82;
	selp.f32 	%f597, %f594, %f592, %p82;
	selp.f32 	%f598, %f593, %f586, %p82;
	sub.f32 	%f599, %f598, %f596;
	mul.f32 	%f600, %f599, 0f3FB8AA3B;
	ex2.approx.f32 	%f601, %f600;
	fma.rn.f32 	%f602, %f597, %f601, %f595;
	ld.shared.v2.f32 	{%f603, %f604}, [_ZZ19_blockSoftmaxKernelILi1024ELi32EEvPfS0_iiiE12temp_storage+216];
	setp.gt.f32 	%p83, %f596, %f603;
	selp.f32 	%f605, %f602, %f604, %p83;
	selp.f32 	%f606, %f596, %f603, %p83;
	selp.f32 	%f607, %f604, %f602, %p83;
	selp.f32 	%f608, %f603, %f596, %p83;
	sub.f32 	%f609, %f608, %f606;
	mul.f32 	%f610, %f609, 0f3FB8AA3B;
	ex2.approx.f32 	%f611, %f610;
	fma.rn.f32 	%f612, %f607, %f611, %f605;
	ld.shared.v2.f32 	{%f613, %f614}, [_ZZ19_blockSoftmaxKernelILi1024ELi32EEvPfS0_iiiE12temp_storage+224];
	setp.gt.f32 	%p84, %f606, %f613;
	selp.f32 	%f615, %f612, %f614, %p84;
	selp.f32 	%f616, %f606, %f613, %p84;
	selp.f32 	%f617, %f614, %f612, %p84;
	selp.f32 	%f618, %f613, %f606, %p84;
	sub.f32 	%f619, %f618, %f616;
	mul.f32 	%f620, %f619, 0f3FB8AA3B;
	ex2.approx.f32 	%f621, %f620;
	fma.rn.f32 	%f622, %f617, %f621, %f615;
	ld.shared.v2.f32 	{%f623, %f624}, [_ZZ19_blockSoftmaxKernelILi1024ELi32EEvPfS0_iiiE12temp_storage+232];
	setp.gt.f32 	%p85, %f616, %f623;
	selp.f32 	%f625, %f622, %f624, %p85;
	selp.f32 	%f626, %f616, %f623, %p85;
	selp.f32 	%f627, %f624, %f622, %p85;
	selp.f32 	%f628, %f623, %f616, %p85;
	sub.f32 	%f629, %f628, %f626;
	mul.f32 	%f630, %f629, 0f3FB8AA3B;
	ex2.approx.f32 	%f631, %f630;
	fma.rn.f32 	%f632, %f627, %f631, %f625;
	ld.shared.v2.f32 	{%f633, %f634}, [_ZZ19_blockSoftmaxKernelILi1024ELi32EEvPfS0_iiiE12temp_storage+240];
	setp.gt.f32 	%p86, %f626, %f633;
	selp.f32 	%f635, %f632, %f634, %p86;
	selp.f32 	%f636, %f626, %f633, %p86;
	selp.f32 	%f637, %f634, %f632, %p86;
	selp.f32 	%f638, %f633, %f626, %p86;
	sub.f32 	%f639, %f638, %f636;
	mul.f32 	%f640, %f639, 0f3FB8AA3B;
	ex2.approx.f32 	%f641, %f640;
	fma.rn.f32 	%f642, %f637, %f641, %f635;
	ld.shared.v2.f32 	{%f643, %f644}, [_ZZ19_blockSoftmaxKernelILi1024ELi32EEvPfS0_iiiE12temp_storage+248];
	setp.gt.f32 	%p87, %f636, %f643;
	selp.f32 	%f645, %f642, %f644, %p87;
	selp.f32 	%f646, %f636, %f643, %p87;
	selp.f32 	%f647, %f644, %f642, %p87;
	selp.f32 	%f648, %f643, %f636, %p87;
	sub.f32 	%f649, %f648, %f646;
	mul.f32 	%f650, %f649, 0f3FB8AA3B;
	ex2.approx.f32 	%f651, %f650;
	fma.rn.f32 	%f652, %f647, %f651, %f645;
	ld.shared.v2.f32 	{%f653, %f654}, [_ZZ19_blockSoftmaxKernelILi1024ELi32EEvPfS0_iiiE12temp_storage+256];
	setp.gt.f32 	%p88, %f646, %f653;
	selp.f32 	%f655, %f652, %f654, %p88;
	selp.f32 	%f656, %f646, %f653, %p88;
	selp.f32 	%f657, %f654, %f652, %p88;
	selp.f32 	%f658, %f653, %f646, %p88;
	sub.f32 	%f659, %f658, %f656;
	mul.f32 	%f660, %f659, 0f3FB8AA3B;
	ex2.approx.f32 	%f661, %f660;
	fma.rn.f32 	%f662, %f657, %f661, %f655;
	ld.shared.v2.f32 	{%f663, %f664}, [_ZZ19_blockSoftmaxKernelILi1024ELi32EEvPfS0_iiiE12temp_storage+264];
	setp.gt.f32 	%p89, %f656, %f663;
	selp.f32 	%f665, %f662, %f664, %p89;
	selp.f32 	%f666, %f656, %f663, %p89;
	selp.f32 	%f667, %f664, %f662, %p89;
	selp.f32 	%f668, %f663, %f656, %p89;
	sub.f32 	%f669, %f668, %f666;
	mul.f32 	%f670, %f669, 0f3FB8AA3B;
	ex2.approx.f32 	%f671, %f670;
	fma.rn.f32 	%f672, %f667, %f671, %f665;
	ld.shared.v2.f32 	{%f673, %f674}, [_ZZ19_blockSoftmaxKernelILi1024ELi32EEvPfS0_iiiE12temp_storage+272];
	setp.gt.f32 	%p90, %f666, %f673;
	selp.f32 	%f675, %f672, %f674, %p90;
	selp.f32 	%f676, %f666, %f673, %p90;
	selp.f32 	%f677, %f674, %f672, %p90;
	selp.f32 	%f678, %f673, %f666, %p90;
	sub.f32 	%f679, %f678, %f676;
	mul.f32 	%f680, %f679, 0f3FB8AA3B;
	ex2.approx.f32 	%f681, %f680;
	fma.rn.f32 	%f682, %f677, %f681, %f675;
	ld.shared.v2.f32 	{%f683, %f684}, [_ZZ19_blockSoftmaxKernelILi1024ELi32EEvPfS0_iiiE12temp_storage+280];
	setp.gt.f32 	%p91, %f676, %f683;
	selp.f32 	%f685, %f682, %f684, %p91;
	selp.f32 	%f686, %f676, %f683, %p91;
	selp.f32 	%f687, %f684, %f682, %p91;
	selp.f32 	%f688, %f683, %f676, %p91;
	sub.f32 	%f689, %f688, %f686;
	mul.f32 	%f690, %f689, 0f3FB8AA3B;
	ex2.approx.f32 	%f691, %f690;
	fma.rn.f32 	%f692, %f687, %f691, %f685;
	st.shared.v2.f32 	[_ZZ19_blockSoftmaxKernelILi1024ELi32EEvPfS0_iiiE9dms_total], {%f686, %f692};
$L__BB3_38:
	setp.lt.u32 	%p92, %r5, %r2;
	bar.sync 	0;
	@%p92 bra 	$L__BB3_51;
	setp.lt.s32 	%p93, %r71, 1024;
	@%p93 bra 	$L__BB3_63;
	ld.shared.v2.f32 	{%f67, %f693}, [_ZZ19_blockSoftmaxKernelILi1024ELi32EEvPfS0_iiiE9dms_total];
	mov.f32 	%f694, 0f3F800000;
	div.approx.f32 	%f68, %f694, %f693;
	sub.s32 	%r184, %r5, %r2;
	mul.lo.s32 	%r185, %r184, %r3;
	mad.lo.s32 	%r44, %r4, %r2, %r185;
	add.s32 	%r186, %r3, -1;
	and.b32  	%r45, %r3, 7;
	setp.lt.u32 	%p94, %r186, 7;
	mov.b32 	%r248, 0;
	@%p94 bra 	$L__BB3_43;
	and.b32  	%r248, %r3, 2097144;
	neg.s32 	%r243, %r248;
	add.s64 	%rd166, %rd3, 16;
	mov.b32 	%r244, 0;
$L__BB3_42:
	.pragma "nounroll";
	ld.local.v4.f32 	{%f695, %f696, %f697, %f698}, [%rd166+-16];
	sub.f32 	%f699, %f695, %f67;
	mul.f32 	%f700, %f699, 0f3FB8AA3B;
	ex2.approx.f32 	%f701, %f700;
	mul.f32 	%f702, %f701, %f68;
	add.s32 	%r188, %r44, %r244;
	mad.lo.s32 	%r189, %r188, %r72, %r1;
	mul.wide.u32 	%rd91, %r189, 4;
	add.s64 	%rd92, %rd1, %rd91;
	st.global.f32 	[%rd92], %f702;
	sub.f32 	%f703, %f696, %f67;
	mul.f32 	%f704, %f703, 0f3FB8AA3B;
	ex2.approx.f32 	%f705, %f704;
	mul.f32 	%f706, %f705, %f68;
	add.s32 	%r190, %r189, %r72;
	mul.wide.u32 	%rd93, %r190, 4;
	add.s64 	%rd94, %rd1, %rd93;
	st.global.f32 	[%rd94], %f706;
	sub.f32 	%f707, %f697, %f67;
	mul.f32 	%f708, %f707, 0f3FB8AA3B;
	ex2.approx.f32 	%f709, %f708;
	mul.f32 	%f710, %f709, %f68;
	add.s32 	%r191, %r190, %r72;
	mul.wide.u32 	%rd95, %r191, 4;
	add.s64 	%rd96, %rd1, %rd95;
	st.global.f32 	[%rd96], %f710;
	sub.f32 	%f711, %f698, %f67;
	mul.f32 	%f712, %f711, 0f3FB8AA3B;
	ex2.approx.f32 	%f713, %f712;
	mul.f32 	%f714, %f713, %f68;
	add.s32 	%r192, %r191, %r72;
	mul.wide.u32 	%rd97, %r192, 4;
	add.s64 	%rd98, %rd1, %rd97;
	st.global.f32 	[%rd98], %f714;
	ld.local.v4.f32 	{%f715, %f716, %f717, %f718}, [%rd166];
	sub.f32 	%f719, %f715, %f67;
	mul.f32 	%f720, %f719, 0f3FB8AA3B;
	ex2.approx.f32 	%f721, %f720;
	mul.f32 	%f722, %f721, %f68;
	add.s32 	%r193, %r192, %r72;
	mul.wide.u32 	%rd99, %r193, 4;
	add.s64 	%rd100, %rd1, %rd99;
	st.global.f32 	[%rd100], %f722;
	sub.f32 	%f723, %f716, %f67;
	mul.f32 	%f724, %f723, 0f3FB8AA3B;
	ex2.approx.f32 	%f725, %f724;
	mul.f32 	%f726, %f725, %f68;
	add.s32 	%r194, %r193, %r72;
	mul.wide.u32 	%rd101, %r194, 4;
	add.s64 	%rd102, %rd1, %rd101;
	st.global.f32 	[%rd102], %f726;
	sub.f32 	%f727, %f717, %f67;
	mul.f32 	%f728, %f727, 0f3FB8AA3B;
	ex2.approx.f32 	%f729, %f728;
	mul.f32 	%f730, %f729, %f68;
	add.s32 	%r195, %r194, %r72;
	mul.wide.u32 	%rd103, %r195, 4;
	add.s64 	%rd104, %rd1, %rd103;
	st.global.f32 	[%rd104], %f730;
	sub.f32 	%f731, %f718, %f67;
	mul.f32 	%f732, %f731, 0f3FB8AA3B;
	ex2.approx.f32 	%f733, %f732;
	mul.f32 	%f734, %f733, %f68;
	add.s32 	%r196, %r195, %r72;
	mul.wide.u32 	%rd105, %r196, 4;
	add.s64 	%rd106, %rd1, %rd105;
	st.global.f32 	[%rd106], %f734;
	add.s32 	%r244, %r244, 8;
	add.s32 	%r243, %r243, 8;
	add.s64 	%rd166, %rd166, 32;
	setp.eq.s32 	%p95, %r243, 0;
	@%p95 bra 	$L__BB3_43;
	bra.uni 	$L__BB3_42;
$L__BB3_43:
	setp.eq.s32 	%p96, %r45, 0;
	@%p96 bra 	$L__BB3_63;
	and.b32  	%r66, %r3, 3;
	setp.lt.u32 	%p97, %r45, 4;
	@%p97 bra 	$L__BB3_46;
	mul.wide.u32 	%rd107, %r248, 4;
	add.s64 	%rd108, %rd3, %rd107;
	ld.local.f32 	%f735, [%rd108];
	sub.f32 	%f736, %f735, %f67;
	mul.f32 	%f737, %f736, 0f3FB8AA3B;
	ex2.approx.f32 	%f738, %f737;
	mul.f32 	%f739, %f738, %f68;
	add.s32 	%r197, %r44, %r248;
	mad.lo.s32 	%r198, %r197, %r72, %r1;
	mul.wide.u32 	%rd109, %r198, 4;
	add.s64 	%rd110, %rd1, %rd109;
	st.global.f32 	[%rd110], %f739;
	ld.local.f32 	%f740, [%rd108+4];
	sub.f32 	%f741, %f740, %f67;
	mul.f32 	%f742, %f741, 0f3FB8AA3B;
	ex2.approx.f32 	%f743, %f742;
	mul.f32 	%f744, %f743, %f68;
	add.s32 	%r199, %r198, %r72;
	mul.wide.u32 	%rd111, %r199, 4;
	add.s64 	%rd112, %rd1, %rd111;
	st.global.f32 	[%rd112], %f744;
	ld.local.f32 	%f745, [%rd108+8];
	sub.f32 	%f746, %f745, %f67;
	mul.f32 	%f747, %f746, 0f3FB8AA3B;
	ex2.approx.f32 	%f748, %f747;
	mul.f32 	%f749, %f748, %f68;
	add.s32 	%r200, %r199, %r72;
	mul.wide.u32 	%rd113, %r200, 4;
	add.s64 	%rd114, %rd1, %rd113;
	st.global.f32 	[%rd114], %f749;
	ld.local.f32 	%f750, [%rd108+12];
	sub.f32 	%f751, %f750, %f67;
	mul.f32 	%f752, %f751, 0f3FB8AA3B;
	ex2.approx.f32 	%f753, %f752;
	mul.f32 	%f754, %f753, %f68;
	add.s32 	%r201, %r200, %r72;
	mul.wide.u32 	%rd115, %r201, 4;
	add.s64 	%rd116, %rd1, %rd115;
	st.global.f32 	[%rd116], %f754;
	add.s32 	%r248, %r248, 4;
$L__BB3_46:
	setp.eq.s32 	%p98, %r66, 0;
	@%p98 bra 	$L__BB3_63;
	setp.eq.s32 	%p99, %r66, 1;
	@%p99 bra 	$L__BB3_49;
	mul.wide.u32 	%rd117, %r248, 4;
	add.s64 	%rd118, %rd3, %rd117;
	ld.local.f32 	%f755, [%rd118];
	sub.f32 	%f756, %f755, %f67;
	mul.f32 	%f757, %f756, 0f3FB8AA3B;
	ex2.approx.f32 	%f758, %f757;
	mul.f32 	%f759, %f758, %f68;
	add.s32 	%r202, %r44, %r248;
	mad.lo.s32 	%r203, %r202, %r72, %r1;
	mul.wide.u32 	%rd119, %r203, 4;
	add.s64 	%rd120, %rd1, %rd119;
	st.global.f32 	[%rd120], %f759;
	ld.local.f32 	%f760, [%rd118+4];
	sub.f32 	%f761, %f760, %f67;
	mul.f32 	%f762, %f761, 0f3FB8AA3B;
	ex2.approx.f32 	%f763, %f762;
	mul.f32 	%f764, %f763, %f68;
	add.s32 	%r204, %r203, %r72;
	mul.wide.u32 	%rd121, %r204, 4;
	add.s64 	%rd122, %rd1, %rd121;
	st.global.f32 	[%rd122], %f764;
	add.s32 	%r248, %r248, 2;
$L__BB3_49:
	and.b32  	%r205, %r3, 1;
	setp.eq.b32 	%p100, %r205, 1;
	not.pred 	%p101, %p100;
	@%p101 bra 	$L__BB3_63;
	mul.wide.u32 	%rd123, %r248, 4;
	add.s64 	%rd124, %rd3, %rd123;
	ld.local.f32 	%f765, [%rd124];
	sub.f32 	%f766, %f765, %f67;
	mul.f32 	%f767, %f766, 0f3FB8AA3B;
	ex2.approx.f32 	%f768, %f767;
	mul.f32 	%f769, %f768, %f68;
	add.s32 	%r206, %r44, %r248;
	mad.lo.s32 	%r207, %r206, %r72, %r1;
	mul.wide.u32 	%rd125, %r207, 4;
	add.s64 	%rd126, %rd1, %rd125;
	st.global.f32 	[%rd126], %f769;
	bra.uni 	$L__BB3_63;
$L__BB3_51:
	setp.lt.s32 	%p102, %r71, -1023;
	@%p102 bra 	$L__BB3_63;
	ld.shared.v2.f32 	{%f69, %f770}, [_ZZ19_blockSoftmaxKernelILi1024ELi32EEvPfS0_iiiE9dms_total];
	mov.f32 	%f771, 0f3F800000;
	div.approx.f32 	%f70, %f771, %f770;
	mul.lo.s32 	%r48, %r4, %r5;
	and.b32  	%r49, %r4, 7;
	setp.lt.u32 	%p103, %r3, 7;
	mov.b32 	%r246, 0;
	@%p103 bra 	$L__BB3_55;
	and.b32  	%r246, %r4, -8;
	neg.s32 	%r241, %r246;
	add.s64 	%rd165, %rd3, 16;
	mov.b32 	%r242, 0;
$L__BB3_54:
	.pragma "nounroll";
	ld.local.v4.f32 	{%f772, %f773, %f774, %f775}, [%rd165+-16];
	sub.f32 	%f776, %f772, %f69;
	mul.f32 	%f777, %f776, 0f3FB8AA3B;
	ex2.approx.f32 	%f778, %f777;
	mul.f32 	%f779, %f778, %f70;
	add.s32 	%r210, %r242, %r48;
	mad.lo.s32 	%r211, %r210, %r72, %r1;
	mul.wide.u32 	%rd127, %r211, 4;
	add.s64 	%rd128, %rd1, %rd127;
	st.global.f32 	[%rd128], %f779;
	sub.f32 	%f780, %f773, %f69;
	mul.f32 	%f781, %f780, 0f3FB8AA3B;
	ex2.approx.f32 	%f782, %f781;
	mul.f32 	%f783, %f782, %f70;
	add.s32 	%r212, %r211, %r72;
	mul.wide.u32 	%rd129, %r212, 4;
	add.s64 	%rd130, %rd1, %rd129;
	st.global.f32 	[%rd130], %f783;
	sub.f32 	%f784, %f774, %f69;
	mul.f32 	%f785, %f784, 0f3FB8AA3B;
	ex2.approx.f32 	%f786, %f785;
	mul.f32 	%f787, %f786, %f70;
	add.s32 	%r213, %r212, %r72;
	mul.wide.u32 	%rd131, %r213, 4;
	add.s64 	%rd132, %rd1, %rd131;
	st.global.f32 	[%rd132], %f787;
	sub.f32 	%f788, %f775, %f69;
	mul.f32 	%f789, %f788, 0f3FB8AA3B;
	ex2.approx.f32 	%f790, %f789;
	mul.f32 	%f791, %f790, %f70;
	add.s32 	%r214, %r213, %r72;
	mul.wide.u32 	%rd133, %r214, 4;
	add.s64 	%rd134, %rd1, %rd133;
	st.global.f32 	[%rd134], %f791;
	ld.local.v4.f32 	{%f792, %f793, %f794, %f795}, [%rd165];
	sub.f32 	%f796, %f792, %f69;
	mul.f32 	%f797, %f796, 0f3FB8AA3B;
	ex2.approx.f32 	%f798, %f797;
	mul.f32 	%f799, %f798, %f70;
	add.s32 	%r215, %r214, %r72;
	mul.wide.u32 	%rd135, %r215, 4;
	add.s64 	%rd136, %rd1, %rd135;
	st.global.f32 	[%rd136], %f799;
	sub.f32 	%f800, %f793, %f69;
	mul.f32 	%f801, %f800, 0f3FB8AA3B;
	ex2.approx.f32 	%f802, %f801;
	mul.f32 	%f803, %f802, %f70;
	add.s32 	%r216, %r215, %r72;
	mul.wide.u32 	%rd137, %r216, 4;
	add.s64 	%rd138, %rd1, %rd137;
	st.global.f32 	[%rd138], %f803;
	sub.f32 	%f804, %f794, %f69;
	mul.f32 	%f805, %f804, 0f3FB8AA3B;
	ex2.approx.f32 	%f806, %f805;
	mul.f32 	%f807, %f806, %f70;
	add.s32 	%r217, %r216, %r72;
	mul.wide.u32 	%rd139, %r217, 4;
	add.s64 	%rd140, %rd1, %rd139;
	st.global.f32 	[%rd140], %f807;
	sub.f32 	%f808, %f795, %f69;
	mul.f32 	%f809, %f808, 0f3FB8AA3B;
	ex2.approx.f32 	%f810, %f809;
	mul.f32 	%f811, %f810, %f70;
	add.s32 	%r218, %r217, %r72;
	mul.wide.u32 	%rd141, %r218, 4;
	add.s64 	%rd142, %rd1, %rd141;
	st.global.f32 	[%rd142], %f811;
	add.s32 	%r242, %r242, 8;
	add.s32 	%r241, %r241, 8;
	add.s64 	%rd165, %rd165, 32;
	setp.eq.s32 	%p104, %r241, 0;
	@%p104 bra 	$L__BB3_55;
	bra.uni 	$L__BB3_54;
$L__BB3_55:
	setp.eq.s32 	%p105, %r49, 0;
	@%p105 bra 	$L__BB3_63;
	setp.lt.u32 	%p106, %r49, 4;
	@%p106 bra 	$L__BB3_58;
	mul.wide.u32 	%rd143, %r246, 4;
	add.s64 	%rd144, %rd3, %rd143;
	ld.local.f32 	%f812, [%rd144];
	sub.f32 	%f813, %f812, %f69;
	mul.f32 	%f814, %f813, 0f3FB8AA3B;
	ex2.approx.f32 	%f815, %f814;
	mul.f32 	%f816, %f815, %f70;
	add.s32 	%r219, %r246, %r48;
	mad.lo.s32 	%r220, %r219, %r72, %r1;
	mul.wide.u32 	%rd145, %r220, 4;
	add.s64 	%rd146, %rd1, %rd145;
	st.global.f32 	[%rd146], %f816;
	ld.local.f32 	%f817, [%rd144+4];
	sub.f32 	%f818, %f817, %f69;
	mul.f32 	%f819, %f818, 0f3FB8AA3B;
	ex2.approx.f32 	%f820, %f819;
	mul.f32 	%f821, %f820, %f70;
	add.s32 	%r221, %r220, %r72;
	mul.wide.u32 	%rd147, %r221, 4;
	add.s64 	%rd148, %rd1, %rd147;
	st.global.f32 	[%rd148], %f821;
	ld.local.f32 	%f822, [%rd144+8];
	sub.f32 	%f823, %f822, %f69;
	mul.f32 	%f824, %f823, 0f3FB8AA3B;
	ex2.approx.f32 	%f825, %f824;
	mul.f32 	%f826, %f825, %f70;
	add.s32 	%r222, %r221, %r72;
	mul.wide.u32 	%rd149, %r222, 4;
	add.s64 	%rd150, %rd1, %rd149;
	st.global.f32 	[%rd150], %f826;
	ld.local.f32 	%f827, [%rd144+12];
	sub.f32 	%f828, %f827, %f69;
	mul.f32 	%f829, %f828, 0f3FB8AA3B;
	ex2.approx.f32 	%f830, %f829;
	mul.f32 	%f831, %f830, %f70;
	add.s32 	%r223, %r222, %r72;
	mul.wide.u32 	%rd151, %r223, 4;
	add.s64 	%rd152, %rd1, %rd151;
	st.global.f32 	[%rd152], %f831;
	add.s32 	%r246, %r246, 4;
$L__BB3_58:
	and.b32  	%r224, %r4, 3;
	setp.eq.s32 	%p107, %r224, 0;
	@%p107 bra 	$L__BB3_63;
	setp.eq.s32 	%p108, %r224, 1;
	@%p108 bra 	$L__BB3_61;
	mul.wide.u32 	%rd153, %r246, 4;
	add.s64 	%rd154, %rd3, %rd153;
	ld.local.f32 	%f832, [%rd154];
	sub.f32 	%f833, %f832, %f69;
	mul.f32 	%f834, %f833, 0f3FB8AA3B;
	ex2.approx.f32 	%f835, %f834;
	mul.f32 	%f836, %f835, %f70;
	add.s32 	%r225, %r246, %r48;
	mad.lo.s32 	%r226, %r225, %r72, %r1;
	mul.wide.u32 	%rd155, %r226, 4;
	add.s64 	%rd156, %rd1, %rd155;
	st.global.f32 	[%rd156], %f836;
	ld.local.f32 	%f837, [%rd154+4];
	sub.f32 	%f838, %f837, %f69;
	mul.f32 	%f839, %f838, 0f3FB8AA3B;
	ex2.approx.f32 	%f840, %f839;
	mul.f32 	%f841, %f840, %f70;
	add.s32 	%r227, %r226, %r72;
	mul.wide.u32 	%rd157, %r227, 4;
	add.s64 	%rd158, %rd1, %rd157;
	st.global.f32 	[%rd158], %f841;
	add.s32 	%r246, %r246, 2;
$L__BB3_61:
	and.b32  	%r228, %r3, 1;
	setp.eq.b32 	%p109, %r228, 1;
	@%p109 bra 	$L__BB3_63;
	mul.wide.u32 	%rd159, %r246, 4;
	add.s64 	%rd160, %rd3, %rd159;
	ld.local.f32 	%f842, [%rd160];
	sub.f32 	%f843, %f842, %f69;
	mul.f32 	%f844, %f843, 0f3FB8AA3B;
	ex2.approx.f32 	%f845, %f844;
	mul.f32 	%f846, %f845, %f70;
	add.s32 	%r229, %r246, %r48;
	mad.lo.s32 	%r230, %r229, %r72, %r1;
	mul.wide.u32 	%rd161, %r230, 4;
	add.s64 	%rd162, %rd1, %rd161;
	st.global.f32 	[%rd162], %f846;
$L__BB3_63:
	ret;

}
	// .globl	_Z19_blockSoftmaxKernelILi1024ELi16EEvPfS0_iii
.visible .entry _Z19_blockSoftmaxKernelILi1024ELi16EEvPfS0_iii(
	.param .u64 .ptr .align 1 _Z19_blockSoftmaxKernelILi1024ELi16EEvPfS0_iii_param_0,
	.param .u64 .ptr .align 1 _Z19_blockSoftmaxKernelILi1024ELi16EEvPfS0_iii_param_1,
	.param .u32 _Z19_blockSoftmaxKernelILi1024ELi16EEvPfS0_iii_param_2,
	.param .u32 _Z19_blockSoftmaxKernelILi1024ELi16EEvPfS0_iii_param_3,
	.param .u32 _Z19_blockSoftmaxKernelILi1024ELi16EEvPfS0_iii_param_4
)
{
	.local .align 16 .b8 	__local_depot4[64];
	.reg .b64 	%SP;
	.reg .b64 	%SPL;
	.reg .pred 	%p<110>;
	.reg .b32 	%r<251>;
	.reg .b32 	%f<889>;
	.reg .b64 	%rd<167>;
	// demoted variable
	.shared .align 8 .b8 _ZZ19_blockSoftmaxKernelILi1024ELi16EEvPfS0_iiiE12temp_storage[296];
	// demoted variable
	.shared .align 8 .b8 _ZZ19_blockSoftmaxKernelILi1024ELi16EEvPfS0_iiiE9dms_total[8];
	mov.u64 	%SPL, __local_depot4;
	ld.param.u64 	%rd16, [_Z19_blockSoftmaxKernelILi1024ELi16EEvPfS0_iii_param_0];
	ld.param.u64 	%rd17, [_Z19_blockSoftmaxKernelILi1024ELi16EEvPfS0_iii_param_1];
	ld.param.u32 	%r71, [_Z19_blockSoftmaxKernelILi1024ELi16EEvPfS0_iii_param_3];
	ld.param.u32 	%r72, [_Z19_blockSoftmaxKernelILi1024ELi16EEvPfS0_iii_param_4];
	cvta.to.global.u64 	%rd1, %rd17;
	cvta.to.global.u64 	%rd2, %rd16;
	add.u64 	%rd3, %SPL, 0;
	mov.u32 	%r73, %ctaid.x;
	rem.u32 	%r74, %r73, %r72;
	sub.s32 	%r75, %r73, %r74;
	mad.lo.s32 	%r1, %r75, %r71, %r74;
	shr.s32 	%r76, %r71, 31;
	shr.u32 	%r77, %r76, 22;
	add.s32 	%r78, %r71, %r77;
	and.b32  	%r79, %r78, -1024;
	sub.s32 	%r2, %r71, %r79;
	shr.s32 	%r3, %r78, 10;
	add.s32 	%r4, %r3, 1;
	mov.u32 	%r5, %tid.x;
	setp.lt.u32 	%p1, %r5, %r2;
	mov.f32 	%f877, 0f00000000;
	mov.f32 	%f878, 0fFF7FFFFF;
	@%p1 bra 	$L__BB4_13;
	setp.lt.s32 	%p2, %r71, 1024;
	@%p2 bra 	$L__BB4_25;
	sub.s32 	%r81, %r5, %r2;
	mul.lo.s32 	%r82, %r81, %r3;
	mad.lo.s32 	%r6, %r4, %r2, %r82;
	add.s32 	%r83, %r3, -1;
	and.b32  	%r7, %r3, 7;
	setp.lt.u32 	%p3, %r83, 7;
	mov.f32 	%f877, 0f00000000;
	mov.f32 	%f878, 0fFF7FFFFF;
	mov.b32 	%r238, 0;
	@%p3 bra 	$L__BB4_5;
	and.b32  	%r238, %r3, 2097144;
	neg.s32 	%r233, %r238;
	add.s64 	%rd164, %rd3, 16;
	mov.f32 	%f877, 0f00000000;
	mov.f32 	%f878, 0fFF7FFFFF;
	mov.b32 	%r234, 0;
$L__BB4_4:
	.pragma "nounroll";
	add.s32 	%r85, %r6, %r234;
	mad.lo.s32 	%r86, %r85, %r72, %r1;
	mul.wide.u32 	%rd19, %r86, 4;
	add.s64 	%rd20, %rd2, %rd19;
	ld.global.nc.f32 	%f78, [%rd20];
	setp.gt.f32 	%p4, %f878, %f78;
	selp.f32 	%f79, %f877, 0f3F800000, %p4;
	selp.f32 	%f80, %f878, %f78, %p4;
	selp.f32 	%f81, 0f3F800000, %f877, %p4;
	selp.f32 	%f82, %f78, %f878, %p4;
	sub.f32 	%f83, %f82, %f80;
	mul.f32 	%f84, %f83, 0f3FB8AA3B;
	ex2.approx.f32 	%f85, %f84;
	fma.rn.f32 	%f86, %f81, %f85, %f79;
	add.s32 	%r87, %r86, %r72;
	mul.wide.u32 	%rd21, %r87, 4;
	add.s64 	%rd22, %rd2, %rd21;
	ld.global.nc.f32 	%f87, [%rd22];
	setp.gt.f32 	%p5, %f80, %f87;
	selp.f32 	%f88, %f86, 0f3F800000, %p5;
	selp.f32 	%f89, %f80, %f87, %p5;
	selp.f32 	%f90, 0f3F800000, %f86, %p5;
	selp.f32 	%f91, %f87, %f80, %p5;
	sub.f32 	%f92, %f91, %f89;
	mul.f32 	%f93, %f92, 0f3FB8AA3B;
	ex2.approx.f32 	%f94, %f93;
	fma.rn.f32 	%f95, %f90, %f94, %f88;
	add.s32 	%r88, %r87, %r72;
	mul.wide.u32 	%rd23, %r88, 4;
	add.s64 	%rd24, %rd2, %rd23;
	ld.global.nc.f32 	%f96, [%rd24];
	setp.gt.f32 	%p6, %f89, %f96;
	selp.f32 	%f97, %f95, 0f3F800000, %p6;
	selp.f32 	%f98, %f89, %f96, %p6;
	selp.f32 	%f99, 0f3F800000, %f95, %p6;
	selp.f32 	%f100, %f96, %f89, %p6;
	sub.f32 	%f101, %f100, %f98;
	mul.f32 	%f102, %f101, 0f3FB8AA3B;
	ex2.approx.f32 	%f103, %f102;
	fma.rn.f32 	%f104, %f99, %f103, %f97;
	add.s32 	%r89, %r88, %r72;
	mul.wide.u32 	%rd25, %r89, 4;
	add.s64 	%rd26, %rd2, %rd25;
	ld.global.nc.f32 	%f105, [%rd26];
	st.local.v4.f32 	[%rd164+-16], {%f78, %f87, %f96, %f105};
	setp.gt.f32 	%p7, %f98, %f105;
	selp.f32 	%f106, %f104, 0f3F800000, %p7;
	selp.f32 	%f107, %f98, %f105, %p7;
	selp.f32 	%f108, 0f3F800000, %f104, %p7;
	selp.f32 	%f109, %f105, %f98, %p7;
	sub.f32 	%f110, %f109, %f107;
	mul.f32 	%f111, %f110, 0f3FB8AA3B;
	ex2.approx.f32 	%f112, %f111;
	fma.rn.f32 	%f113, %f108, %f112, %f106;
	add.s32 	%r90, %r89, %r72;
	mul.wide.u32 	%rd27, %r90, 4;
	add.s64 	%rd28, %rd2, %rd27;
	ld.global.nc.f32 	%f114, [%rd28];
	setp.gt.f32 	%p8, %f107, %f114;
	selp.f32 	%f115, %f113, 0f3F800000, %p8;
	selp.f32 	%f116, %f107, %f114, %p8;
	selp.f32 	%f117, 0f3F800000, %f113, %p8;
	selp.f32 	%f118, %f114, %f107, %p8;
	sub.f32 	%f119, %f118, %f116;
	mul.f32 	%f120, %f119, 0f3FB8AA3B;
	ex2.approx.f32 	%f121, %f120;
	fma.rn.f32 	%f122, %f117, %f121, %f115;
	add.s32 	%r91, %r90, %r72;
	mul.wide.u32 	%rd29, %r91, 4;
	add.s64 	%rd30, %rd2, %rd29;
	ld.global.nc.f32 	%f123, [%rd30];
	setp.gt.f32 	%p9, %f116, %f123;
	selp.f32 	%f124, %f122, 0f3F800000, %p9;
	selp.f32 	%f125, %f116, %f123, %p9;
	selp.f32 	%f126, 0f3F800000, %f122, %p9;
	selp.f32 	%f127, %f123, %f116, %p9;
	sub.f32 	%f128, %f127, %f125;
	mul.f32 	%f129, %f128, 0f3FB8AA3B;
	ex2.approx.f32 	%f130, %f129;
	fma.rn.f32 	%f131, %f126, %f130, %f124;
	add.s32 	%r92, %r91, %r72;
	mul.wide.u32 	%rd31, %r92, 4;
	add.s64 	%rd32, %rd2, %rd31;
	ld.global.nc.f32 	%f132, [%rd32];
	setp.gt.f32 	%p10, %f125, %f132;
	selp.f32 	%f133, %f131, 0f3F800000, %p10;
	selp.f32 	%f134, %f125, %f132, %p10;
	selp.f32 	%f135, 0f3F800000, %f131, %p10;
	selp.f32 	%f136, %f132, %f125, %p10;
	sub.f32 	%f137, %f136, %f134;
	mul.f32 	%f138, %f137, 0f3FB8AA3B;
	ex2.approx.f32 	%f139, %f138;
	fma.rn.f32 	%f140, %f135, %f139, %f133;
	add.s32 	%r93, %r92, %r72;
	mul.wide.u32 	%rd33, %r93, 4;
	add.s64 	%rd34, %rd2, %rd33;
	ld.global.nc.f32 	%f141, [%rd34];
	st.local.v4.f32 	[%rd164], {%f114, %f123, %f132, %f141};
	setp.gt.f32 	%p11, %f134, %f141;
	selp.f32 	%f142, %f140, 0f3F800000, %p11;
	selp.f32 	%f878, %f134, %f141, %p11;
	selp.f32 	%f143, 0f3F800000, %f140, %p11;
	selp.f32 	%f144, %f141, %f134, %p11;
	sub.f32 	%f145, %f144, %f878;
	mul.f32 	%f146, %f145, 0f3FB8AA3B;
	ex2.approx.f32 	%f147, %f146;
	fma.rn.f32 	%f877, %f143, %f147, %f142;
	add.s32 	%r234, %r234, 8;
	add.s32 	%r233, %r233, 8;
	add.s64 	%rd164, %rd164, 32;
	setp.eq.s32 	%p12, %r233, 0;
	@%p12 bra 	$L__BB4_5;
	bra.uni 	$L__BB4_4;
$L__BB4_5:
	setp.eq.s32 	%p13, %r7, 0;
	@%p13 bra 	$L__BB4_25;
	and.b32  	%r28, %r3, 3;
	setp.lt.u32 	%p14, %r7, 4;
	@%p14 bra 	$L__BB4_8;
	add.s32 	%r94, %r6, %r238;
	mad.lo.s32 	%r95, %r94, %r72, %r1;
	mul.wide.u32 	%rd35, %r95, 4;
	add.s64 	%rd36, %rd2, %rd35;
	ld.global.nc.f32 	%f149, [%rd36];
	mul.wide.u32 	%rd37, %r238, 4;
	add.s64 	%rd38, %rd3, %rd37;
	st.local.f32 	[%rd38], %f149;
	setp.gt.f32 	%p15, %f878, %f149;
	selp.f32 	%f150, %f877, 0f3F800000, %p15;
	selp.f32 	%f151, %f878, %f149, %p15;
	selp.f32 	%f152, 0f3F800000, %f877, %p15;
	selp.f32 	%f153, %f149, %f878, %p15;
	sub.f32 	%f154, %f153, %f151;
	mul.f32 	%f155, %f154, 0f3FB8AA3B;
	ex2.approx.f32 	%f156, %f155;
	fma.rn.f32 	%f157, %f152, %f156, %f150;
	add.s32 	%r96, %r95, %r72;
	mul.wide.u32 	%rd39, %r96, 4;
	add.s64 	%rd40, %rd2, %rd39;
	ld.global.nc.f32 	%f158, [%rd40];
	st.local.f32 	[%rd38+4], %f158;
	setp.gt.f32 	%p16, %f151, %f158;
	selp.f32 	%f159, %f157, 0f3F800000, %p16;
	selp.f32 	%f160, %f151, %f158, %p16;
	selp.f32 	%f161, 0f3F800000, %f157, %p16;
	selp.f32 	%f162, %f158, %f151, %p16;
	sub.f32 	%f163, %f162, %f160;
	mul.f32 	%f164, %f163, 0f3FB8AA3B;
	ex2.approx.f32 	%f165, %f164;
	fma.rn.f32 	%f166, %f161, %f165, %f159;
	add.s32 	%r97, %r96, %r72;
	mul.wide.u32 	%rd41, %r97, 4;
	add.s64 	%rd42, %rd2, %rd41;
	ld.global.nc.f32 	%f167, [%rd42];
	st.local.f32 	[%rd38+8], %f167;
	setp.gt.f32 	%p17, %f160, %f167;
	selp.f32 	%f168, %f166, 0f3F800000, %p17;
	selp.f32 	%f169, %f160, %f167, %p17;
	selp.f32 	%f170, 0f3F800000, %f166, %p17;
	selp.f32 	%f171, %f167, %f160, %p17;
	sub.f32 	%f172, %f171, %f169;
	mul.f32 	%f173, %f172, 0f3FB8AA3B;
	ex2.approx.f32 	%f174, %f173;
	fma.rn.f32 	%f175, %f170, %f174, %f168;
	add.s32 	%r98, %r97, %r72;
	mul.wide.u32 	%rd43, %r98, 4;
	add.s64 	%rd44, %rd2, %rd43;
	ld.global.nc.f32 	%f176, [%rd44];
	st.local.f32 	[%rd38+12], %f176;
	setp.gt.f32 	%p18, %f169, %f176;
	selp.f32 	%f177, %f175, 0f3F800000, %p18;
	selp.f32 	%f878, %f169, %f176, %p18;
	selp.f32 	%f178, 0f3F800000, %f175, %p18;
	selp.f32 	%f179, %f176, %f169, %p18;
	sub.f32 	%f180, %f179, %f878;
	mul.f32 	%f181, %f180, 0f3FB8AA3B;
	ex2.approx.f32 	%f182, %f181;
	fma.rn.f32 	%f877, %f178, %f182, %f177;
	add.s32 	%r238, %r238, 4;
$L__BB4_8:
	setp.eq.s32 	%p19, %r28, 0;
	@%p19 bra 	$L__BB4_25;
	setp.eq.s32 	%p20, %r28, 1;
	@%p20 bra 	$L__BB4_11;
	add.s32 	%r99, %r6, %r238;
	mad.lo.s32 	%r100, %r99, %r72, %r1;
	mul.wide.u32 	%rd45, %r100, 4;
	add.s64 	%rd46, %rd2, %rd45;
	ld.global.nc.f32 	%f184, [%rd46];
	mul.wide.u32 	%rd47, %r238, 4;
	add.s64 	%rd48, %rd3, %rd47;
	st.local.f32 	[%rd48], %f184;
	setp.gt.f32 	%p21, %f878, %f184;
	selp.f32 	%f185, %f877, 0f3F800000, %p21;
	selp.f32 	%f186, %f878, %f184, %p21;
	selp.f32 	%f187, 0f3F800000, %f877, %p21;
	selp.f32 	%f188, %f184, %f878, %p21;
	sub.f32 	%f189, %f188, %f186;
	mul.f32 	%f190, %f189, 0f3FB8AA3B;
	ex2.approx.f32 	%f191, %f190;
	fma.rn.f32 	%f192, %f187, %f191, %f185;
	add.s32 	%r101, %r100, %r72;
	mul.wide.u32 	%rd49, %r101, 4;
	add.s64 	%rd50, %rd2, %rd49;
	ld.global.nc.f32 	%f193, [%rd50];
	st.local.f32 	[%rd48+4], %f193;
	setp.gt.f32 	%p22, %f186, %f193;
	selp.f32 	%f194, %f192, 0f3F800000, %p22;
	selp.f32 	%f878, %f186, %f193, %p22;
	selp.f32 	%f195, 0f3F800000, %f192, %p22;
	selp.f32 	%f196, %f193, %f186, %p22;
	sub.f32 	%f197, %f196, %f878;
	mul.f32 	%f198, %f197, 0f3FB8AA3B;
	ex2.approx.f32 	%f199, %f198;
	fma.rn.f32 	%f877, %f195, %f199, %f194;
	add.s32 	%r238, %r238, 2;
$L__BB4_11:
	and.b32  	%r102, %r3, 1;
	setp.eq.b32 	%p23, %r102, 1;
	not.pred 	%p24, %p23;
	@%p24 bra 	$L__BB4_25;
	add.s32 	%r103, %r6, %r238;
	mad.lo.s32 	%r104, %r103, %r72, %r1;
	mul.wide.u32 	%rd51, %r104, 4;
	add.s64 	%rd52, %rd2, %rd51;
	ld.global.nc.f32 	%f200, [%rd52];
	mul.wide.u32 	%rd53, %r238, 4;
	add.s64 	%rd54, %rd3, %rd53;
	st.local.f32 	[%rd54], %f200;
	setp.gt.f32 	%p25, %f878, %f200;
	selp.f32 	%f201, %f877, 0f3F800000, %p25;
	selp.f32 	%f43, %f878, %f200, %p25;
	selp.f32 	%f202, 0f3F800000, %f877, %p25;
	selp.f32 	%f203, %f200, %f878, %p25;
	sub.f32 	%f204, %f203, %f43;
	mul.f32 	%f205, %f204, 0f3FB8AA3B;
	ex2.approx.f32 	%f206, %f205;
	fma.rn.f32 	%f877, %f202, %f206, %f201;
	mov.f32 	%f878, %f43;
	bra.uni 	$L__BB4_25;
$L__BB4_13:
	setp.lt.s32 	%p26, %r71, -1023;
	@%p26 bra 	$L__BB4_25;
	mul.lo.s32 	%r10, %r4, %r5;
	and.b32  	%r11, %r4, 7;
	setp.lt.u32 	%p27, %r3, 7;
	mov.f32 	%f877, 0f00000000;
	mov.f32 	%f878, 0fFF7FFFFF;
	mov.b32 	%r236, 0;
	@%p27 bra 	$L__BB4_17;
	and.b32  	%r236, %r4, -8;
	neg.s32 	%r231, %r236;
	add.s64 	%rd163, %rd3, 16;
	mov.f32 	%f877, 0f00000000;
	mov.f32 	%f878, 0fFF7FFFFF;
	mov.b32 	%r232, 0;
$L__BB4_16:
	.pragma "nounroll";
	add.s32 	%r107, %r232, %r10;
	mad.lo.s32 	%r108, %r107, %r72, %r1;
	mul.wide.u32 	%rd55, %r108, 4;
	add.s64 	%rd56, %rd2, %rd55;
	ld.global.nc.f32 	%f214, [%rd56];
	setp.gt.f32 	%p28, %f878, %f214;
	selp.f32 	%f215, %f877, 0f3F800000, %p28;
	selp.f32 	%f216, %f878, %f214, %p28;
	selp.f32 	%f217, 0f3F800000, %f877, %p28;
	selp.f32 	%f218, %f214, %f878, %p28;
	sub.f32 	%f219, %f218, %f216;
	mul.f32 	%f220, %f219, 0f3FB8AA3B;
	ex2.approx.f32 	%f221, %f220;
	fma.rn.f32 	%f222, %f217, %f221, %f215;
	add.s32 	%r109, %r108, %r72;
	mul.wide.u32 	%rd57, %r109, 4;
	add.s64 	%rd58, %rd2, %rd57;
	ld.global.nc.f32 	%f223, [%rd58];
	setp.gt.f32 	%p29, %f216, %f223;
	selp.f32 	%f224, %f222, 0f3F800000, %p29;
	selp.f32 	%f225, %f216, %f223, %p29;
	selp.f32 	%f226, 0f3F800000, %f222, %p29;
	selp.f32 	%f227, %f223, %f216, %p29;
	sub.f32 	%f228, %f227, %f225;
	mul.f32 	%f229, %f228, 0f3FB8AA3B;
	ex2.approx.f32 	%f230, %f229;
	fma.rn.f32 	%f231, %f226, %f230, %f224;
	add.s32 	%r110, %r109, %r72;
	mul.wide.u32 	%rd59, %r110, 4;
	add.s64 	%rd60, %rd2, %rd59;
	ld.global.nc.f32 	%f232, [%rd60];
	setp.gt.f32 	%p30, %f225, %f232;
	selp.f32 	%f233, %f231, 0f3F800000, %p30;
	selp.f32 	%f234, %f225, %f232, %p30;
	selp.f32 	%f235, 0f3F800000, %f231, %p30;
	selp.f32 	%f236, %f232, %f225, %p30;
	sub.f32 	%f237, %f236, %f234;
	mul.f32 	%f238, %f237, 0f3FB8AA3B;
	ex2.approx.f32 	%f239, %f238;
	fma.rn.f32 	%f240, %f235, %f239, %f233;
	add.s32 	%r111, %r110, %r72;
	mul.wide.u32 	%rd61, %r111, 4;
	add.s64 	%rd62, %rd2, %rd61;
	ld.global.nc.f32 	%f241, [%rd62];
	st.local.v4.f32 	[%rd163+-16], {%f214, %f223, %f232, %f241};
	setp.gt.f32 	%p31, %f234, %f241;
	selp.f32 	%f242, %f240, 0f3F800000, %p31;
	selp.f32 	%f243, %f234, %f241, %p31;
	selp.f32 	%f244, 0f3F800000, %f240, %p31;
	selp.f32 	%f245, %f241, %f234, %p31;
	sub.f32 	%f246, %f245, %f243;
	mul.f32 	%f247, %f246, 0f3FB8AA3B;
	ex2.approx.f32 	%f248, %f247;
	fma.rn.f32 	%f249, %f244, %f248, %f242;
	add.s32 	%r112, %r111, %r72;
	mul.wide.u32 	%rd63, %r112, 4;
	add.s64 	%rd64, %rd2, %rd63;
	ld.global.nc.f32 	%f250, [%rd64];
	setp.gt.f32 	%p32, %f243, %f250;
	selp.f32 	%f251, %f249, 0f3F800000, %p32;
	selp.f32 	%f252, %f243, %f250, %p32;
	selp.f32 	%f253, 0f3F800000, %f249, %p32;
	selp.f32 	%f254, %f250, %f243, %p32;
	sub.f32 	%f255, %f254, %f252;
	mul.f32 	%f256, %f255, 0f3FB8AA3B;
	ex2.approx.f32 	%f257, %f256;
	fma.rn.f32 	%f258, %f253, %f257, %f251;
	add.s32 	%r113, %r112, %r72;
	mul.wide.u32 	%rd65, %r113, 4;
	add.s64 	%rd66, %rd2, %rd65;
	ld.global.nc.f32 	%f259, [%rd66];
	setp.gt.f32 	%p33, %f252, %f259;
	selp.f32 	%f260, %f258, 0f3F800000, %p33;
	selp.f32 	%f261, %f252, %f259, %p33;
	selp.f32 	%f262, 0f3F800000, %f258, %p33;
	selp.f32 	%f263, %f259, %f252, %p33;
	sub.f32 	%f264, %f263, %f261;
	mul.f32 	%f265, %f264, 0f3FB8AA3B;
	ex2.approx.f32 	%f266, %f265;
	fma.rn.f32 	%f267, %f262, %f266, %f260;
	add.s32 	%r114, %r113, %r72;
	mul.wide.u32 	%rd67, %r114, 4;
	add.s64 	%rd68, %rd2, %rd67;
	ld.global.nc.f32 	%f268, [%rd68];
	setp.gt.f32 	%p34, %f261, %f268;
	selp.f32 	%f269, %f267, 0f3F800000, %p34;
	selp.f32 	%f270, %f261, %f268, %p34;
	selp.f32 	%f271, 0f3F800000, %f267, %p34;
	selp.f32 	%f272, %f268, %f261, %p34;
	sub.f32 	%f273, %f272, %f270;
	mul.f32 	%f274, %f273, 0f3FB8AA3B;
	ex2.approx.f32 	%f275, %f274;
	fma.rn.f32 	%f276, %f271, %f275, %f269;
	add.s32 	%r115, %r114, %r72;
	mul.wide.u32 	%rd69, %r115, 4;
	add.s64 	%rd70, %rd2, %rd69;
	ld.global.nc.f32 	%f277, [%rd70];
	st.local.v4.f32 	[%rd163], {%f250, %f259, %f268, %f277};
	setp.gt.f32 	%p35, %f270, %f277;
	selp.f32 	%f278, %f276, 0f3F800000, %p35;
	selp.f32 	%f878, %f270, %f277, %p35;
	selp.f32 	%f279, 0f3F800000, %f276, %p35;
	selp.f32 	%f280, %f277, %f270, %p35;
	sub.f32 	%f281, %f280, %f878;
	mul.f32 	%f282, %f281, 0f3FB8AA3B;
	ex2.approx.f32 	%f283, %f282;
	fma.rn.f32 	%f877, %f279, %f283, %f278;
	add.s32 	%r232, %r232, 8;
	add.s32 	%r231, %r231, 8;
	add.s64 	%rd163, %rd163, 32;
	setp.eq.s32 	%p36, %r231, 0;
	@%p36 bra 	$L__BB4_17;
	bra.uni 	$L__BB4_16;
$L__BB4_17:
	setp.eq.s32 	%p37, %r11, 0;
	@%p37 bra 	$L__BB4_25;
	setp.lt.u32 	%p38, %r11, 4;
	@%p38 bra 	$L__BB4_20;
	add.s32 	%r116, %r236, %r10;
	mad.lo.s32 	%r117, %r116, %r72, %r1;
	mul.wide.u32 	%rd71, %r117, 4;
	add.s64 	%rd72, %rd2, %rd71;
	ld.global.nc.f32 	%f285, [%rd72];
	mul.wide.u32 	%rd73, %r236, 4;
	add.s64 	%rd74, %rd3, %rd73;
	st.local.f32 	[%rd74], %f285;
	setp.gt.f32 	%p39, %f878, %f285;
	selp.f32 	%f286, %f877, 0f3F800000, %p39;
	selp.f32 	%f287, %f878, %f285, %p39;
	selp.f32 	%f288, 0f3F800000, %f877, %p39;
	selp.f32 	%f289, %f285, %f878, %p39;
	sub.f32 	%f290, %f289, %f287;
	mul.f32 	%f291, %f290, 0f3FB8AA3B;
	ex2.approx.f32 	%f292, %f291;
	fma.rn.f32 	%f293, %f288, %f292, %f286;
	add.s32 	%r118, %r117, %r72;
	mul.wide.u32 	%rd75, %r118, 4;
	add.s64 	%rd76, %rd2, %rd75;
	ld.global.nc.f32 	%f294, [%rd76];
	st.local.f32 	[%rd74+4], %f294;
	setp.gt.f32 	%p40, %f287, %f294;
	selp.f32 	%f295, %f293, 0f3F800000, %p40;
	selp.f32 	%f296, %f287, %f294, %p40;
	selp.f32 	%f297, 0f3F800000, %f293, %p40;
	selp.f32 	%f298, %f294, %f287, %p40;
	sub.f32 	%f299, %f298, %f296;
	mul.f32 	%f300, %f299, 0f3FB8AA3B;
	ex2.approx.f32 	%f301, %f300;
	fma.rn.f32 	%f302, %f297, %f301, %f295;
	add.s32 	%r119, %r118, %r72;
	mul.wide.u32 	%rd77, %r119, 4;
	add.s64 	%rd78, %rd2, %rd77;
	ld.global.nc.f32 	%f303, [%rd78];
	st.local.f32 	[%rd74+8], %f303;
	setp.gt.f32 	%p41, %f296, %f303;
	selp.f32 	%f304, %f302, 0f3F800000, %p41;
	selp.f32 	%f305, %f296, %f303, %p41;
	selp.f32 	%f306, 0f3F800000, %f302, %p41;
	selp.f32 	%f307, %f303, %f296, %p41;
	sub.f32 	%f308, %f307, %f305;
	mul.f32 	%f309, %f308, 0f3FB8AA3B;
	ex2.approx.f32 	%f310, %f309;
	fma.rn.f32 	%f311, %f306, %f310, %f304;
	add.s32 	%r120, %r119, %r72;
	mul.wide.u32 	%rd79, %r120, 4;
	add.s64 	%rd80, %rd2, %rd79;
	ld.global.nc.f32 	%f312, [%rd80];
	st.local.f32 	[%rd74+12], %f312;
	setp.gt.f32 	%p42, %f305, %f312;
	selp.f32 	%f313, %f311, 0f3F800000, %p42;
	selp.f32 	%f878, %f305, %f312, %p42;
	selp.f32 	%f314, 0f3F800000, %f311, %p42;
	selp.f32 	%f315, %f312, %f305, %p42;
	sub.f32 	%f316, %f315, %f878;
	mul.f32 	%f317, %f316, 0f3FB8AA3B;
	ex2.approx.f32 	%f318, %f317;
	fma.rn.f32 	%f877, %f314, %f318, %f313;
	add.s32 	%r236, %r236, 4;
$L__BB4_20:
	and.b32  	%r121, %r4, 3;
	setp.eq.s32 	%p43, %r121, 0;
	@%p43 bra 	$L__BB4_25;
	setp.eq.s32 	%p44, %r121, 1;
	@%p44 bra 	$L__BB4_23;
	add.s32 	%r122, %r236, %r10;
	mad.lo.s32 	%r123, %r122, %r72, %r1;
	mul.wide.u32 	%rd81, %r123, 4;
	add.s64 	%rd82, %rd2, %rd81;
	ld.global.nc.f32 	%f320, [%rd82];
	mul.wide.u32 	%rd83, %r236, 4;
	add.s64 	%rd84, %rd3, %rd83;
	st.local.f32 	[%rd84], %f320;
	setp.gt.f32 	%p45, %f878, %f320;
	selp.f32 	%f321, %f877, 0f3F800000, %p45;
	selp.f32 	%f322, %f878, %f320, %p45;
	selp.f32 	%f323, 0f3F800000, %f877, %p45;
	selp.f32 	%f324, %f320, %f878, %p45;
	sub.f32 	%f325, %f324, %f322;
	mul.f32 	%f326, %f325, 0f3FB8AA3B;
	ex2.approx.f32 	%f327, %f326;
	fma.rn.f32 	%f328, %f323, %f327, %f321;
	add.s32 	%r124, %r123, %r72;
	mul.wide.u32 	%rd85, %r124, 4;
	add.s64 	%rd86, %rd2, %rd85;
	ld.global.nc.f32 	%f329, [%rd86];
	st.local.f32 	[%rd84+4], %f329;
	setp.gt.f32 	%p46, %f322, %f329;
	selp.f32 	%f330, %f328, 0f3F800000, %p46;
	selp.f32 	%f878, %f322, %f329, %p46;
	selp.f32 	%f331, 0f3F800000, %f328, %p46;
	selp.f32 	%f332, %f329, %f322, %p46;
	sub.f32 	%f333, %f332, %f878;
	mul.f32 	%f334, %f333, 0f3FB8AA3B;
	ex2.approx.f32 	%f335, %f334;
	fma.rn.f32 	%f877, %f331, %f335, %f330;
	add.s32 	%r236, %r236, 2;
$L__BB4_23:
	and.b32  	%r125, %r3, 1;
	setp.eq.b32 	%p47, %r125, 1;
	@%p47 bra 	$L__BB4_25;
	add.s32 	%r126, %r236, %r10;
	mad.lo.s32 	%r127, %r126, %r72, %r1;
	mul.wide.u32 	%rd87, %r127, 4;
	add.s64 	%rd88, %rd2, %rd87;
	ld.global.nc.f32 	%f336, [%rd88];
	mul.wide.u32 	%rd89, %r236, 4;
	add.s64 	%rd90, %rd3, %rd89;
	st.local.f32 	[%rd90], %f336;
	setp.gt.f32 	%p48, %f878, %f336;
	selp.f32 	%f337, %f877, 0f3F800000, %p48;
	selp.f32 	%f25, %f878, %f336, %p48;
	selp.f32 	%f338, 0f3F800000, %f877, %p48;
	selp.f32 	%f339, %f336, %f878, %p48;
	sub.f32 	%f340, %f339, %f25;
	mul.f32 	%f341, %f340, 0f3FB8AA3B;
	ex2.approx.f32 	%f342, %f341;
	fma.rn.f32 	%f877, %f338, %f342, %f337;
	mov.f32 	%f878, %f25;
$L__BB4_25:
	// begin inline asm
	mov.u32 %r128, %laneid;
	// end inline asm
	mov.b32 	%r130, %f878;
	mov.b32 	%r136, 1;
	mov.b32 	%r137, 31;
	mov.b32 	%r138, -1;
	// begin inline asm
	shfl.sync.down.b32 %r129, %r130, %r136, %r137, %r138;
	// end inline asm
	mov.b32 	%r135, %f877;
	// begin inline asm
	shfl.sync.down.b32 %r134, %r135, %r136, %r137, %r138;
	// end inline asm
	setp.gt.s32 	%p49, %r128, 30;
	@%p49 bra 	$L__BB4_27;
	mov.b32 	%f343, %r134;
	mov.b32 	%f344, %r129;
	setp.gt.f32 	%p50, %f878, %f344;
	selp.f32 	%f47, %f878, %f344, %p50;
	selp.f32 	%f345, %f877, %f343, %p50;
	selp.f32 	%f346, %f344, %f878, %p50;
	selp.f32 	%f347, %f343, %f877, %p50;
	sub.f32 	%f348, %f346, %f47;
	mul.f32 	%f349, %f348, 0f3FB8AA3B;
	ex2.approx.f32 	%f350, %f349;
	fma.rn.f32 	%f877, %f347, %f350, %f345;
	mov.f32 	%f878, %f47;
$L__BB4_27:
	mov.b32 	%r140, %f878;
	mov.b32 	%r146, 2;
	mov.b32 	%r147, 31;
	mov.b32 	%r148, -1;
	// begin inline asm
	shfl.sync.down.b32 %r139, %r140, %r146, %r147, %r148;
	// end inline asm
	mov.b32 	%r145, %f877;
	// begin inline asm
	shfl.sync.down.b32 %r144, %r145, %r146, %r147, %r148;
	// end inline asm
	setp.gt.s32 	%p51, %r128, 29;
	@%p51 bra 	$L__BB4_29;
	mov.b32 	%f351, %r144;
	mov.b32 	%f352, %r139;
	setp.gt.f32 	%p52, %f878, %f352;
	selp.f32 	%f51, %f878, %f352, %p52;
	selp.f32 	%f353, %f877, %f351, %p52;
	selp.f32 	%f354, %f352, %f878, %p52;
	selp.f32 	%f355, %f351, %f877, %p52;
	sub.f32 	%f356, %f354, %f51;
	mul.f32 	%f357, %f356, 0f3FB8AA3B;
	ex2.approx.f32 	%f358, %f357;
	fma.rn.f32 	%f877, %f355, %f358, %f353;
	mov.f32 	%f878, %f51;
$L__BB4_29:
	mov.b32 	%r150, %f878;
	mov.b32 	%r156, 4;
	mov.b32 	%r157, 31;
	mov.b32 	%r158, -1;
	// begin inline asm
	shfl.sync.down.b32 %r149, %r150, %r156, %r157, %r158;
	// end inline asm
	mov.b32 	%r155, %f877;
	// begin inline asm
	shfl.sync.down.b32 %r154, %r155, %r156, %r157, %r158;
	// end inline asm
	setp.gt.s32 	%p53, %r128, 27;
	@%p53 bra 	$L__BB4_31;
	mov.b32 	%f359, %r154;
	mov.b32 	%f360, %r149;
	setp.gt.f32 	%p54, %f878, %f360;
	selp.f32 	%f55, %f878, %f360, %p54;
	selp.f32 	%f361, %f877, %f359, %p54;
	selp.f32 	%f362, %f360, %f878, %p54;
	selp.f32 	%f363, %f359, %f877, %p54;
	sub.f32 	%f364, %f362, %f55;
	mul.f32 	%f365, %f364, 0f3FB8AA3B;
	ex2.approx.f32 	%f366, %f365;
	fma.rn.f32 	%f877, %f363, %f366, %f361;
	mov.f32 	%f878, %f55;
$L__BB4_31:
	mov.b32 	%r160, %f878;
	mov.b32 	%r166, 8;
	mov.b32 	%r167, 31;
	mov.b32 	%r168, -1;
	// begin inline asm
	shfl.sync.down.b32 %r159, %r160, %r166, %r167, %r168;
	// end inline asm
	mov.b32 	%r165, %f877;
	// begin inline asm
	shfl.sync.down.b32 %r164, %r165, %r166, %r167, %r168;
	// end inline asm
	setp.gt.s32 	%p55, %r128, 23;
	@%p55 bra 	$L__BB4_33;
	mov.b32 	%f367, %r164;
	mov.b32 	%f368, %r159;
	setp.gt.f32 	%p56, %f878, %f368;
	selp.f32 	%f59, %f878, %f368, %p56;
	selp.f32 	%f369, %f877, %f367, %p56;
	selp.f32 	%f370, %f368, %f878, %p56;
	selp.f32 	%f371, %f367, %f877, %p56;
	sub.f32 	%f372, %f370, %f59;
	mul.f32 	%f373, %f372, 0f3FB8AA3B;
	ex2.approx.f32 	%f374, %f373;
	fma.rn.f32 	%f877, %f371, %f374, %f369;
	mov.f32 	%f878, %f59;
$L__BB4_33:
	mov.b32 	%r170, %f878;
	mov.b32 	%r176, 16;
	mov.b32 	%r177, 31;
	mov.b32 	%r178, -1;
	// begin inline asm
	shfl.sync.down.b32 %r169, %r170, %r176, %r177, %r178;
	// end inline asm
	mov.b32 	%r175, %f877;
	// begin inline asm
	shfl.sync.down.b32 %r174, %r175, %r176, %r177, %r178;
	// end inline asm
	setp.gt.s32 	%p57, %r128, 15;
	@%p57 bra 	$L__BB4_36;
	mov.b32 	%f375, %r174;
	mov.b32 	%f376, %r169;
	setp.gt.f32 	%p58, %f878, %f376;
	selp.f32 	%f63, %f878, %f376, %p58;
	selp.f32 	%f377, %f877, %f375, %p58;
	selp.f32 	%f378, %f376, %f878, %p58;
	selp.f32 	%f379, %f375, %f877, %p58;
	sub.f32 	%f380, %f378, %f63;
	mul.f32 	%f381, %f380, 0f3FB8AA3B;
	ex2.approx.f32 	%f382, %f381;
	fma.rn.f32 	%f877, %f379, %f382, %f377;
	setp.ne.s32 	%p59, %r128, 0;
	mov.f32 	%f878, %f63;
	@%p59 bra 	$L__BB4_36;
	shr.u32 	%r179, %r5, 2;
	and.b32  	%r180, %r179, 248;
	mov.u32 	%r181, _ZZ19_blockSoftmaxKernelILi1024ELi16EEvPfS0_iiiE12temp_storage;
	add.s32 	%r182, %r181, %r180;
	st.shared.v2.f32 	[%r182+32], {%f63, %f877};
$L__BB4_36:
	bar.sync 	0;
	setp.ne.s32 	%p60, %r5, 0;
	@%p60 bra 	$L__BB4_38;
	ld.shared.v2.f32 	{%f383, %f384}, [_ZZ19_blockSoftmaxKernelILi1024ELi16EEvPfS0_iiiE12temp_storage+40];
	setp.gt.f32 	%p61, %f878, %f383;
	selp.f32 	%f385, %f878, %f383, %p61;
	selp.f32 	%f386, %f877, %f384, %p61;
	selp.f32 	%f387, %f383, %f878, %p61;
	selp.f32 	%f388, %f384, %f877, %p61;
	sub.f32 	%f389, %f387, %f385;
	mul.f32 	%f390, %f389, 0f3FB8AA3B;
	ex2.approx.f32 	%f391, %f390;
	fma.rn.f32 	%f392, %f388, %f391, %f386;
	ld.shared.v2.f32 	{%f393, %f394}, [_ZZ19_blockSoftmaxKernelILi1024ELi16EEvPfS0_iiiE12temp_storage+48];
	setp.gt.f32 	%p62, %f385, %f393;
	selp.f32 	%f395, %f385, %f393, %p62;
	selp.f32 	%f396, %f392, %f394, %p62;
	selp.f32 	%f397, %f393, %f385, %p62;
	selp.f32 	%f398, %f394, %f392, %p62;
	sub.f32 	%f399, %f397, %f395;
	mul.f32 	%f400, %f399, 0f3FB8AA3B;
	ex2.approx.f32 	%f401, %f400;
	fma.rn.f32 	%f402, %f398, %f401, %f396;
	ld.shared.v2.f32 	{%f403, %f404}, [_ZZ19_blockSoftmaxKernelILi1024ELi16EEvPfS0_iiiE12temp_storage+56];
	setp.gt.f32 	%p63, %f395, %f403;
	selp.f32 	%f405, %f395, %f403, %p63;
	selp.f32 	%f406, %f402, %f404, %p63;
	selp.f32 	%f407, %f403, %f395, %p63;
	selp.f32 	%f408, %f404, %f402, %p63;
	sub.f32 	%f409, %f407, %f405;
	mul.f32 	%f410, %f409, 0f3FB8AA3B;
	ex2.approx.f32 	%f411, %f410;
	fma.rn.f32 	%f412, %f408, %f411, %f406;
	ld.shared.v2.f32 	{%f413, %f414}, [_ZZ19_blockSoftmaxKernelILi1024ELi16EEvPfS0_iiiE12temp_storage+64];
	setp.gt.f32 	%p64, %f405, %f413;
	selp.f32 	%f415, %f405, %f413, %p64;
	selp.f32 	%f416, %f412, %f414, %p64;
	selp.f32 	%f417, %f413, %f405, %p64;
	selp.f32 	%f418, %f414, %f412, %p64;
	sub.f32 	%f419, %f417, %f415;
	mul.f32 	%f420, %f419, 0f3FB8AA3B;
	ex2.approx.f32 	%f421, %f420;
	fma.rn.f32 	%f422, %f418, %f421, %f416;
	ld.shared.v2.f32 	{%f423, %f424}, [_ZZ19_blockSoftmaxKernelILi1024ELi16EEvPfS0_iiiE12temp_storage+72];
	setp.gt.f32 	%p65, %f415, %f423;
	selp.f32 	%f425, %f415, %f423, %p65;
	selp.f32 	%f426, %f422, %f424, %p65;
	selp.f32 	%f427, %f423, %f415, %p65;
	selp.f32 	%f428, %f424, %f422, %p65;
	sub.f32 	%f429, %f427, %f425;
	mul.f32 	%f430, %f429, 0f3FB8AA3B;
	ex2.approx.f32 	%f431, %f430;
	fma.rn.f32 	%f432, %f428, %f431, %f426;
	ld.shared.v2.f32 	{%f433, %f434}, [_ZZ19_blockSoftmaxKernelILi1024ELi16EEvPfS0_iiiE12temp_storage+80];
	setp.gt.f32 	%p66, %f425, %f433;
	selp.f32 	%f435, %f425, %f433, %p66;
	selp.f32 	%f436, %f432, %f434, %p66;
	selp.f32 	%f437, %f433, %f425, %p66;
	selp.f32 	%f438, %f434, %f432, %p66;
	sub.f32 	%f439, %f437, %f435;
	mul.f32 	%f440, %f439, 0f3FB8AA3B;
	ex2.approx.f32 	%f441, %f440;
	fma.rn.f32 	%f442, %f438, %f441, %f436;
	ld.shared.v2.f32 	{%f443, %f444}, [_ZZ19_blockSoftmaxKernelILi1024ELi16EEvPfS0_iiiE12temp_storage+88];
	setp.gt.f32 	%p67, %f435, %f443;
	selp.f32 	%f445, %f435, %f443, %p67;
	selp.f32 	%f446, %f442, %f444, %p67;
	selp.f32 	%f447, %f443, %f435, %p67;
	selp.f32 	%f448, %f444, %f442, %p67;
	sub.f32 	%f449, %f447, %f445;
	mul.f32 	%f450, %f449, 0f3FB8AA3B;
	ex2.approx.f32 	%f451, %f450;
	fma.rn.f32 	%f452, %f448, %f451, %f446;
	ld.shared.v2.f32 	{%f453, %f454}, [_ZZ19_blockSoftmaxKernelILi1024ELi16EEvPfS0_iiiE12temp_storage+96];
	setp.gt.f32 	%p68, %f445, %f453;
	selp.f32 	%f455, %f445, %f453, %p68;
	selp.f32 	%f456, %f452, %f454, %p68;
	selp.f32 	%f457, %f453, %f445, %p68;
	selp.f32 	%f458, %f454, %f452, %p68;
	sub.f32 	%f459, %f457, %f455;
	mul.f32 	%f460, %f459, 0f3FB8AA3B;
	ex2.approx.f32 	%f461, %f460;
	fma.rn.f32 	%f462, %f458, %f461, %f456;
	ld.shared.v2.f32 	{%f463, %f464}, [_ZZ19_blockSoftmaxKernelILi1024ELi16EEvPfS0_iiiE12temp_storage+104];
	setp.gt.f32 	%p69, %f455, %f463;
	selp.f32 	%f465, %f455, %f463, %p69;
	selp.f32 	%f466, %f462, %f464, %p69;
	selp.f32 	%f467, %f463, %f455, %p69;
	selp.f32 	%f468, %f464, %f462, %p69;
	sub.f32 	%f469, %f467, %f465;
	mul.f32 	%f470, %f469, 0f3FB8AA3B;
	ex2.approx.f32 	%f471, %f470;
	fma.rn.f32 	%f472, %f468, %f471, %f466;
	ld.shared.v2.f32 	{%f473, %f474}, [_ZZ19_blockSoftmaxKernelILi1024ELi16EEvPfS0_iiiE12temp_storage+112];
	setp.gt.f32 	%p70, %f465, %f473;
	selp.f32 	%f475, %f465, %f473, %p70;
	selp.f32 	%f476, %f472, %f474, %p70;
	selp.f32 	%f477, %f473, %f465, %p70;
	selp.f32 	%f478, %f474, %f472, %p70;
	sub.f32 	%f479, %f477, %f475;
	mul.f32 	%f480, %f479, 0f3FB8AA3B;
	ex2.approx.f32 	%f481, %f480;
	fma.rn.f32 	%f482, %f478, %f481, %f476;
	ld.shared.v2.f32 	{%f483, %f484}, [_ZZ19_blockSoftmaxKernelILi1024ELi16EEvPfS0_iiiE12temp_storage+120];
	setp.gt.f32 	%p71, %f475, %f483;
	selp.f32 	%f485, %f475, %f483, %p71;
	selp.f32 	%f486, %f482, %f484, %p71;
	selp.f32 	%f487, %f483, %f475, %p71;
	selp.f32 	%f488, %f484, %f482, %p71;
	sub.f32 	%f489, %f487, %f485;
	mul.f32 	%f490, %f489, 0f3FB8AA3B;
	ex2.approx.f32 	%f491, %f490;
	fma.rn.f32 	%f492, %f488, %f491, %f486;
	ld.shared.v2.f32 	{%f493, %f494}, [_ZZ19_blockSoftmaxKernelILi1024ELi16EEvPfS0_iiiE12temp_storage+128];
	setp.gt.f32 	%p72, %f485, %f493;
	selp.f32 	%f495, %f485, %f493, %p72;
	selp.f32 	%f496, %f492, %f494, %p72;
	selp.f32 	%f497, %f493, %f485, %p72;
	selp.f32 	%f498, %f494, %f492, %p72;
	sub.f32 	%f499, %f497, %f495;
	mul.f32 	%f500, %f499, 0f3FB8AA3B;
	ex2.approx.f32 	%f501, %f500;
	fma.rn.f32 	%f502, %f498, %f501, %f496;
	ld.shared.v2.f32 	{%f503, %f504}, [_ZZ19_blockSoftmaxKernelILi1024ELi16EEvPfS0_iiiE12temp_storage+136];
	setp.gt.f32 	%p73, %f495, %f503;
	selp.f32 	%f505, %f495, %f503, %p73;
	selp.f32 	%f506, %f502, %f504, %p73;
	selp.f32 	%f507, %f503, %f495, %p73;
	selp.f32 	%f508, %f504, %f502, %p73;
	sub.f32 	%f509, %f507, %f505;
	mul.f32 	%f510, %f509, 0f3FB8AA3B;
	ex2.approx.f32 	%f511, %f510;
	fma.rn.f32 	%f512, %f508, %f511, %f506;
	ld.shared.v2.f32 	{%f513, %f514}, [_ZZ19_blockSoftmaxKernelILi1024ELi16EEvPfS0_iiiE12temp_storage+144];
	setp.gt.f32 	%p74, %f505, %f513;
	selp.f32 	%f515, %f505, %f513, %p74;
	selp.f32 	%f516, %f512, %f514, %p74;
	selp.f32 	%f517, %f513, %f505, %p74;
	selp.f32 	%f518, %f514, %f512, %p74;
	sub.f32 	%f519, %f517, %f515;
	mul.f32 	%f520, %f519, 0f3FB8AA3B;
	ex2.approx.f32 	%f521, %f520;
	fma.rn.f32 	%f522, %f518, %f521, %f516;
	ld.shared.v2.f32 	{%f523, %f524}, [_ZZ19_blockSoftmaxKernelILi1024ELi16EEvPfS0_iiiE12temp_storage+152];
	setp.gt.f32 	%p75, %f515, %f523;
	selp.f32 	%f525, %f515, %f523, %p75;
	selp.f32 	%f526, %f522, %f524, %p75;
	selp.f32 	%f527, %f523, %f515, %p75;
	selp.f32 	%f528, %f524, %f522, %p75;
	sub.f32 	%f529, %f527, %f525;
	mul.f32 	%f530, %f529, 0f3FB8AA3B;
	ex2.approx.f32 	%f531, %f530;
	fma.rn.f32 	%f532, %f528, %f531, %f526;
	ld.shared.v2.f32 	{%f533, %f534}, [_ZZ19_blockSoftmaxKernelILi1024ELi16EEvPfS0_iiiE12temp_storage+160];
	setp.gt.f32 	%p76, %f525, %f533;
	selp.f32 	%f535, %f532, %f534, %p76;
	selp.f32 	%f536, %f525, %f533, %p76;
	selp.f32 	%f537, %f534, %f532, %p76;
	selp.f32 	%f538, %f533, %f525, %p76;
	sub.f32 	%f539, %f538, %f536;
	mul.f32 	%f540, %f539, 0f3FB8AA3B;
	ex2.approx.f32 	%f541, %f540;
	fma.rn.f32 	%f542, %f537, %f541, %f535;
	ld.shared.v2.f32 	{%f543, %f544}, [_ZZ19_blockSoftmaxKernelILi1024ELi16EEvPfS0_iiiE12temp_storage+168];
	setp.gt.f32 	%p77, %f536, %f543;
	selp.f32 	%f545, %f542, %f544, %p77;
	selp.f32 	%f546, %f536, %f543, %p77;
	selp.f32 	%f547, %f544, %f542, %p77;
	selp.f32 	%f548, %f543, %f536, %p77;
	sub.f32 	%f549, %f548, %f546;
	mul.f32 	%f550, %f549, 0f3FB8AA3B;
	ex2.approx.f32 	%f551, %f550;
	fma.rn.f32 	%f552, %f547, %f551, %f545;
	ld.shared.v2.f32 	{%f553, %f554}, [_ZZ19_blockSoftmaxKernelILi1024ELi16EEvPfS0_iiiE12temp_storage+176];
	setp.gt.f32 	%p78, %f546, %f553;
	selp.f32 	%f555, %f552, %f554, %p78;
	selp.f32 	%f556, %f546, %f553, %p78;
	selp.f32 	%f557, %f554, %f552, %p78;
	selp.f32 	%f558, %f553, %f546, %p78;
	sub.f32 	%f559, %f558, %f556;
	mul.f32 	%f560, %f559, 0f3FB8AA3B;
	ex2.approx.f32 	%f561, %f560;
	fma.rn.f32 	%f562, %f557, %f561, %f555;
	ld.shared.v2.f32 	{%f563, %f564}, [_ZZ19_blockSoftmaxKernelILi1024ELi16EEvPfS0_iiiE12temp_storage+184];
	setp.gt.f32 	%p79, %f556, %f563;
	selp.f32 	%f565, %f562, %f564, %p79;
	selp.f32 	%f566, %f556, %f563, %p79;
	selp.f32 	%f567, %f564, %f562, %p79;
	selp.f32 	%f568, %f563, %f556, %p79;
	sub.f32 	%f569, %f568, %f566;
	mul.f32 	%f570, %f569, 0f3FB8AA3B;
	ex2.approx.f32 	%f571, %f570;
	fma.rn.f32 	%f572, %f567, %f571, %f565;
	ld.shared.v2.f32 	{%f573, %f574}, [_ZZ19_blockSoftmaxKernelILi1024ELi16EEvPfS0_iiiE12temp_storage+192];
	setp.gt.f32 	%p80, %f566, %f573;
	selp.f32 	%f575, %f572, %f574, %p80;
	selp.f32 	%f576, %f566, %f573, %p80;
	selp.f32 	%f577, %f574, %f572, %p80;
	selp.f32 	%f578, %f573, %f566, %p80;
	sub.f32 	%f579, %f578, %f576;
	mul.f32 	%f580, %f579, 0f3FB8AA3B;
	ex2.approx.f32 	%f581, %f580;
	fma.rn.f32 	%f582, %f577, %f581, %f575;
	ld.shared.v2.f32 	{%f583, %f584}, [_ZZ19_blockSoftmaxKernelILi1024ELi16EEvPfS0_iiiE12temp_storage+200];
	setp.gt.f32 	%p81, %f576, %f583;
	selp.f32 	%f585, %f582, %f584, %p81;
	selp.f32 	%f586, %f576, %f583, %p81;
	selp.f32 	%f587, %f584, %f582, %p81;
	selp.f32 	%f588, %f583, %f576, %p81;
	sub.f32 	%f589, %f588, %f586;
	mul.f32 	%f590, %f589, 0f3FB8AA3B;
	ex2.approx.f32 	%f591, %f590;
	fma.rn.f32 	%f592, %f587, %f591, %f585;
	ld.shared.v2.f32 	{%f593, %f594}, [_ZZ19_blockSoftmaxKernelILi1024ELi16EEvPfS0_iiiE12temp_storage+208];
	setp.gt.f32 	%p82, %f586, %f593;
	selp.f32 	%f595, %f592, %f594, %p82;
	selp.f32 	%f596, %f586, %f593, %p82;
	selp.f32 	%f597, %f594, %f592, %p82;
	selp.f32 	%f598, %f593, %f586, %p82;
	sub.f32 	%f599, %f598, %f596;
	mul.f32 	%f600, %f599, 0f3FB8AA3B;
	ex2.approx.f32 	%f601, %f600;
	fma.rn.f32 	%f602, %f597, %f601, %f595;
	ld.shared.v2.f32 	{%f603, %f604}, [_ZZ19_blockSoftmaxKernelILi1024ELi16EEvPfS0_iiiE12temp_storage+216];
	setp.gt.f32 	%p83, %f596, %f603;
	selp.f32 	%f605, %f602, %f604, %p83;
	selp.f32 	%f606, %f596, %f603, %p83;
	selp.f32 	%f607, %f604, %f602, %p83;
	selp.f32 	%f608, %f603, %f596, %p83;
	sub.f32 	%f609, %f608, %f606;
	mul.f32 	%f610, %f609, 0f3FB8AA3B;
	ex2.approx.f32 	%f611, %f610;
	fma.rn.f32 	%f612, %f607, %f611, %f605;
	ld.shared.v2.f32 	{%f613, %f614}, [_ZZ19_blockSoftmaxKernelILi1024ELi16EEvPfS0_iiiE12temp_storage+224];
	setp.gt.f32 	%p84, %f606, %f613;
	selp.f32 	%f615, %f612, %f614, %p84;
	selp.f32 	%f616, %f606, %f613, %p84;
	selp.f32 	%f617, %f614, %f612, %p84;
	selp.f32 	%f618, %f613, %f606, %p84;
	sub.f32 	%f619, %f618, %f616;
	mul.f32 	%f620, %f619, 0f3FB8AA3B;
	ex2.approx.f32 	%f621, %f620;
	fma.rn.f32 	%f622, %f617, %f621, %f615;
	ld.shared.v2.f32 	{%f623, %f624}, [_ZZ19_blockSoftmaxKernelILi1024ELi16EEvPfS0_iiiE12temp_storage+232];
	setp.gt.f32 	%p85, %f616, %f623;
	selp.f32 	%f625, %f622, %f624, %p85;
	selp.f32 	%f626, %f616, %f623, %p85;
	selp.f32 	%f627, %f624, %f622, %p85;
	selp.f32 	%f628, %f623, %f616, %p85;
	sub.f32 	%f629, %f628, %f626;
	mul.f32 	%f630, %f629, 0f3FB8AA3B;
	ex2.approx.f32 	%f631, %f630;
	fma.rn.f32 	%f632, %f627, %f631, %f625;
	ld.shared.v2.f32 	{%f633, %f634}, [_ZZ19_blockSoftmaxKernelILi1024ELi16EEvPfS0_iiiE12temp_storage+240];
	setp.gt.f32 	%p86, %f626, %f633;
	selp.f32 	%f635, %f632, %f634, %p86;
	selp.f32 	%f636, %f626, %f633, %p86;
	selp.f32 	%f637, %f634, %f632, %p86;
	selp.f32 	%f638, %f633, %f626, %p86;
	sub.f32 	%f639, %f638, %f636;
	mul.f32 	%f640, %f639, 0f3FB8AA3B;
	ex2.approx.f32 	%f641, %f640;
	fma.rn.f32 	%f642, %f637, %f641, %f635;
	ld.shared.v2.f32 	{%f643, %f644}, [_ZZ19_blockSoftmaxKernelILi1024ELi16EEvPfS0_iiiE12temp_storage+248];
	setp.gt.f32 	%p87, %f636, %f643;
	selp.f32 	%f645, %f642, %f644, %p87;
	selp.f32 	%f646, %f636, %f643, %p87;
	selp.f32 	%f647, %f644, %f642, %p87;
	selp.f32 	%f648, %f643, %f636, %p87;
	sub.f32 	%f649, %f648, %f646;
	mul.f32 	%f650, %f649, 0f3FB8AA3B;
	ex2.approx.f32 	%f651, %f650;
	fma.rn.f32 	%f652, %f647, %f651, %f645;
	ld.shared.v2.f32 	{%f653, %f654}, [_ZZ19_blockSoftmaxKernelILi1024ELi16EEvPfS0_iiiE12temp_storage+256];
	setp.gt.f32 	%p88, %f646, %f653;
	selp.f32 	%f655, %f652, %f654, %p88;
	selp.f32 	%f656, %f646, %f653, %p88;
	selp.f32 	%f657, %f654, %f652, %p88;
	selp.f32 	%f658, %f653, %f646, %p88;
	sub.f32 	%f659, %f658, %f656;
	mul.f32 	%f660, %f659, 0f3FB8AA3B;
	ex2.approx.f32 	%f661, %f660;
	fma.rn.f32 	%f662, %f657, %f661, %f655;
	ld.shared.v2.f32 	{%f663, %f664}, [_ZZ19_blockSoftmaxKernelILi1024ELi16EEvPfS0_iiiE12temp_storage+264];
	setp.gt.f32 	%p89, %f656, %f663;
	selp.f32 	%f665, %f662, %f664, %p89;
	selp.f32 	%f666, %f656, %f663, %p89;
	selp.f32 	%f667, %f664, %f662, %p89;
	selp.f32 	%f668, %f663, %f656, %p89;
	sub.f32 	%f669, %f668, %f666;
	mul.f32 	%f670, %f669, 0f3FB8AA3B;
	ex2.approx.f32 	%f671, %f670;
	fma.rn.f32 	%f672, %f667, %f671, %f665;
	ld.shared.v2.f32 	{%f673, %f674}, [_ZZ19_blockSoftmaxKernelILi1024ELi16EEvPfS0_iiiE12temp_storage+272];
	setp.gt.f32 	%p90, %f666, %f673;
	selp.f32 	%f675, %f672, %f674, %p90;
	selp.f32 	%f676, %f666, %f673, %p90;
	selp.f32 	%f677, %f674, %f672, %p90;
	selp.f32 	%f678, %f673, %f666, %p90;
	sub.f32 	%f679, %f678, %f676;
	mul.f32 	%f680, %f679, 0f3FB8AA3B;
	ex2.approx.f32 	%f681, %f680;
	fma.rn.f32 	%f682, %f677, %f681, %f675;
	ld.shared.v2.f32 	{%f683, %f684}, [_ZZ19_blockSoftmaxKernelILi1024ELi16EEvPfS0_iiiE12temp_storage+280];
	setp.gt.f32 	%p91, %f676, %f683;
	selp.f32 	%f685, %f682, %f684, %p91;
	selp.f32 	%f686, %f676, %f683, %p91;
	selp.f32 	%f687, %f684, %f682, %p91;
	selp.f32 	%f688, %f683, %f676, %p91;
	sub.f32 	%f689, %f688, %f686;
	mul.f32 	%f690, %f689, 0f3FB8AA3B;
	ex2.approx.f32 	%f691, %f690;
	fma.rn.f32 	%f692, %f687, %f691, %f685;
	st.shared.v2.f32 	[_ZZ19_blockSoftmaxKernelILi1024ELi16EEvPfS0_iiiE9dms_total], {%f686, %f692};
$L__BB4_38:
	setp.lt.u32 	%p92, %r5, %r2;
	bar.sync 	0;
	@%p92 bra 	$L__BB4_51;
	setp.lt.s32 	%p93, %r71, 1024;
	@%p93 bra 	$L__BB4_63;
	ld.shared.v2.f32 	{%f67, %f693}, [_ZZ19_blockSoftmaxKernelILi1024ELi16EEvPfS0_iiiE9dms_total];
	mov.f32 	%f694, 0f3F800000;
	div.approx.f32 	%f68, %f694, %f693;
	sub.s32 	%r184, %r5, %r2;
	mul.lo.s32 	%r185, %r184, %r3;
	mad.lo.s32 	%r44, %r4, %r2, %r185;
	add.s32 	%r186, %r3, -1;
	and.b32  	%r45, %r3, 7;
	setp.lt.u32 	%p94, %r186, 7;
	mov.b32 	%r248, 0;
	@%p94 bra 	$L__BB4_43;
	and.b32  	%r248, %r3, 2097144;
	neg.s32 	%r243, %r248;
	add.s64 	%rd166, %rd3, 16;
	mov.b32 	%r244, 0;
$L__BB4_42:
	.pragma "nounroll";
	ld.local.v4.f32 	{%f695, %f696, %f697, %f698}, [%rd166+-16];
	sub.f32 	%f699, %f695, %f67;
	mul.f32 	%f700, %f699, 0f3FB8AA3B;
	ex2.approx.f32 	%f701, %f700;
	mul.f32 	%f702, %f701, %f68;
	add.s32 	%r188, %r44, %r244;
	mad.lo.s32 	%r189, %r188, %r72, %r1;
	mul.wide.u32 	%rd91, %r189, 4;
	add.s64 	%rd92, %rd1, %rd91;
	st.global.f32 	[%rd92], %f702;
	sub.f32 	%f703, %f696, %f67;
	mul.f32 	%f704, %f703, 0f3FB8AA3B;
	ex2.approx.f32 	%f705, %f704;
	mul.f32 	%f706, %f705, %f68;
	add.s32 	%r190, %r189, %r72;
	mul.wide.u32 	%rd93, %r190, 4;
	add.s64 	%rd94, %rd1, %rd93;
	st.global.f32 	[%rd94], %f706;
	sub.f32 	%f707, %f697, %f67;
	mul.f32 	%f708, %f707, 0f3FB8AA3B;
	ex2.approx.f32 	%f709, %f708;
	mul.f32 	%f710, %f709, %f68;
	add.s32 	%r191, %r190, %r72;
	mul.wide.u32 	%rd95, %r191, 4;
	add.s64 	%rd96, %rd1, %rd95;
	st.global.f32 	[%rd96], %f710;
	sub.f32 	%f711, %f698, %f67;
	mul.f32 	%f712, %f711, 0f3FB8AA3B;
	ex2.approx.f32 	%f713, %f712;
	mul.f32 	%f714, %f713, %f68;
	add.s32 	%r192, %r191, %r72;
	mul.wide.u32 	%rd97, %r192, 4;
	add.s64 	%rd98, %rd1, %rd97;
	st.global.f32 	[%rd98], %f714;
	ld.local.v4.f32 	{%f715, %f716, %f717, %f718}, [%rd166];
	sub.f32 	%f719, %f715, %f67;
	mul.f32 	%f720, %f719, 0f3FB8AA3B;
	ex2.approx.f32 	%f721, %f720;
	mul.f32 	%f722, %f721, %f68;
	add.s32 	%r193, %r192, %r72;
	mul.wide.u32 	%rd99, %r193, 4;
	add.s64 	%rd100, %rd1, %rd99;
	st.global.f32 	[%rd100], %f722;
	sub.f32 	%f723, %f716, %f67;
	mul.f32 	%f724, %f723, 0f3FB8AA3B;
	ex2.approx.f32 	%f725, %f724;
	mul.f32 	%f726, %f725, %f68;
	add.s32 	%r194, %r193, %r72;
	mul.wide.u32 	%rd101, %r194, 4;
	add.s64 	%rd102, %rd1, %rd101;
	st.global.f32 	[%rd102], %f726;
	sub.f32 	%f727, %f717, %f67;
	mul.f32 	%f728, %f727, 0f3FB8AA3B;
	ex2.approx.f32 	%f729, %f728;
	mul.f32 	%f730, %f729, %f68;
	add.s32 	%r195, %r194, %r72;
	mul.wide.u32 	%rd103, %r195, 4;
	add.s64 	%rd104, %rd1, %rd103;
	st.global.f32 	[%rd104], %f730;
	sub.f32 	%f731, %f718, %f67;
	mul.f32 	%f732, %f731, 0f3FB8AA3B;
	ex2.approx.f32 	%f733, %f732;
	mul.f32 	%f734, %f733, %f68;
	add.s32 	%r196, %r195, %r72;
	mul.wide.u32 	%rd105, %r196, 4;
	add.s64 	%rd106, %rd1, %rd105;
	st.global.f32 	[%rd106], %f734;
	add.s32 	%r244, %r244, 8;
	add.s32 	%r243, %r243, 8;
	add.s64 	%rd166, %rd166, 32;
	setp.eq.s32 	%p95, %r243, 0;
	@%p95 bra 	$L__BB4_43;
	bra.uni 	$L__BB4_42;
$L__BB4_43:
	setp.eq.s32 	%p96, %r45, 0;
	@%p96 bra 	$L__BB4_63;
	and.b32  	%r66, %r3, 3;
	setp.lt.u32 	%p97, %r45, 4;
	@%p97 bra 	$L__BB4_46;
	mul.wide.u32 	%rd107, %r248, 4;
	add.s64 	%rd108, %rd3, %rd107;
	ld.local.f32 	%f735, [%rd108];
	sub.f32 	%f736, %f735, %f67;
	mul.f32 	%f737, %f736, 0f3FB8AA3B;
	ex2.approx.f32 	%f738, %f737;
	mul.f32 	%f739, %f738, %f68;
	add.s32 	%r197, %r44, %r248;
	mad.lo.s32 	%r198, %r197, %r72, %r1;
	mul.wide.u32 	%rd109, %r198, 4;
	add.s64 	%rd110, %rd1, %rd109;
	st.global.f32 	[%rd110], %f739;
	ld.local.f32 	%f740, [%rd108+4];
	sub.f32 	%f741, %f740, %f67;
	mul.f32 	%f742, %f741, 0f3FB8AA3B;
	ex2.approx.f32 	%f743, %f742;
	mul.f32 	%f744, %f743, %f68;
	add.s32 	%r199, %r198, %r72;
	mul.wide.u32 	%rd111, %r199, 4;
	add.s64 	%rd112, %rd1, %rd111;
	st.global.f32 	[%rd112], %f744;
	ld.local.f32 	%f745, [%rd108+8];
	sub.f32 	%f746, %f745, %f67;
	mul.f32 	%f747, %f746, 0f3FB8AA3B;
	ex2.approx.f32 	%f748, %f747;
	mul.f32 	%f749, %f748, %f68;
	add.s32 	%r200, %r199, %r72;
	mul.wide.u32 	%rd113, %r200, 4;
	add.s64 	%rd114, %rd1, %rd113;
	st.global.f32 	[%rd114], %f749;
	ld.local.f32 	%f750, [%rd108+12];
	sub.f32 	%f751, %f750, %f67;
	mul.f32 	%f752, %f751, 0f3FB8AA3B;
	ex2.approx.f32 	%f753, %f752;
	mul.f32 	%f754, %f753, %f68;
	add.s32 	%r201, %r200, %r72;
	mul.wide.u32 	%rd115, %r201, 4;
	add.s64 	%rd116, %rd1, %rd115;
	st.global.f32 	[%rd116], %f754;
	add.s32 	%r248, %r248, 4;
$L__BB4_46:
	setp.eq.s32 	%p98, %r66, 0;
	@%p98 bra 	$L__BB4_63;
	setp.eq.s32 	%p99, %r66, 1;
	@%p99 bra 	$L__BB4_49;
	mul.wide.u32 	%rd117, %r248, 4;
	add.s64 	%rd118, %rd3, %rd117;
	ld.local.f32 	%f755, [%rd118];
	sub.f32 	%f756, %f755, %f67;
	mul.f32 	%f757, %f756, 0f3FB8AA3B;
	ex2.approx.f32 	%f758, %f757;
	mul.f32 	%f759, %f758, %f68;
	add.s32 	%r202, %r44, %r248;
	mad.lo.s32 	%r203, %r202, %r72, %r1;
	mul.wide.u32 	%rd119, %r203, 4;
	add.s64 	%rd120, %rd1, %rd119;
	st.global.f32 	[%rd120], %f759;
	ld.local.f32 	%f760, [%rd118+4];
	sub.f32 	%f761, %f760, %f67;
	mul.f32 	%f762, %f761, 0f3FB8AA3B;
	ex2.approx.f32 	%f763, %f762;
	mul.f32 	%f764, %f763, %f68;
	add.s32 	%r204, %r203, %r72;
	mul.wide.u32 	%rd121, %r204, 4;
	add.s64 	%rd122, %rd1, %rd121;
	st.global.f32 	[%rd122], %f764;
	add.s32 	%r248, %r248, 2;
$L__BB4_49:
	and.b32  	%r205, %r3, 1;
	setp.eq.b32 	%p100, %r205, 1;
	not.pred 	%p101, %p100;
	@%p101 bra 	$L__BB4_63;
	mul.wide.u32 	%rd123, %r248, 4;
	add.s64 	%rd124, %rd3, %rd123;
	ld.local.f32 	%f765, [%rd124];
	sub.f32 	%f766, %f765, %f67;
	mul.f32 	%f767, %f766, 0f3FB8AA3B;
	ex2.approx.f32 	%f768, %f767;
	mul.f32 	%f769, %f768, %f68;
	add.s32 	%r206, %r44, %r248;
	mad.lo.s32 	%r207, %r206, %r72, %r1;
	mul.wide.u32 	%rd125, %r207, 4;
	add.s64 	%rd126, %rd1, %rd125;
	st.global.f32 	[%rd126], %f769;
	bra.uni 	$L__BB4_63;
$L__BB4_51:
	setp.lt.s32 	%p102, %r71, -1023;
	@%p102 bra 	$L__BB4_63;
	ld.shared.v2.f32 	{%f69, %f770}, [_ZZ19_blockSoftmaxKernelILi1024ELi16EEvPfS0_iiiE9dms_total];
	mov.f32 	%f771, 0f3F800000;
	div.approx.f32 	%f70, %f771, %f770;
	mul.lo.s32 	%r48, %r4, %r5;
	and.b32  	%r49, %r4, 7;
	setp.lt.u32 	%p103, %r3, 7;
	mov.b32 	%r246, 0;
	@%p103 bra 	$L__BB4_55;
	and.b32  	%r246, %r4, -8;
	neg.s32 	%r241, %r246;
	add.s64 	%rd165, %rd3, 16;
	mov.b32 	%r242, 0;
$L__BB4_54:
	.pragma "nounroll";
	ld.local.v4.f32 	{%f772, %f773, %f774, %f775}, [%rd165+-16];
	sub.f32 	%f776, %f772, %f69;
	mul.f32 	%f777, %f776, 0f3FB8AA3B;
	ex2.approx.f32 	%f778, %f777;
	mul.f32 	%f779, %f778, %f70;
	add.s32 	%r210, %r242, %r48;
	mad.lo.s32 	%r211, %r210, %r72, %r1;
	mul.wide.u32 	%rd127, %r211, 4;
	add.s64 	%rd128, %rd1, %rd127;
	st.global.f32 	[%rd128], %f779;
	sub.f32 	%f780, %f773, %f69;
	mul.f32 	%f781, %f780, 0f3FB8AA3B;
	ex2.approx.f32 	%f782, %f781;
	mul.f32 	%f783, %f782, %f70;
	add.s32 	%r212, %r211, %r72;
	mul.wide.u32 	%rd129, %r212, 4;
	add.s64 	%rd130, %rd1, %rd129;
	st.global.f32 	[%rd130], %f783;
	sub.f32 	%f784, %f774, %f69;
	mul.f32 	%f785, %f784, 0f3FB8AA3B;
	ex2.approx.f32 	%f786, %f785;
	mul.f32 	%f787, %f786, %f70;
	add.s32 	%r213, %r212, %r72;
	mul.wide.u32 	%rd131, %r213, 4;
	add.s64 	%rd132, %rd1, %rd131;
	st.global.f32 	[%rd132], %f787;
	sub.f32 	%f788, %f775, %f69;
	mul.f32 	%f789, %f788, 0f3FB8AA3B;
	ex2.approx.f32 	%f790, %f789;
	mul.f32 	%f791, %f790, %f70;
	add.s32 	%r214, %r213, %r72;
	mul.wide.u32 	%rd133, %r214, 4;
	add.s64 	%rd134, %rd1, %rd133;
	st.global.f32 	[%rd134], %f791;
	ld.local.v4.f32 	{%f792, %f793, %f794, %f795}, [%rd165];
	sub.f32 	%f796, %f792, %f69;
	mul.f32 	%f797, %f796, 0f3FB8AA3B;
	ex2.approx.f32 	%f798, %f797;
	mul.f32 	%f799, %f798, %f70;
	add.s32 	%r215, %r214, %r72;
	mul.wide.u32 	%rd135, %r215, 4;
	add.s64 	%rd136, %rd1, %rd135;
	st.global.f32 	[%rd136], %f799;
	sub.f32 	%f800, %f793, %f69;
	mul.f32 	%f801, %f800, 0f3FB8AA3B;
	ex2.approx.f32 	%f802, %f801;
	mul.f32 	%f803, %f802, %f70;
	add.s32 	%r216, %r215, %r72;
	mul.wide.u32 	%rd137, %r216, 4;
	add.s64 	%rd138, %rd1, %rd137;
	st.global.f32 	[%rd138], %f803;
	sub.f32 	%f804, %f794, %f69;
	mul.f32 	%f805, %f804, 0f3FB8AA3B;
	ex2.approx.f32 	%f806, %f805;
	mul.f32 	%f807, %f806, %f70;
	add.s32 	%r217, %r216, %r72;
	mul.wide.u32 	%rd139, %r217, 4;
	add.s64 	%rd140, %rd1, %rd139;
	st.global.f32 	[%rd140], %f807;
	sub.f32 	%f808, %f795, %f69;
	mul.f32 	%f809, %f808, 0f3FB8AA3B;
	ex2.approx.f32 	%f810, %f809;
	mul.f32 	%f811, %f810, %f70;
	add.s32 	%r218, %r217, %r72;
	mul.wide.u32 	%rd141, %r218, 4;
	add.s64 	%rd142, %rd1, %rd141;
	st.global.f32 	[%rd142], %f811;
	add.s32 	%r242, %r242, 8;
	add.s32 	%r241, %r241, 8;
	add.s64 	%rd165, %rd165, 32;
	setp.eq.s32 	%p104, %r241, 0;
	@%p104 bra 	$L__BB4_55;
	bra.uni 	$L__BB4_54;
$L__BB4_55:
	setp.eq.s32 	%p105, %r49, 0;
	@%p105 bra 	$L__BB4_63;
	setp.lt.u32 	%p106, %r49, 4;
	@%p106 bra 	$L__BB4_58;
	mul.wide.u32 	%rd143, %r246, 4;
	add.s64 	%rd144, %rd3, %rd143;
	ld.local.f32 	%f812, [%rd144];
	sub.f32 	%f813, %f812, %f69;
	mul.f32 	%f814, %f813, 0f3FB8AA3B;
	ex2.approx.f32 	%f815, %f814;
	mul.f32 	%f816, %f815, %f70;
	add.s32 	%r219, %r246, %r48;
	mad.lo.s32 	%r220, %r219, %r72, %r1;
	mul.wide.u32 	%rd145, %r220, 4;
	add.s64 	%rd146, %rd1, %rd145;
	st.global.f32 	[%rd146], %f816;
	ld.local.f32 	%f817, [%rd144+4];
	sub.f32 	%f818, %f817, %f69;
	mul.f32 	%f819, %f818, 0f3FB8AA3B;
	ex2.approx.f32 	%f820, %f819;
	mul.f32 	%f821, %f820, %f70;
	add.s32 	%r221, %r220, %r72;
	mul.wide.u32 	%rd147, %r221, 4;
	add.s64 	%rd148, %rd1, %rd147;
	st.global.f32 	[%rd148], %f821;
	ld.local.f32 	%f822, [%rd144+8];
	sub.f32 	%f823, %f822, %f69;
	mul.f32 	%f824, %f823, 0f3FB8AA3B;
	ex2.approx.f32 	%f825, %f824;
	mul.f32 	%f826, %f825, %f70;
	add.s32 	%r222, %r221, %r72;
	mul.wide.u32 	%rd149, %r222, 4;
	add.s64 	%rd150, %rd1, %rd149;
	st.global.f32 	[%rd150], %f826;
	ld.local.f32 	%f827, [%rd144+12];
	sub.f32 	%f828, %f827, %f69;
	mul.f32 	%f829, %f828, 0f3FB8AA3B;
	ex2.approx.f32 	%f830, %f829;
	mul.f32 	%f831, %f830, %f70;
	add.s32 	%r223, %r222, %r72;
	mul.wide.u32 	%rd151, %r223, 4;
	add.s64 	%rd152, %rd1, %rd151;
	st.global.f32 	[%rd152], %f831;
	add.s32 	%r246, %r246, 4;
$L__BB4_58:
	and.b32  	%r224, %r4, 3;
	setp.eq.s32 	%p107, %r224, 0;
	@%p107 bra 	$L__BB4_63;
	setp.eq.s32 	%p108, %r224, 1;
	@%p108 bra 	$L__BB4_61;
	mul.wide.u32 	%rd153, %r246, 4;
	add.s64 	%rd154, %rd3, %rd153;
	ld.local.f32 	%f832, [%rd154];
	sub.f32 	%f833, %f832, %f69;
	mul.f32 	%f834, %f833, 0f3FB8AA3B;
	ex2.approx.f32 	%f835, %f834;
	mul.f32 	%f836, %f835, %f70;
	add.s32 	%r225, %r246, %r48;
	mad.lo.s32 	%r226, %r225, %r72, %r1;
	mul.wide.u32 	%rd155, %r226, 4;
	add.s64 	%rd156, %rd1, %rd155;
	st.global.f32 	[%rd156], %f836;
	ld.local.f32 	%f837, [%rd154+4];
	sub.f32 	%f838, %f837, %f69;
	mul.f32 	%f839, %f838, 0f3FB8AA3B;
	ex2.approx.f32 	%f840, %f839;
	mul.f32 	%f841, %f840, %f70;
	add.s32 	%r227, %r226, %r72;
	mul.wide.u32 	%rd157, %r227, 4;
	add.s64 	%rd158, %rd1, %rd157;
	st.global.f32 	[%rd158], %f841;
	add.s32 	%r246, %r246, 2;
$L__BB4_61:
	and.b32  	%r228, %r3, 1;
	setp.eq.b32 	%p109, %r228, 1;
	@%p109 bra 	$L__BB4_63;
	mul.wide.u32 	%rd159, %r246, 4;
	add.s64 	%rd160, %rd3, %rd159;
	ld.local.f32 	%f842, [%rd160];
	sub.f32 	%f843, %f842, %f69;
	mul.f32 	%f844, %f843, 0f3FB8AA3B;
	ex2.approx.f32 	%f845, %f844;
	mul.f32 	%f846, %f845, %f70;
	add.s32 	%r229, %r246, %r48;
	mad.lo.s32 	%r230, %r229, %r72, %r1;
	mul.wide.u32 	%rd161, %r230, 4;
	add.s64 	%rd162, %rd1, %rd161;
	st.global.f32 	[%rd162], %f846;
$L__BB4_63:
	ret;

}
	// .globl	_Z19_blockSoftmaxKernelILi1024ELi4EEvPfS0_iii
.visible .entry _Z19_blockSoftmaxKernelILi1024ELi4EEvPfS0_iii(
	.param .u64 .ptr .align 1 _Z19_blockSoftmaxKernelILi1024ELi4EEvPfS0_iii_param_0,
	.param .u64 .ptr .align 1 _Z19_blockSoftmaxKernelILi1024ELi4EEvPfS0_iii_param_1,
	.param .u32 _Z19_blockSoftmaxKernelILi1024ELi4EEvPfS0_iii_param_2,
	.param .u32 _Z19_blockSoftmaxKernelILi1024ELi4EEvPfS0_iii_param_3,
	.param .u32 _Z19_blockSoftmaxKernelILi1024ELi4EEvPfS0_iii_param_4
)
{
	.local .align 16 .b8 	__local_depot5[16];
	.reg .b64 	%SP;
	.reg .b64 	%SPL;
	.reg .pred 	%p<110>;
	.reg .b32 	%r<251>;
	.reg .b32 	%f<889>;
	.reg .b64 	%rd<167>;
	// demoted variable
	.shared .align 8 .b8 _ZZ19_blockSoftmaxKernelILi1024ELi4EEvPfS0_iiiE12temp_storage[296];
	// demoted variable
	.shared .align 8 .b8 _ZZ19_blockSoftmaxKernelILi1024ELi4EEvPfS0_iiiE9dms_total[8];
	mov.u64 	%SPL, __local_depot5;
	ld.param.u64 	%rd16, [_Z19_blockSoftmaxKernelILi1024ELi4EEvPfS0_iii_param_0];
	ld.param.u64 	%rd17, [_Z19_blockSoftmaxKernelILi1024ELi4EEvPfS0_iii_param_1];
	ld.param.u32 	%r71, [_Z19_blockSoftmaxKernelILi1024ELi4EEvPfS0_iii_param_3];
	ld.param.u32 	%r72, [_Z19_blockSoftmaxKernelILi1024ELi4EEvPfS0_iii_param_4];
	cvta.to.global.u64 	%rd1, %rd17;
	cvta.to.global.u64 	%rd2, %rd16;
	add.u64 	%rd3, %SPL, 0;
	mov.u32 	%r73, %ctaid.x;
	rem.u32 	%r74, %r73, %r72;
	sub.s32 	%r75, %r73, %r74;
	mad.lo.s32 	%r1, %r75, %r71, %r74;
	shr.s32 	%r76, %r71, 31;
	shr.u32 	%r77, %r76, 22;
	add.s32 	%r78, %r71, %r77;
	and.b32  	%r79, %r78, -1024;
	sub.s32 	%r2, %r71, %r79;
	shr.s32 	%r3, %r78, 10;
	add.s32 	%r4, %r3, 1;
	mov.u32 	%r5, %tid.x;
	setp.lt.u32 	%p1, %r5, %r2;
	mov.f32 	%f877, 0f00000000;
	mov.f32 	%f878, 0fFF7FFFFF;
	@%p1 bra 	$L__BB5_13;
	setp.lt.s32 	%p2, %r71, 1024;
	@%p2 bra 	$L__BB5_25;
	sub.s32 	%r81, %r5, %r2;
	mul.lo.s32 	%r82, %r81, %r3;
	mad.lo.s32 	%r6, %r4, %r2, %r82;
	add.s32 	%r83, %r3, -1;
	and.b32  	%r7, %r3, 7;
	setp.lt.u32 	%p3, %r83, 7;
	mov.f32 	%f877, 0f00000000;
	mov.f32 	%f878, 0fFF7FFFFF;
	mov.b32 	%r238, 0;
	@%p3 bra 	$L__BB5_5;
	and.b32  	%r238, %r3, 2097144;
	neg.s32 	%r233, %r238;
	add.s64 	%rd164, %rd3, 16;
	mov.f32 	%f877, 0f00000000;
	mov.f32 	%f878, 0fFF7FFFFF;
	mov.b32 	%r234, 0;
$L__BB5_4:
	.pragma "nounroll";
	add.s32 	%r85, %r6, %r234;
	mad.lo.s32 	%r86, %r85, %r72, %r1;
	mul.wide.u32 	%rd19, %r86, 4;
	add.s64 	%rd20, %rd2, %rd19;
	ld.global.nc.f32 	%f78, [%rd20];
	setp.gt.f32 	%p4, %f878, %f78;
	selp.f32 	%f79, %f877, 0f3F800000, %p4;
	selp.f32 	%f80, %f878, %f78, %p4;
	selp.f32 	%f81, 0f3F800000, %f877, %p4;
	selp.f32 	%f82, %f78, %f878, %p4;
	sub.f32 	%f83, %f82, %f80;
	mul.f32 	%f84, %f83, 0f3FB8AA3B;
	ex2.approx.f32 	%f85, %f84;
	fma.rn.f32 	%f86, %f81, %f85, %f79;
	add.s32 	%r87, %r86, %r72;
	mul.wide.u32 	%rd21, %r87, 4;
	add.s64 	%rd22, %rd2, %rd21;
	ld.global.nc.f32 	%f87, [%rd22];
	setp.gt.f32 	%p5, %f80, %f87;
	selp.f32 	%f88, %f86, 0f3F800000, %p5;
	selp.f32 	%f89, %f80, %f87, %p5;
	selp.f32 	%f90, 0f3F800000, %f86, %p5;
	selp.f32 	%f91, %f87, %f80, %p5;
	sub.f32 	%f92, %f91, %f89;
	mul.f32 	%f93, %f92, 0f3FB8AA3B;
	ex2.approx.f32 	%f94, %f93;
	fma.rn.f32 	%f95, %f90, %f94, %f88;
	add.s32 	%r88, %r87, %r72;
	mul.wide.u32 	%rd23, %r88, 4;
	add.s64 	%rd24, %rd2, %rd23;
	ld.global.nc.f32 	%f96, [%rd24];
	setp.gt.f32 	%p6, %f89, %f96;
	selp.f32 	%f97, %f95, 0f3F800000, %p6;
	selp.f32 	%f98, %f89, %f96, %p6;
	selp.f32 	%f99, 0f3F800000, %f95, %p6;
	selp.f32 	%f100, %f96, %f89, %p6;
	sub.f32 	%f101, %f100, %f98;
	mul.f32 	%f102, %f101, 0f3FB8AA3B;
	ex2.approx.f32 	%f103, %f102;
	fma.rn.f32 	%f104, %f99, %f103, %f97;
	add.s32 	%r89, %r88, %r72;
	mul.wide.u32 	%rd25, %r89, 4;
	add.s64 	%rd26, %rd2, %rd25;
	ld.global.nc.f32 	%f105, [%rd26];
	st.local.v4.f32 	[%rd164+-16], {%f78, %f87, %f96, %f105};
	setp.gt.f32 	%p7, %f98, %f105;
	selp.f32 	%f106, %f104, 0f3F800000, %p7;
	selp.f32 	%f107, %f98, %f105, %p7;
	selp.f32 	%f108, 0f3F800000, %f104, %p7;
	selp.f32 	%f109, %f105, %f98, %p7;
	sub.f32 	%f110, %f109, %f107;
	mul.f32 	%f111, %f110, 0f3FB8AA3B;
	ex2.approx.f32 	%f112, %f111;
	fma.rn.f32 	%f113, %f108, %f112, %f106;
	add.s32 	%r90, %r89, %r72;
	mul.wide.u32 	%rd27, %r90, 4;
	add.s64 	%rd28, %rd2, %rd27;
	ld.global.nc.f32 	%f114, [%rd28];
	setp.gt.f32 	%p8, %f107, %f114;
	selp.f32 	%f115, %f113, 0f3F800000, %p8;
	selp.f32 	%f116, %f107, %f114, %p8;
	selp.f32 	%f117, 0f3F800000, %f113, %p8;
	selp.f32 	%f118, %f114, %f107, %p8;
	sub.f32 	%f119, %f118, %f116;
	mul.f32 	%f120, %f119, 0f3FB8AA3B;
	ex2.approx.f32 	%f121, %f120;
	fma.rn.f32 	%f122, %f117, %f121, %f115;
	add.s32 	%r91, %r90, %r72;
	mul.wide.u32 	%rd29, %r91, 4;
	add.s64 	%rd30, %rd2, %rd29;
	ld.global.nc.f32 	%f123, [%rd30];
	setp.gt.f32 	%p9, %f116, %f123;
	selp.f32 	%f124, %f122, 0f3F800000, %p9;
	selp.f32 	%f125, %f116, %f123, %p9;
	selp.f32 	%f126, 0f3F800000, %f122, %p9;
	selp.f32 	%f127, %f123, %f116, %p9;
	sub.f32 	%f128, %f127, %f125;
	mul.f32 	%f129, %f128, 0f3FB8AA3B;
	ex2.approx.f32 	%f130, %f129;
	fma.rn.f32 	%f131, %f126, %f130, %f124;
	add.s32 	%r92, %r91, %r72;
	mul.wide.u32 	%rd31, %r92, 4;
	add.s64 	%rd32, %rd2, %rd31;
	ld.global.nc.f32 	%f132, [%rd32];
	setp.gt.f32 	%p10, %f125, %f132;
	selp.f32 	%f133, %f131, 0f3F800000, %p10;
	selp.f32 	%f134, %f125, %f132, %p10;
	selp.f32 	%f135, 0f3F800000, %f131, %p10;
	selp.f32 	%f136, %f132, %f125, %p10;
	sub.f32 	%f137, %f136, %f134;
	mul.f32 	%f138, %f137, 0f3FB8AA3B;
	ex2.approx.f32 	%f139, %f138;
	fma.rn.f32 	%f140, %f135, %f139, %f133;
	add.s32 	%r93, %r92, %r72;
	mul.wide.u32 	%rd33, %r93, 4;
	add.s64 	%rd34, %rd2, %rd33;
	ld.global.nc.f32 	%f141, [%rd34];
	st.local.v4.f32 	[%rd164], {%f114, %f123, %f132, %f141};
	setp.gt.f32 	%p11, %f134, %f141;
	selp.f32 	%f142, %f140, 0f3F800000, %p11;
	selp.f32 	%f878, %f134, %f141, %p11;
	selp.f32 	%f143, 0f3F800000, %f140, %p11;
	selp.f32 	%f144, %f141, %f134, %p11;
	sub.f32 	%f145, %f144, %f878;
	mul.f32 	%f146, %f145, 0f3FB8AA3B;
	ex2.approx.f32 	%f147, %f146;
	fma.rn.f32 	%f877, %f143, %f147, %f142;
	add.s32 	%r234, %r234, 8;
	add.s32 	%r233, %r233, 8;
	add.s64 	%rd164, %rd164, 32;
	setp.eq.s32 	%p12, %r233, 0;
	@%p12 bra 	$L__BB5_5;
	bra.uni 	$L__BB5_4;
$L__BB5_5:
	setp.eq.s32 	%p13, %r7, 0;
	@%p13 bra 	$L__BB5_25;
	and.b32  	%r28, %r3, 3;
	setp.lt.u32 	%p14, %r7, 4;
	@%p14 bra 	$L__BB5_8;
	add.s32 	%r94, %r6, %r238;
	mad.lo.s32 	%r95, %r94, %r72, %r1;
	mul.wide.u32 	%rd35, %r95, 4;
	add.s64 	%rd36, %rd2, %rd35;
	ld.global.nc.f32 	%f149, [%rd36];
	mul.wide.u32 	%rd37, %r238, 4;
	add.s64 	%rd38, %rd3, %rd37;
	st.local.f32 	[%rd38], %f149;
	setp.gt.f32 	%p15, %f878, %f149;
	selp.f32 	%f150, %f877, 0f3F800000, %p15;
	selp.f32 	%f151, %f878, %f149, %p15;
	selp.f32 	%f152, 0f3F800000, %f877, %p15;
	selp.f32 	%f153, %f149, %f878, %p15;
	sub.f32 	%f154, %f153, %f151;
	mul.f32 	%f155, %f154, 0f3FB8AA3B;
	ex2.approx.f32 	%f156, %f155;
	fma.rn.f32 	%f157, %f152, %f156, %f150;
	add.s32 	%r96, %r95, %r72;
	mul.wide.u32 	%rd39, %r96, 4;
	add.s64 	%rd40, %rd2, %rd39;
	ld.global.nc.f32 	%f158, [%rd40];
	st.local.f32 	[%rd38+4], %f158;
	setp.gt.f32 	%p16, %f151, %f158;
	selp.f32 	%f159, %f157, 0f3F800000, %p16;
	selp.f32 	%f160, %f151, %f158, %p16;
	selp.f32 	%f161, 0f3F800000, %f157, %p16;
	selp.f32 	%f162, %f158, %f151, %p16;
	sub.f32 	%f163, %f162, %f160;
	mul.f32 	%f164, %f163, 0f3FB8AA3B;
	ex2.approx.f32 	%f165, %f164;
	fma.rn.f32 	%f166, %f161, %f165, %f159;
	add.s32 	%r97, %r96, %r72;
	mul.wide.u32 	%rd41, %r97, 4;
	add.s64 	%rd42, %rd2, %rd41;
	ld.global.nc.f32 	%f167, [%rd42];
	st.local.f32 	[%rd38+8], %f167;
	setp.gt.f32 	%p17, %f160, %f167;
	selp.f32 	%f168, %f166, 0f3F800000, %p17;
	selp.f32 	%f169, %f160, %f167, %p17;
	selp.f32 	%f170, 0f3F800000, %f166, %p17;
	selp.f32 	%f171, %f167, %f160, %p17;
	sub.f32 	%f172, %f171, %f169;
	mul.f32 	%f173, %f172, 0f3FB8AA3B;
	ex2.approx.f32 	%f174, %f173;
	fma.rn.f32 	%f175, %f170, %f174, %f168;
	add.s32 	%r98, %r97, %r72;
	mul.wide.u32 	%rd43, %r98, 4;
	add.s64 	%rd44, %rd2, %rd43;
	ld.global.nc.f32 	%f176, [%rd44];
	st.local.f32 	[%rd38+12], %f176;
	setp.gt.f32 	%p18, %f169, %f176;
	selp.f32 	%f177, %f175, 0f3F800000, %p18;
	selp.f32 	%f878, %f169, %f176, %p18;
	selp.f32 	%f178, 0f3F800000, %f175, %p18;
	selp.f32 	%f179, %f176, %f169, %p18;
	sub.f32 	%f180, %f179, %f878;
	mul.f32 	%f181, %f180, 0f3FB8AA3B;
	ex2.approx.f32 	%f182, %f181;
	fma.rn.f32 	%f877, %f178, %f182, %f177;
	add.s32 	%r238, %r238, 4;
$L__BB5_8:
	setp.eq.s32 	%p19, %r28, 0;
	@%p19 bra 	$L__BB5_25;
	setp.eq.s32 	%p20, %r28, 1;
	@%p20 bra 	$L__BB5_11;
	add.s32 	%r99, %r6, %r238;
	mad.lo.s32 	%r100, %r99, %r72, %r1;
	mul.wide.u32 	%rd45, %r100, 4;
	add.s64 	%rd46, %rd2, %rd45;
	ld.global.nc.f32 	%f184, [%rd46];
	mul.wide.u32 	%rd47, %r238, 4;
	add.s64 	%rd48, %rd3, %rd47;
	st.local.f32 	[%rd48], %f184;
	setp.gt.f32 	%p21, %f878, %f184;
	selp.f32 	%f185, %f877, 0f3F800000, %p21;
	selp.f32 	%f186, %f878, %f184, %p21;
	selp.f32 	%f187, 0f3F800000, %f877, %p21;
	selp.f32 	%f188, %f184, %f878, %p21;
	sub.f32 	%f189, %f188, %f186;
	mul.f32 	%f190, %f189, 0f3FB8AA3B;
	ex2.approx.f32 	%f191, %f190;
	fma.rn.f32 	%f192, %f187, %f191, %f185;
	add.s32 	%r101, %r100, %r72;
	mul.wide.u32 	%rd49, %r101, 4;
	add.s64 	%rd50, %rd2, %rd49;
	ld.global.nc.f32 	%f193, [%rd50];
	st.local.f32 	[%rd48+4], %f193;
	setp.gt.f32 	%p22, %f186, %f193;
	selp.f32 	%f194, %f192, 0f3F800000, %p22;
	selp.f32 	%f878, %f186, %f193, %p22;
	selp.f32 	%f195, 0f3F800000, %f192, %p22;
	selp.f32 	%f196, %f193, %f186, %p22;
	sub.f32 	%f197, %f196, %f878;
	mul.f32 	%f198, %f197, 0f3FB8AA3B;
	ex2.approx.f32 	%f199, %f198;
	fma.rn.f32 	%f877, %f195, %f199, %f194;
	add.s32 	%r238, %r238, 2;
$L__BB5_11:
	and.b32  	%r102, %r3, 1;
	setp.eq.b32 	%p23, %r102, 1;
	not.pred 	%p24, %p23;
	@%p24 bra 	$L__BB5_25;
	add.s32 	%r103, %r6, %r238;
	mad.lo.s32 	%r104, %r103, %r72, %r1;
	mul.wide.u32 	%rd51, %r104, 4;
	add.s64 	%rd52, %rd2, %rd51;
	ld.global.nc.f32 	%f200, [%rd52];
	mul.wide.u32 	%rd53, %r238, 4;
	add.s64 	%rd54, %rd3, %rd53;
	st.local.f32 	[%rd54], %f200;
	setp.gt.f32 	%p25, %f878, %f200;
	selp.f32 	%f201, %f877, 0f3F800000, %p25;
	selp.f32 	%f43, %f878, %f200, %p25;
	selp.f32 	%f202, 0f3F800000, %f877, %p25;
	selp.f32 	%f203, %f200, %f878, %p25;
	sub.f32 	%f204, %f203, %f43;
	mul.f32 	%f205, %f204, 0f3FB8AA3B;
	ex2.approx.f32 	%f206, %f205;
	fma.rn.f32 	%f877, %f202, %f206, %f201;
	mov.f32 	%f878, %f43;
	bra.uni 	$L__BB5_25;
$L__BB5_13:
	setp.lt.s32 	%p26, %r71, -1023;
	@%p26 bra 	$L__BB5_25;
	mul.lo.s32 	%r10, %r4, %r5;
	and.b32  	%r11, %r4, 7;
	setp.lt.u32 	%p27, %r3, 7;
	mov.f32 	%f877, 0f00000000;
	mov.f32 	%f878, 0fFF7FFFFF;
	mov.b32 	%r236, 0;
	@%p27 bra 	$L__BB5_17;
	and.b32  	%r236, %r4, -8;
	neg.s32 	%r231, %r236;
	add.s64 	%rd163, %rd3, 16;
	mov.f32 	%f877, 0f00000000;
	mov.f32 	%f878, 0fFF7FFFFF;
	mov.b32 	%r232, 0;
$L__BB5_16:
	.pragma "nounroll";
	add.s32 	%r107, %r232, %r10;
	mad.lo.s32 	%r108, %r107, %r72, %r1;
	mul.wide.u32 	%rd55, %r108, 4;
	add.s64 	%rd56, %rd2, %rd55;
	ld.global.nc.f32 	%f214, [%rd56];
	setp.gt.f32 	%p28, %f878, %f214;
	selp.f32 	%f215, %f877, 0f3F800000, %p28;
	selp.f32 	%f216, %f878, %f214, %p28;
	selp.f32 	%f217, 0f3F800000, %f877, %p28;
	selp.f32 	%f218, %f214, %f878, %p28;
	sub.f32 	%f219, %f218, %f216;
	mul.f32 	%f220, %f219, 0f3FB8AA3B;
	ex2.approx.f32 	%f221, %f220;
	fma.rn.f32 	%f222, %f217, %f221, %f215;
	add.s32 	%r109, %r108, %r72;
	mul.wide.u32 	%rd57, %r109, 4;
	add.s64 	%rd58, %rd2, %rd57;
	ld.global.nc.f32 	%f223, [%rd58];
	setp.gt.f32 	%p29, %f216, %f223;
	selp.f32 	%f224, %f222, 0f3F800000, %p29;
	selp.f32 	%f225, %f216, %f223, %p29;
	selp.f32 	%f226, 0f3F800000, %f222, %p29;
	selp.f32 	%f227, %f223, %f216, %p29;
	sub.f32 	%f228, %f227, %f225;
	mul.f32 	%f229, %f228, 0f3FB8AA3B;
	ex2.approx.f32 	%f230, %f229;
	fma.rn.f32 	%f231, %f226, %f230, %f224;
	add.s32 	%r110, %r109, %r72;
	mul.wide.u32 	%rd59, %r110, 4;
	add.s64 	%rd60, %rd2, %rd59;
	ld.global.nc.f32 	%f232, [%rd60];
	setp.gt.f32 	%p30, %f225, %f232;
	selp.f32 	%f233, %f231, 0f3F800000, %p30;
	selp.f32 	%f234, %f225, %f232, %p30;
	selp.f32 	%f235, 0f3F800000, %f231, %p30;
	selp.f32 	%f236, %f232, %f225, %p30;
	sub.f32 	%f237, %f236, %f234;
	mul.f32 	%f238, %f237, 0f3FB8AA3B;
	ex2.approx.f32 	%f239, %f238;
	fma.rn.f32 	%f240, %f235, %f239, %f233;
	add.s32 	%r111, %r110, %r72;
	mul.wide.u32 	%rd61, %r111, 4;
	add.s64 	%rd62, %rd2, %rd61;
	ld.global.nc.f32 	%f241, [%rd62];
	st.local.v4.f32 	[%rd163+-16], {%f214, %f223, %f232, %f241};
	setp.gt.f32 	%p31, %f234, %f241;
	selp.f32 	%f242, %f240, 0f3F800000, %p31;
	selp.f32 	%f243, %f234, %f241, %p31;
	selp.f32 	%f244, 0f3F800000, %f240, %p31;
	selp.f32 	%f245, %f241, %f234, %p31;
	sub.f32 	%f246, %f245, %f243;
	mul.f32 	%f247, %f246, 0f3FB8AA3B;
	ex2.approx.f32 	%f248, %f247;
	fma.rn.f32 	%f249, %f244, %f248, %f242;
	add.s32 	%r112, %r111, %r72;
	mul.wide.u32 	%rd63, %r112, 4;
	add.s64 	%rd64, %rd2, %rd63;
	ld.global.nc.f32 	%f250, [%rd64];
	setp.gt.f32 	%p32, %f243, %f250;
	selp.f32 	%f251, %f249, 0f3F800000, %p32;
	selp.f32 	%f252, %f243, %f250, %p32;
	selp.f32 	%f253, 0f3F800000, %f249, %p32;
	selp.f32 	%f254, %f250, %f243, %p32;
	sub.f32 	%f255, %f254, %f252;
	mul.f32 	%f256, %f255, 0f3FB8AA3B;
	ex2.approx.f32 	%f257, %f256;
	fma.rn.f32 	%f258, %f253, %f257, %f251;
	add.s32 	%r113, %r112, %r72;
	mul.wide.u32 	%rd65, %r113, 4;
	add.s64 	%rd66, %rd2, %rd65;
	ld.global.nc.f32 	%f259, [%rd66];
	setp.gt.f32 	%p33, %f252, %f259;
	selp.f32 	%f260, %f258, 0f3F800000, %p33;
	selp.f32 	%f261, %f252, %f259, %p33;
	selp.f32 	%f262, 0f3F800000, %f258, %p33;
	selp.f32 	%f263, %f259, %f252, %p33;
	sub.f32 	%f264, %f263, %f261;
	mul.f32 	%f265, %f264, 0f3FB8AA3B;
	ex2.approx.f32 	%f266, %f265;
	fma.rn.f32 	%f267, %f262, %f266, %f260;
	add.s32 	%r114, %r113, %r72;
	mul.wide.u32 	%rd67, %r114, 4;
	add.s64 	%rd68, %rd2, %rd67;
	ld.global.nc.f32 	%f268, [%rd68];
	setp.gt.f32 	%p34, %f261, %f268;
	selp.f32 	%f269, %f267, 0f3F800000, %p34;
	selp.f32 	%f270, %f261, %f268, %p34;
	selp.f32 	%f271, 0f3F800000, %f267, %p34;
	selp.f32 	%f272, %f268, %f261, %p34;
	sub.f32 	%f273, %f272, %f270;
	mul.f32 	%f274, %f273, 0f3FB8AA3B;
	ex2.approx.f32 	%f275, %f274;
	fma.rn.f32 	%f276, %f271, %f275, %f269;
	add.s32 	%r115, %r114, %r72;
	mul.wide.u32 	%rd69, %r115, 4;
	add.s64 	%rd70, %rd2, %rd69;
	ld.global.nc.f32 	%f277, [%rd70];
	st.local.v4.f32 	[%rd163], {%f250, %f259, %f268, %f277};
	setp.gt.f32 	%p35, %f270, %f277;
	selp.f32 	%f278, %f276, 0f3F800000, %p35;
	selp.f32 	%f878, %f270, %f277, %p35;
	selp.f32 	%f279, 0f3F800000, %f276, %p35;
	selp.f32 	%f280, %f277, %f270, %p35;
	sub.f32 	%f281, %f280, %f878;
	mul.f32 	%f282, %f281, 0f3FB8AA3B;
	ex2.approx.f32 	%f283, %f282;
	fma.rn.f32 	%f877, %f279, %f283, %f278;
	add.s32 	%r232, %r232, 8;
	add.s32 	%r231, %r231, 8;
	add.s64 	%rd163, %rd163, 32;
	setp.eq.s32 	%p36, %r231, 0;
	@%p36 bra 	$L__BB5_17;
	bra.uni 	$L__BB5_16;
$L__BB5_17:
	setp.eq.s32 	%p37, %r11, 0;
	@%p37 bra 	$L__BB5_25;
	setp.lt.u32 	%p38, %r11, 4;
	@%p38 bra 	$L__BB5_20;
	add.s32 	%r116, %r236, %r10;
	mad.lo.s32 	%r117, %r116, %r72, %r1;
	mul.wide.u32 	%rd71, %r117, 4;
	add.s64 	%rd72, %rd2, %rd71;
	ld.global.nc.f32 	%f285, [%rd72];
	mul.wide.u32 	%rd73, %r236, 4;
	add.s64 	%rd74, %rd3, %rd73;
	st.local.f32 	[%rd74], %f285;
	setp.gt.f32 	%p39, %f878, %f285;
	selp.f32 	%f286, %f877, 0f3F800000, %p39;
	selp.f32 	%f287, %f878, %f285, %p39;
	selp.f32 	%f288, 0f3F800000, %f877, %p39;
	selp.f32 	%f289, %f285, %f878, %p39;
	sub.f32 	%f290, %f289, %f287;
	mul.f32 	%f291, %f290, 0f3FB8AA3B;
	ex2.approx.f32 	%f292, %f291;
	fma.rn.f32 	%f293, %f288, %f292, %f286;
	add.s32 	%r118, %r117, %r72;
	mul.wide.u32 	%rd75, %r118, 4;
	add.s64 	%rd76, %rd2, %rd75;
	ld.global.nc.f32 	%f294, [%rd76];
	st.local.f32 	[%rd74+4], %f294;
	setp.gt.f32 	%p40, %f287, %f294;
	selp.f32 	%f295, %f293, 0f3F800000, %p40;
	selp.f32 	%f296, %f287, %f294, %p40;
	selp.f32 	%f297, 0f3F800000, %f293, %p40;
	selp.f32 	%f298, %f294, %f287, %p40;
	sub.f32 	%f299, %f298, %f296;
	mul.f32 	%f300, %f299, 0f3FB8AA3B;
	ex2.approx.f32 	%f301, %f300;
	fma.rn.f32 	%f302, %f297, %f301, %f295;
	add.s32 	%r119, %r118, %r72;
	mul.wide.u32 	%rd77, %r119, 4;
	add.s64 	%rd78, %rd2, %rd77;
	ld.global.nc.f32 	%f303, [%rd78];
	st.local.f32 	[%rd74+8], %f303;
	setp.gt.f32 	%p41, %f296, %f303;
	selp.f32 	%f304, %f302, 0f3F800000, %p41;
	selp.f32 	%f305, %f296, %f303, %p41;
	selp.f32 	%f306, 0f3F800000, %f302, %p41;
	selp.f32 	%f307, %f303, %f296, %p41;
	sub.f32 	%f308, %f307, %f305;
	mul.f32 	%f309, %f308, 0f3FB8AA3B;
	ex2.approx.f32 	%f310, %f309;
	fma.rn.f32 	%f311, %f306, %f310, %f304;
	add.s32 	%r120, %r119, %r72;
	mul.wide.u32 	%rd79, %r120, 4;
	add.s64 	%rd80, %rd2, %rd79;
	ld.global.nc.f32 	%f312, [%rd80];
	st.local.f32 	[%rd74+12], %f312;
	setp.gt.f32 	%p42, %f305, %f312;
	selp.f32 	%f313, %f311, 0f3F800000, %p42;
	selp.f32 	%f878, %f305, %f312, %p42;
	selp.f32 	%f314, 0f3F800000, %f311, %p42;
	selp.f32 	%f315, %f312, %f305, %p42;
	sub.f32 	%f316, %f315, %f878;
	mul.f32 	%f317, %f316, 0f3FB8AA3B;
	ex2.approx.f32 	%f318, %f317;
	fma.rn.f32 	%f877, %f314, %f318, %f313;
	add.s32 	%r236, %r236, 4;
$L__BB5_20:
	and.b32  	%r121, %r4, 3;
	setp.eq.s32 	%p43, %r121, 0;
	@%p43 bra 	$L__BB5_25;
	setp.eq.s32 	%p44, %r121, 1;
	@%p44 bra 	$L__BB5_23;
	add.s32 	%r122, %r236, %r10;
	mad.lo.s32 	%r123, %r122, %r72, %r1;
	mul.wide.u32 	%rd81, %r123, 4;
	add.s64 	%rd82, %rd2, %rd81;
	ld.global.nc.f32 	%f320, [%rd82];
	mul.wide.u32 	%rd83, %r236, 4;
	add.s64 	%rd84, %rd3, %rd83;
	st.local.f32 	[%rd84], %f320;
	setp.gt.f32 	%p45, %f878, %f320;
	selp.f32 	%f321, %f877, 0f3F800000, %p45;
	selp.f32 	%f322, %f878, %f320, %p45;
	selp.f32 	%f323, 0f3F800000, %f877, %p45;
	selp.f32 	%f324, %f320, %f878, %p45;
	sub.f32 	%f325, %f324, %f322;
	mul.f32 	%f326, %f325, 0f3FB8AA3B;
	ex2.approx.f32 	%f327, %f326;
	fma.rn.f32 	%f328, %f323, %f327, %f321;
	add.s32 	%r124, %r123, %r72;
	mul.wide.u32 	%rd85, %r124, 4;
	add.s64 	%rd86, %rd2, %rd85;
	ld.global.nc.f32 	%f329, [%rd86];
	st.local.f32 	[%rd84+4], %f329;
	setp.gt.f32 	%p46, %f322, %f329;
	selp.f32 	%f330, %f328, 0f3F800000, %p46;
	selp.f32 	%f878, %f322, %f329, %p46;
	selp.f32 	%f331, 0f3F800000, %f328, %p46;
	selp.f32 	%f332, %f329, %f322, %p46;
	sub.f32 	%f333, %f332, %f878;
	mul.f32 	%f334, %f333, 0f3FB8AA3B;
	ex2.approx.f32 	%f335, %f334;
	fma.rn.f32 	%f877, %f331, %f335, %f330;
	add.s32 	%r236, %r236, 2;
$L__BB5_23:
	and.b32  	%r125, %r3, 1;
	setp.eq.b32 	%p47, %r125, 1;
	@%p47 bra 	$L__BB5_25;
	add.s32 	%r126, %r236, %r10;
	mad.lo.s32 	%r127, %r126, %r72, %r1;
	mul.wide.u32 	%rd87, %r127, 4;
	add.s64 	%rd88, %rd2, %rd87;
	ld.global.nc.f32 	%f336, [%rd88];
	mul.wide.u32 	%rd89, %r236, 4;
	add.s64 	%rd90, %rd3, %rd89;
	st.local.f32 	[%rd90], %f336;
	setp.gt.f32 	%p48, %f878, %f336;
	selp.f32 	%f337, %f877, 0f3F800000, %p48;
	selp.f32 	%f25, %f878, %f336, %p48;
	selp.f32 	%f338, 0f3F800000, %f877, %p48;
	selp.f32 	%f339, %f336, %f878, %p48;
	sub.f32 	%f340, %f339, %f25;
	mul.f32 	%f341, %f340, 0f3FB8AA3B;
	ex2.approx.f32 	%f342, %f341;
	fma.rn.f32 	%f877, %f338, %f342, %f337;
	mov.f32 	%f878, %f25;
$L__BB5_25:
	// begin inline asm
	mov.u32 %r128, %laneid;
	// end inline asm
	mov.b32 	%r130, %f878;
	mov.b32 	%r136, 1;
	mov.b32 	%r137, 31;
	mov.b32 	%r138, -1;
	// begin inline asm
	shfl.sync.down.b32 %r129, %r130, %r136, %r137, %r138;
	// end inline asm
	mov.b32 	%r135, %f877;
	// begin inline asm
	shfl.sync.down.b32 %r134, %r135, %r136, %r137, %r138;
	// end inline asm
	setp.gt.s32 	%p49, %r128, 30;
	@%p49 bra 	$L__BB5_27;
	mov.b32 	%f343, %r134;
	mov.b32 	%f344, %r129;
	setp.gt.f32 	%p50, %f878, %f344;
	selp.f32 	%f47, %f878, %f344, %p50;
	selp.f32 	%f345, %f877, %f343, %p50;
	selp.f32 	%f346, %f344, %f878, %p50;
	selp.f32 	%f347, %f343, %f877, %p50;
	sub.f32 	%f348, %f346, %f47;
	mul.f32 	%f349, %f348, 0f3FB8AA3B;
	ex2.approx.f32 	%f350, %f349;
	fma.rn.f32 	%f877, %f347, %f350, %f345;
	mov.f32 	%f878, %f47;
$L__BB5_27:
	mov.b32 	%r140, %f878;
	mov.b32 	%r146, 2;
	mov.b32 	%r147, 31;
	mov.b32 	%r148, -1;
	// begin inline asm
	shfl.sync.down.b32 %r139, %r140, %r146, %r147, %r148;
	// end inline asm
	mov.b32 	%r145, %f877;
	// begin inline asm
	shfl.sync.down.b32 %r144, %r145, %r146, %r147, %r148;
	// end inline asm
	setp.gt.s32 	%p51, %r128, 29;
	@%p51 bra 	$L__BB5_29;
	mov.b32 	%f351, %r144;
	mov.b32 	%f352, %r139;
	setp.gt.f32 	%p52, %f878, %f352;
	selp.f32 	%f51, %f878, %f352, %p52;
	selp.f32 	%f353, %f877, %f351, %p52;
	selp.f32 	%f354, %f352, %f878, %p52;
	selp.f32 	%f355, %f351, %f877, %p52;
	sub.f32 	%f356, %f354, %f51;
	mul.f32 	%f357, %f356, 0f3FB8AA3B;
	ex2.approx.f32 	%f358, %f357;
	fma.rn.f32 	%f877, %f355, %f358, %f353;
	mov.f32 	%f878, %f51;
$L__BB5_29:
	mov.b32 	%r150, %f878;
	mov.b32 	%r156, 4;
	mov.b32 	%r157, 31;
	mov.b32 	%r158, -1;
	// begin inline asm
	shfl.sync.down.b32 %r149, %r150, %r156, %r157, %r158;
	// end inline asm
	mov.b32 	%r155, %f877;
	// begin inline asm
	shfl.sync.down.b32 %r154, %r155, %r156, %r157, %r158;
	// end inline asm
	setp.gt.s32 	%p53, %r128, 27;
	@%p53 bra 	$L__BB5_31;
	mov.b32 	%f359, %r154;
	mov.b32 	%f360, %r149;
	setp.gt.f32 	%p54, %f878, %f360;
	selp.f32 	%f55, %f878, %f360, %p54;
	selp.f32 	%f361, %f877, %f359, %p54;
	selp.f32 	%f362, %f360, %f878, %p54;
	selp.f32 	%f363, %f359, %f877, %p54;
	sub.f32 	%f364, %f362, %f55;
	mul.f32 	%f365, %f364, 0f3FB8AA3B;
	ex2.approx.f32 	%f366, %f365;
	fma.rn.f32 	%f877, %f363, %f366, %f361;
	mov.f32 	%f878, %f55;
$L__BB5_31:
	mov.b32 	%r160, %f878;
	mov.b32 	%r166, 8;
	mov.b32 	%r167, 31;
	mov.b32 	%r168, -1;
	// begin inline asm
	shfl.sync.down.b32 %r159, %r160, %r166, %r167, %r168;
	// end inline asm
	mov.b32 	%r165, %f877;
	// begin inline asm
	shfl.sync.down.b32 %r164, %r165, %r166, %r167, %r168;
	// end inline asm
	setp.gt.s32 	%p55, %r128, 23;
	@%p55 bra 	$L__BB5_33;
	mov.b32 	%f367, %r164;
	mov.b32 	%f368, %r159;
	setp.gt.f32 	%p56, %f878, %f368;
	selp.f32 	%f59, %f878, %f368, %p56;
	selp.f32 	%f369, %f877, %f367, %p56;
	selp.f32 	%f370, %f368, %f878, %p56;
	selp.f32 	%f371, %f367, %f877, %p56;
	sub.f32 	%f372, %f370, %f59;
	mul.f32 	%f373, %f372, 0f3FB8AA3B;
	ex2.approx.f32 	%f374, %f373;
	fma.rn.f32 	%f877, %f371, %f374, %f369;
	mov.f32 	%f878, %f59;
$L__BB5_33:
	mov.b32 	%r170, %f878;
	mov.b32 	%r176, 16;
	mov.b32 	%r177, 31;
	mov.b32 	%r178, -1;
	// begin inline asm
	shfl.sync.down.b32 %r169, %r170, %r176, %r177, %r178;
	// end inline asm
	mov.b32 	%r175, %f877;
	// begin inline asm
	shfl.sync.down.b32 %r174, %r175, %r176, %r177, %r178;
	// end inline asm
	setp.gt.s32 	%p57, %r128, 15;
	@%p57 bra 	$L__BB5_36;
	mov.b32 	%f375, %r174;
	mov.b32 	%f376, %r169;
	setp.gt.f32 	%p58, %f878, %f376;
	selp.f32 	%f63, %f878, %f376, %p58;
	selp.f32 	%f377, %f877, %f375, %p58;
	selp.f32 	%f378, %f376, %f878, %p58;
	selp.f32 	%f379, %f375, %f877, %p58;
	sub.f32 	%f380, %f378, %f63;
	mul.f32 	%f381, %f380, 0f3FB8AA3B;
	ex2.approx.f32 	%f382, %f381;
	fma.rn.f32 	%f877, %f379, %f382, %f377;
	setp.ne.s32 	%p59, %r128, 0;
	mov.f32 	%f878, %f63;
	@%p59 bra 	$L__BB5_36;
	shr.u32 	%r179, %r5, 2;
	and.b32  	%r180, %r179, 248;
	mov.u32 	%r181, _ZZ19_blockSoftmaxKernelILi1024ELi4EEvPfS0_iiiE12temp_storage;
	add.s32 	%r182, %r181, %r180;
	st.shared.v2.f32 	[%r182+32], {%f63, %f877};
$L__BB5_36:
	bar.sync 	0;
	setp.ne.s32 	%p60, %r5, 0;
	@%p60 bra 	$L__BB5_38;
	ld.shared.v2.f32 	{%f383, %f384}, [_ZZ19_blockSoftmaxKernelILi1024ELi4EEvPfS0_iiiE12temp_storage+40];
	setp.gt.f32 	%p61, %f878, %f383;
	selp.f32 	%f385, %f878, %f383, %p61;
	selp.f32 	%f386, %f877, %f384, %p61;
	selp.f32 	%f387, %f383, %f878, %p61;
	selp.f32 	%f388, %f384, %f877, %p61;
	sub.f32 	%f389, %f387, %f385;
	mul.f32 	%f390, %f389, 0f3FB8AA3B;
	ex2.approx.f32 	%f391, %f390;
	fma.rn.f32 	%f392, %f388, %f391, %f386;
	ld.shared.v2.f32 	{%f393, %f394}, [_ZZ19_blockSoftmaxKernelILi1024ELi4EEvPfS0_iiiE12temp_storage+48];
	setp.gt.f32 	%p62, %f385, %f393;
	selp.f32 	%f395, %f385, %f393, %p62;
	selp.f32 	%f396, %f392, %f394, %p62;
	selp.f32 	%f397, %f393, %f385, %p62;
	selp.f32 	%f398, %f394, %f392, %p62;
	sub.f32 	%f399, %f397, %f395;
	mul.f32 	%f400, %f399, 0f3FB8AA3B;
	ex2.approx.f32 	%f401, %f400;
	fma.rn.f32 	%f402, %f398, %f401, %f396;
	ld.shared.v2.f32 	{%f403, %f404}, [_ZZ19_blockSoftmaxKernelILi1024ELi4EEvPfS0_iiiE12temp_storage+56];
	setp.gt.f32 	%p63, %f395, %f403;
	selp.f32 	%f405, %f395, %f403, %p63;
	selp.f32 	%f406, %f402, %f404, %p63;
	selp.f32 	%f407, %f403, %f395, %p63;
	selp.f32 	%f408, %f404, %f402, %p63;
	sub.f32 	%f409, %f407, %f405;
	mul.f32 	%f410, %f409, 0f3FB8AA3B;
	ex2.approx.f32 	%f411, %f410;
	fma.rn.f32 	%f412, %f408, %f411, %f406;
	ld.shared.v2.f32 	{%f413, %f414}, [_ZZ19_blockSoftmaxKernelILi1024ELi4EEvPfS0_iiiE12temp_storage+64];
	setp.gt.f32 	%p64, %f405, %f413;
	selp.f32 	%f415, %f405, %f413, %p64;
	selp.f32 	%f416, %f412, %f414, %p64;
	selp.f32 	%f417, %f413, %f405, %p64;
	selp.f32 	%f418, %f414, %f412, %p64;
	sub.f32 	%f419, %f417, %f415;
	mul.f32 	%f420, %f419, 0f3FB8AA3B;
	ex2.approx.f32 	%f421, %f420;
	fma.rn.f32 	%f422, %f418, %f421, %f416;
	ld.shared.v2.f32 	{%f423, %f424}, [_ZZ19_blockSoftmaxKernelILi1024ELi4EEvPfS0_iiiE12temp_storage+72];
	setp.gt.f32 	%p65, %f415, %f423;
	selp.f32 	%f425, %f415, %f423, %p65;
	selp.f32 	%f426, %f422, %f424, %p65;
	selp.f32 	%f427, %f423, %f415, %p65;
	selp.f32 	%f428, %f424, %f422, %p65;
	sub.f32 	%f429, %f427, %f425;
	mul.f32 	%f430, %f429, 0f3FB8AA3B;
	ex2.approx.f32 	%f431, %f430;
	fma.rn.f32 	%f432, %f428, %f431, %f426;
	ld.shared.v2.f32 	{%f433, %f434}, [_ZZ19_blockSoftmaxKernelILi1024ELi4EEvPfS0_iiiE12temp_storage+80];
	setp.gt.f32 	%p66, %f425, %f433;
	selp.f32 	%f435, %f425, %f433, %p66;
	selp.f32 	%f436, %f432, %f434, %p66;
	selp.f32 	%f437, %f433, %f425, %p66;
	selp.f32 	%f438, %f434, %f432, %p66;
	sub.f32 	%f439, %f437, %f435;
	mul.f32 	%f440, %f439, 0f3FB8AA3B;
	ex2.approx.f32 	%f441, %f440;
	fma.rn.f32 	%f442, %f438, %f441, %f436;
	ld.shared.v2.f32 	{%f443, %f444}, [_ZZ19_blockSoftmaxKernelILi1024ELi4EEvPfS0_iiiE12temp_storage+88];
	setp.gt.f32 	%p67, %f435, %f443;
	selp.f32 	%f445, %f435, %f443, %p67;
	selp.f32 	%f446, %f442, %f444, %p67;
	selp.f32 	%f447, %f443, %f435, %p67;
	selp.f32 	%f448, %f444, %f442, %p67;
	sub.f32 	%f449, %f447, %f445;
	mul.f32 	%f450, %f449, 0f3FB8AA3B;
	ex2.approx.f32 	%f451, %f450;
	fma.rn.f32 	%f452, %f448, %f451, %f446;
	ld.shared.v2.f32 	{%f453, %f454}, [_ZZ19_blockSoftmaxKernelILi1024ELi4EEvPfS0_iiiE12temp_storage+96];
	setp.gt.f32 	%p68, %f445, %f453;
	selp.f32 	%f455, %f445, %f453, %p68;
	selp.f32 	%f456, %f452, %f454, %p68;
	selp.f32 	%f457, %f453, %f445, %p68;
	selp.f32 	%f458, %f454, %f452, %p68;
	sub.f32 	%f459, %f457, %f455;
	mul.f32 	%f460, %f459, 0f3FB8AA3B;
	ex2.approx.f32 	%f461, %f460;
	fma.rn.f32 	%f462, %f458, %f461, %f456;
	ld.shared.v2.f32 	{%f463, %f464}, [_ZZ19_blockSoftmaxKernelILi1024ELi4EEvPfS0_iiiE12temp_storage+104];
	setp.gt.f32 	%p69, %f455, %f463;
	selp.f32 	%f465, %f455, %f463, %p69;
	selp.f32 	%f466, %f462, %f464, %p69;
	selp.f32 	%f467, %f463, %f455, %p69;
	selp.f32 	%f468, %f464, %f462, %p69;
	sub.f32 	%f469, %f467, %f465;
	mul.f32 	%f470, %f469, 0f3FB8AA3B;
	ex2.approx.f32 	%f471, %f470;
	fma.rn.f32 	%f472, %f468, %f471, %f466;
	ld.shared.v2.f32 	{%f473, %f474}, [_ZZ19_blockSoftmaxKernelILi1024ELi4EEvPfS0_iiiE12temp_storage+112];
	setp.gt.f32 	%p70, %f465, %f473;
	selp.f32 	%f475, %f465, %f473, %p70;
	selp.f32 	%f476, %f472, %f474, %p70;
	selp.f32 	%f477, %f473, %f465, %p70;
	selp.f32 	%f478, %f474, %f472, %p70;
	sub.f32 	%f479, %f477, %f475;
	mul.f32 	%f480, %f479, 0f3FB8AA3B;
	ex2.approx.f32 	%f481, %f480;
	fma.rn.f32 	%f482, %f478, %f481, %f476;
	ld.shared.v2.f32 	{%f483, %f484}, [_ZZ19_blockSoftmaxKernelILi1024ELi4EEvPfS0_iiiE12temp_storage+120];
	setp.gt.f32 	%p71, %f475, %f483;
	selp.f32 	%f485, %f475, %f483, %p71;
	selp.f32 	%f486, %f482, %f484, %p71;
	selp.f32 	%f487, %f483, %f475, %p71;
	selp.f32 	%f488, %f484, %f482, %p71;
	sub.f32 	%f489, %f487, %f485;
	mul.f32 	%f490, %f489, 0f3FB8AA3B;
	ex2.approx.f32 	%f491, %f490;
	fma.rn.f32 	%f492, %f488, %f491, %f486;
	ld.shared.v2.f32 	{%f493, %f494}, [_ZZ19_blockSoftmaxKernelILi1024ELi4EEvPfS0_iiiE12temp_storage+128];
	setp.gt.f32 	%p72, %f485, %f493;
	selp.f32 	%f495, %f485, %f493, %p72;
	selp.f32 	%f496, %f492, %f494, %p72;
	selp.f32 	%f497, %f493, %f485, %p72;
	selp.f32 	%f498, %f494, %f492, %p72;
	sub.f32 	%f499, %f497, %f495;
	mul.f32 	%f500, %f499, 0f3FB8AA3B;
	ex2.approx.f32 	%f501, %f500;
	fma.rn.f32 	%f502, %f498, %f501, %f496;
	ld.shared.v2.f32 	{%f503, %f504}, [_ZZ19_blockSoftmaxKernelILi1024ELi4EEvPfS0_iiiE12temp_storage+136];
	setp.gt.f32 	%p73, %f495, %f503;
	selp.f32 	%f505, %f495, %f503, %p73;
	selp.f32 	%f506, %f502, %f504, %p73;
	selp.f32 	%f507, %f503, %f495, %p73;
	selp.f32 	%f508, %f504, %f502, %p73;
	sub.f32 	%f509, %f507, %f505;
	mul.f32 	%f510, %f509, 0f3FB8AA3B;
	ex2.approx.f32 	%f511, %f510;
	fma.rn.f32 	%f512, %f508, %f511, %f506;
	ld.shared.v2.f32 	{%f513, %f514}, [_ZZ19_blockSoftmaxKernelILi1024ELi4EEvPfS0_iiiE12temp_storage+144];
	setp.gt.f32 	%p74, %f505, %f513;
	selp.f32 	%f515, %f505, %f513, %p74;
	selp.f32 	%f516, %f512, %f514, %p74;
	selp.f32 	%f517, %f513, %f505, %p74;
	selp.f32 	%f518, %f514, %f512, %p74;
	sub.f32 	%f519, %f517, %f515;
	mul.f32 	%f520, %f519, 0f3FB8AA3B;
	ex2.approx.f32 	%f521, %f520;
	fma.rn.f32 	%f522, %f518, %f521, %f516;
	ld.shared.v2.f32 	{%f523, %f524}, [_ZZ19_blockSoftmaxKernelILi1024ELi4EEvPfS0_iiiE12temp_storage+152];
	setp.gt.f32 	%p75, %f515, %f523;
	selp.f32 	%f525, %f515, %f523, %p75;
	selp.f32 	%f526, %f522, %f524, %p75;
	selp.f32 	%f527, %f523, %f515, %p75;
	selp.f32 	%f528, %f524, %f522, %p75;
	sub.f32 	%f529, %f527, %f525;
	mul.f32 	%f530, %f529, 0f3FB8AA3B;
	ex2.approx.f32 	%f531, %f530;
	fma.rn.f32 	%f532, %f528, %f531, %f526;
	ld.shared.v2.f32 	{%f533, %f534}, [_ZZ19_blockSoftmaxKernelILi1024ELi4EEvPfS0_iiiE12temp_storage+160];
	setp.gt.f32 	%p76, %f525, %f533;
	selp.f32 	%f535, %f532, %f534, %p76;
	selp.f32 	%f536, %f525, %f533, %p76;
	selp.f32 	%f537, %f534, %f532, %p76;
	selp.f32 	%f538, %f533, %f525, %p76;
	sub.f32 	%f539, %f538, %f536;
	mul.f32 	%f540, %f539, 0f3FB8AA3B;
	ex2.approx.f32 	%f541, %f540;
	fma.rn.f32 	%f542, %f537, %f541, %f535;
	ld.shared.v2.f32 	{%f543, %f544}, [_ZZ19_blockSoftmaxKernelILi1024ELi4EEvPfS0_iiiE12temp_storage+168];
	setp.gt.f32 	%p77, %f536, %f543;
	selp.f32 	%f545, %f542, %f544, %p77;
	selp.f32 	%f546, %f536, %f543, %p77;
	selp.f32 	%f547, %f544, %f542, %p77;
	selp.f32 	%f548, %f543, %f536, %p77;
	sub.f32 	%f549, %f548, %f546;
	mul.f32 	%f550, %f549, 0f3FB8AA3B;
	ex2.approx.f32 	%f551, %f550;
	fma.rn.f32 	%f552, %f547, %f551, %f545;
	ld.shared.v2.f32 	{%f553, %f554}, [_ZZ19_blockSoftmaxKernelILi1024ELi4EEvPfS0_iiiE12temp_storage+176];
	setp.gt.f32 	%p78, %f546, %f553;
	selp.f32 	%f555, %f552, %f554, %p78;
	selp.f32 	%f556, %f546, %f553, %p78;
	selp.f32 	%f557, %f554, %f552, %p78;
	selp.f32 	%f558, %f553, %f546, %p78;
	sub.f32 	%f559, %f558, %f556;
	mul.f32 	%f560, %f559, 0f3FB8AA3B;
	ex2.approx.f32 	%f561, %f560;
	fma.rn.f32 	%f562, %f557, %f561, %f555;
	ld.shared.v2.f32 	{%f563, %f564}, [_ZZ19_blockSoftmaxKernelILi1024ELi4EEvPfS0_iiiE12temp_storage+184];
	setp.gt.f32 	%p79, %f556, %f563;
	selp.f32 	%f565, %f562, %f564, %p79;
	selp.f32 	%f566, %f556, %f563, %p79;
	selp.f32 	%f567, %f564, %f562, %p79;
	selp.f32 	%f568, %f563, %f556, %p79;
	sub.f32 	%f569, %f568, %f566;
	mul.f32 	%f570, %f569, 0f3FB8AA3B;
	ex2.approx.f32 	%f571, %f570;
	fma.rn.f32 	%f572, %f567, %f571, %f565;
	ld.shared.v2.f32 	{%f573, %f574}, [_ZZ19_blockSoftmaxKernelILi1024ELi4EEvPfS0_iiiE12temp_storage+192];
	setp.gt.f32 	%p80, %f566, %f573;
	selp.f32 	%f575, %f572, %f574, %p80;
	selp.f32 	%f576, %f566, %f573, %p80;
	selp.f32 	%f577, %f574, %f572, %p80;
	selp.f32 	%f578, %f573, %f566, %p80;
	sub.f32 	%f579, %f578, %f576;
	mul.f32 	%f580, %f579, 0f3FB8AA3B;
	ex2.approx.f32 	%f581, %f580;
	fma.rn.f32 	%f582, %f577, %f581, %f575;
	ld.shared.v2.f32 	{%f583, %f584}, [_ZZ19_blockSoftmaxKernelILi1024ELi4EEvPfS0_iiiE12temp_storage+200];
	setp.gt.f32 	%p81, %f576, %f583;
	selp.f32 	%f585, %f582, %f584, %p81;
	selp.f32 	%f586, %f576, %f583, %p81;
	selp.f32 	%f587, %f584, %f582, %p81;
	selp.f32 	%f588, %f583, %f576, %p81;
	sub.f32 	%f589, %f588, %f586;
	mul.f32 	%f590, %f589, 0f3FB8AA3B;
	ex2.approx.f32 	%f591, %f590;
	fma.rn.f32 	%f592, %f587, %f591, %f585;
	ld.shared.v2.f32 	{%f593, %f594}, [_ZZ19_blockSoftmaxKernelILi1024ELi4EEvPfS0_iiiE12temp_storage+208];
	setp.gt.f32 	%p82, %f586, %f593;
	selp.f32 	%f595, %f592, %f594, %p82;
	selp.f32 	%f596, %f586, %f593, %p82;
	selp.f32 	%f597, %f594, %f592, %p82;
	selp.f32 	%f598, %f593, %f586, %p82;
	sub.f32 	%f599, %f598, %f596;
	mul.f32 	%f600, %f599, 0f3FB8AA3B;
	ex2.approx.f32 	%f601, %f600;
	fma.rn.f32 	%f602, %f597, %f601, %f595;
	ld.shared.v2.f32 	{%f603, %f604}, [_ZZ19_blockSoftmaxKernelILi1024ELi4EEvPfS0_iiiE12temp_storage+216];
	setp.gt.f32 	%p83, %f596, %f603;
	selp.f32 	%f605, %f602, %f604, %p83;
	selp.f32 	%f606, %f596, %f603, %p83;
	selp.f32 	%f607, %f604, %f602, %p83;
	selp.f32 	%f608, %f603, %f596, %p83;
	sub.f32 	%f609, %f608, %f606;
	mul.f32 	%f610, %f609, 0f3FB8AA3B;
	ex2.approx.f32 	%f611, %f610;
	fma.rn.f32 	%f612, %f607, %f611, %f605;
	ld.shared.v2.f32 	{%f613, %f614}, [_ZZ19_blockSoftmaxKernelILi1024ELi4EEvPfS0_iiiE12temp_storage+224];
	setp.gt.f32 	%p84, %f606, %f613;
	selp.f32 	%f615, %f612, %f614, %p84;
	selp.f32 	%f616, %f606, %f613, %p84;
	selp.f32 	%f617, %f614, %f612, %p84;
	selp.f32 	%f618, %f613, %f606, %p84;
	sub.f32 	%f619, %f618, %f616;
	mul.f32 	%f620, %f619, 0f3FB8AA3B;
	ex2.approx.f32 	%f621, %f620;
	fma.rn.f32 	%f622, %f617, %f621, %f615;
	ld.shared.v2.f32 	{%f623, %f624}, [_ZZ19_blockSoftmaxKernelILi1024ELi4EEvPfS0_iiiE12temp_storage+232];
	setp.gt.f32 	%p85, %f616, %f623;
	selp.f32 	%f625, %f622, %f624, %p85;
	selp.f32 	%f626, %f616, %f623, %p85;
	selp.f32 	%f627, %f624, %f622, %p85;
	selp.f32 	%f628, %f623, %f616, %p85;
	sub.f32 	%f629, %f628, %f626;
	mul.f32 	%f630, %f629, 0f3FB8AA3B;
	ex2.approx.f32 	%f631, %f630;
	fma.rn.f32 	%f632, %f627, %f631, %f625;
	ld.shared.v2.f32 	{%f633, %f634}, [_ZZ19_blockSoftmaxKernelILi1024ELi4EEvPfS0_iiiE12temp_storage+240];
	setp.gt.f32 	%p86, %f626, %f633;
	selp.f32 	%f635, %f632, %f634, %p86;
	selp.f32 	%f636, %f626, %f633, %p86;
	selp.f32 	%f637, %f634, %f632, %p86;
	selp.f32 	%f638, %f633, %f626, %p86;
	sub.f32 	%f639, %f638, %f636;
	mul.f32 	%f640, %f639, 0f3FB8AA3B;
	ex2.approx.f32 	%f641, %f640;
	fma.rn.f32 	%f642, %f637, %f641, %f635;
	ld.shared.v2.f32 	{%f643, %f644}, [_ZZ19_blockSoftmaxKernelILi1024ELi4EEvPfS0_iiiE12temp_storage+248];
	setp.gt.f32 	%p87, %f636, %f643;
	selp.f32 	%f645, %f642, %f644, %p87;
	selp.f32 	%f646, %f636, %f643, %p87;
	selp.f32 	%f647, %f644, %f642, %p87;
	selp.f32 	%f648, %f643, %f636, %p87;
	sub.f32 	%f649, %f648, %f646;
	mul.f32 	%f650, %f649, 0f3FB8AA3B;
	ex2.approx.f32 	%f651, %f650;
	fma.rn.f32 	%f652, %f647, %f651, %f645;
	ld.shared.v2.f32 	{%f653, %f654}, [_ZZ19_blockSoftmaxKernelILi1024ELi4EEvPfS0_iiiE12temp_storage+256];
	setp.gt.f32 	%p88, %f646, %f653;
	selp.f32 	%f655, %f652, %f654, %p88;
	selp.f32 	%f656, %f646, %f653, %p88;
	selp.f32 	%f657, %f654, %f652, %p88;
	selp.f32 	%f658, %f653, %f646, %p88;
	sub.f32 	%f659, %f658, %f656;
	mul.f32 	%f660, %f659, 0f3FB8AA3B;
	ex2.approx.f32 	%f661, %f660;
	fma.rn.f32 	%f662, %f657, %f661, %f655;
	ld.shared.v2.f32 	{%f663, %f664}, [_ZZ19_blockSoftmaxKernelILi1024ELi4EEvPfS0_iiiE12temp_storage+264];
	setp.gt.f32 	%p89, %f656, %f663;
	selp.f32 	%f665, %f662, %f664, %p89;
	selp.f32 	%f666, %f656, %f663, %p89;
	selp.f32 	%f667, %f664, %f662, %p89;
	selp.f32 	%f668, %f663, %f656, %p89;
	sub.f32 	%f669, %f668, %f666;
	mul.f32 	%f670, %f669, 0f3FB8AA3B;
	ex2.approx.f32 	%f671, %f670;
	fma.rn.f32 	%f672, %f667, %f671, %f665;
	ld.shared.v2.f32 	{%f673, %f674}, [_ZZ19_blockSoftmaxKernelILi1024ELi4EEvPfS0_iiiE12temp_storage+272];
	setp.gt.f32 	%p90, %f666, %f673;
	selp.f32 	%f675, %f672, %f674, %p90;
	selp.f32 	%f676, %f666, %f673, %p90;
	selp.f32 	%f677, %f674, %f672, %p90;
	selp.f32 	%f678, %f673, %f666, %p90;
	sub.f32 	%f679, %f678, %f676;
	mul.f32 	%f680, %f679, 0f3FB8AA3B;
	ex2.approx.f32 	%f681, %f680;
	fma.rn.f32 	%f682, %f677, %f681, %f675;
	ld.shared.v2.f32 	{%f683, %f684}, [_ZZ19_blockSoftmaxKernelILi1024ELi4EEvPfS0_iiiE12temp_storage+280];
	setp.gt.f32 	%p91, %f676, %f683;
	selp.f32 	%f685, %f682, %f684, %p91;
	selp.f32 	%f686, %f676, %f683, %p91;
	selp.f32 	%f687, %f684, %f682, %p91;
	selp.f32 	%f688, %f683, %f676, %p91;
	sub.f32 	%f689, %f688, %f686;
	mul.f32 	%f690, %f689, 0f3FB8AA3B;
	ex2.approx.f32 	%f691, %f690;
	fma.rn.f32 	%f692, %f687, %f691, %f685;
	st.shared.v2.f32 	[_ZZ19_blockSoftmaxKernelILi1024ELi4EEvPfS0_iiiE9dms_total], {%f686, %f692};
$L__BB5_38:
	setp.lt.u32 	%p92, %r5, %r2;
	bar.sync 	0;
	@%p92 bra 	$L__BB5_51;
	setp.lt.s32 	%p93, %r71, 1024;
	@%p93 bra 	$L__BB5_63;
	ld.shared.v2.f32 	{%f67, %f693}, [_ZZ19_blockSoftmaxKernelILi1024ELi4EEvPfS0_iiiE9dms_total];
	mov.f32 	%f694, 0f3F800000;
	div.approx.f32 	%f68, %f694, %f693;
	sub.s32 	%r184, %r5, %r2;
	mul.lo.s32 	%r185, %r184, %r3;
	mad.lo.s32 	%r44, %r4, %r2, %r185;
	add.s32 	%r186, %r3, -1;
	and.b32  	%r45, %r3, 7;
	setp.lt.u32 	%p94, %r186, 7;
	mov.b32 	%r248, 0;
	@%p94 bra 	$L__BB5_43;
	and.b32  	%r248, %r3, 2097144;
	neg.s32 	%r243, %r248;
	add.s64 	%rd166, %rd3, 16;
	mov.b32 	%r244, 0;
$L__BB5_42:
	.pragma "nounroll";
	ld.local.v4.f32 	{%f695, %f696, %f697, %f698}, [%rd166+-16];
	sub.f32 	%f699, %f695, %f67;
	mul.f32 	%f700, %f699, 0f3FB8AA3B;
	ex2.approx.f32 	%f701, %f700;
	mul.f32 	%f702, %f701, %f68;
	add.s32 	%r188, %r44, %r244;
	mad.lo.s32 	%r189, %r188, %r72, %r1;
	mul.wide.u32 	%rd91, %r189, 4;
	add.s64 	%rd92, %rd1, %rd91;
	st.global.f32 	[%rd92], %f702;
	sub.f32 	%f703, %f696, %f67;
	mul.f32 	%f704, %f703, 0f3FB8AA3B;
	ex2.approx.f32 	%f705, %f704;
	mul.f32 	%f706, %f705, %f68;
	add.s32 	%r190, %r189, %r72;
	mul.wide.u32 	%rd93, %r190, 4;
	add.s64 	%rd94, %rd1, %rd93;
	st.global.f32 	[%rd94], %f706;
	sub.f32 	%f707, %f697, %f67;
	mul.f32 	%f708, %f707, 0f3FB8AA3B;
	ex2.approx.f32 	%f709, %f708;
	mul.f32 	%f710, %f709, %f68;
	add.s32 	%r191, %r190, %r72;
	mul.wide.u32 	%rd95, %r191, 4;
	add.s64 	%rd96, %rd1, %rd95;
	st.global.f32 	[%rd96], %f710;
	sub.f32 	%f711, %f698, %f67;
	mul.f32 	%f712, %f711, 0f3FB8AA3B;
	ex2.approx.f32 	%f713, %f712;
	mul.f32 	%f714, %f713, %f68;
	add.s32 	%r192, %r191, %r72;
	mul.wide.u32 	%rd97, %r192, 4;
	add.s64 	%rd98, %rd1, %rd97;
	st.global.f32 	[%rd98], %f714;
	ld.local.v4.f32 	{%f715, %f716, %f717, %f718}, [%rd166];
	sub.f32 	%f719, %f715, %f67;
	mul.f32 	%f720, %f719, 0f3FB8AA3B;
	ex2.approx.f32 	%f721, %f720;
	mul.f32 	%f722, %f721, %f68;
	add.s32 	%r193, %r192, %r72;
	mul.wide.u32 	%rd99, %r193, 4;
	add.s64 	%rd100, %rd1, %rd99;
	st.global.f32 	[%rd100], %f722;
	sub.f32 	%f723, %f716, %f67;
	mul.f32 	%f724, %f723, 0f3FB8AA3B;
	ex2.approx.f32 	%f725, %f724;
	mul.f32 	%f726, %f725, %f68;
	add.s32 	%r194, %r193, %r72;
	mul.wide.u32 	%rd101, %r194, 4;
	add.s64 	%rd102, %rd1, %rd101;
	st.global.f32 	[%rd102], %f726;
	sub.f32 	%f727, %f717, %f67;
	mul.f32 	%f728, %f727, 0f3FB8AA3B;
	ex2.approx.f32 	%f729, %f728;
	mul.f32 	%f730, %f729, %f68;
	add.s32 	%r195, %r194, %r72;
	mul.wide.u32 	%rd103, %r195, 4;
	add.s64 	%rd104, %rd1, %rd103;
	st.global.f32 	[%rd104], %f730;
	sub.f32 	%f731, %f718, %f67;
	mul.f32 	%f732, %f731, 0f3FB8AA3B;
	ex2.approx.f32 	%f733, %f732;
	mul.f32 	%f734, %f733, %f68;
	add.s32 	%r196, %r195, %r72;
	mul.wide.u32 	%rd105, %r196, 4;
	add.s64 	%rd106, %rd1, %rd105;
	st.global.f32 	[%rd106], %f734;
	add.s32 	%r244, %r244, 8;
	add.s32 	%r243, %r243, 8;
	add.s64 	%rd166, %rd166, 32;
	setp.eq.s32 	%p95, %r243, 0;
	@%p95 bra 	$L__BB5_43;
	bra.uni 	$L__BB5_42;
$L__BB5_43:
	setp.eq.s32 	%p96, %r45, 0;
	@%p96 bra 	$L__BB5_63;
	and.b32  	%r66, %r3, 3;
	setp.lt.u32 	%p97, %r45, 4;
	@%p97 bra 	$L__BB5_46;
	mul.wide.u32 	%rd107, %r248, 4;
	add.s64 	%rd108, %rd3, %rd107;
	ld.local.f32 	%f735, [%rd108];
	sub.f32 	%f736, %f735, %f67;
	mul.f32 	%f737, %f736, 0f3FB8AA3B;
	ex2.approx.f32 	%f738, %f737;
	mul.f32 	%f739, %f738, %f68;
	add.s32 	%r197, %r44, %r248;
	mad.lo.s32 	%r198, %r197, %r72, %r1;
	mul.wide.u32 	%rd109, %r198, 4;
	add.s64 	%rd110, %rd1, %rd109;
	st.global.f32 	[%rd110], %f739;
	ld.local.f32 	%f740, [%rd108+4];
	sub.f32 	%f741, %f740, %f67;
	mul.f32 	%f742, %f741, 0f3FB8AA3B;
	ex2.approx.f32 	%f743, %f742;
	mul.f32 	%f744, %f743, %f68;
	add.s32 	%r199, %r198, %r72;
	mul.wide.u32 	%rd111, %r199, 4;
	add.s64 	%rd112, %rd1, %rd111;
	st.global.f32 	[%rd112], %f744;
	ld.local.f32 	%f745, [%rd108+8];
	sub.f32 	%f746, %f745, %f67;
	mul.f32 	%f747, %f746, 0f3FB8AA3B;
	ex2.approx.f32 	%f748, %f747;
	mul.f32 	%f749, %f748, %f68;
	add.s32 	%r200, %r199, %r72;
	mul.wide.u32 	%rd113, %r200, 4;
	add.s64 	%rd114, %rd1, %rd113;
	st.global.f32 	[%rd114], %f749;
	ld.local.f32 	%f750, [%rd108+12];
	sub.f32 	%f751, %f750, %f67;
	mul.f32 	%f752, %f751, 0f3FB8AA3B;
	ex2.approx.f32 	%f753, %f752;
	mul.f32 	%f754, %f753, %f68;
	add.s32 	%r201, %r200, %r72;
	mul.wide.u32 	%rd115, %r201, 4;
	add.s64 	%rd116, %rd1, %rd115;
	st.global.f32 	[%rd116], %f754;
	add.s32 	%r248, %r248, 4;
$L__BB5_46:
	setp.eq.s32 	%p98, %r66, 0;
	@%p98 bra 	$L__BB5_63;
	setp.eq.s32 	%p99, %r66, 1;
	@%p99 bra 	$L__BB5_49;
	mul.wide.u32 	%rd117, %r248, 4;
	add.s64 	%rd118, %rd3, %rd117;
	ld.local.f32 	%f755, [%rd118];
	sub.f32 	%f756, %f755, %f67;
	mul.f32 	%f757, %f756, 0f3FB8AA3B;
	ex2.approx.f32 	%f758, %f757;
	mul.f32 	%f759, %f758, %f68;
	add.s32 	%r202, %r44, %r248;
	mad.lo.s32 	%r203, %r202, %r72, %r1;
	mul.wide.u32 	%rd119, %r203, 4;
	add.s64 	%rd120, %rd1, %rd119;
	st.global.f32 	[%rd120], %f759;
	ld.local.f32 	%f760, [%rd118+4];
	sub.f32 	%f761, %f760, %f67;
	mul.f32 	%f762, %f761, 0f3FB8AA3B;
	ex2.approx.f32 	%f763, %f762;
	mul.f32 	%f764, %f763, %f68;
	add.s32 	%r204, %r203, %r72;
	mul.wide.u32 	%rd121, %r204, 4;
	add.s64 	%rd122, %rd1, %rd121;
	st.global.f32 	[%rd122], %f764;
	add.s32 	%r248, %r248, 2;
$L__BB5_49:
	and.b32  	%r205, %r3, 1;
	setp.eq.b32 	%p100, %r205, 1;
	not.pred 	%p101, %p100;
	@%p101 bra 	$L__BB5_63;
	mul.wide.u32 	%rd123, %r248, 4;
	add.s64 	%rd124, %rd3, %rd123;
	ld.local.f32 	%f765, [%rd124];
	sub.f32 	%f766, %f765, %f67;
	mul.f32 	%f767, %f766, 0f3FB8AA3B;
	ex2.approx.f32 	%f768, %f767;
	mul.f32 	%f769, %f768, %f68;
	add.s32 	%r206, %r44, %r248;
	mad.lo.s32 	%r207, %r206, %r72, %r1;
	mul.wide.u32 	%rd125, %r207, 4;
	add.s64 	%rd126, %rd1, %rd125;
	st.global.f32 	[%rd126], %f769;
	bra.uni 	$L__BB5_63;
$L__BB5_51:
	setp.lt.s32 	%p102, %r71, -1023;
	@%p102 bra 	$L__BB5_63;
	ld.shared.v2.f32 	{%f69, %f770}, [_ZZ19_blockSoftmaxKernelILi1024ELi4EEvPfS0_iiiE9dms_total];
	mov.f32 	%f771, 0f3F800000;
	div.approx.f32 	%f70, %f771, %f770;
	mul.lo.s32 	%r48, %r4, %r5;
	and.b32  	%r49, %r4, 7;
	setp.lt.u32 	%p103, %r3, 7;
	mov.b32 	%r246, 0;
	@%p103 bra 	$L__BB5_55;
	and.b32  	%r246, %r4, -8;
	neg.s32 	%r241, %r246;
	add.s64 	%rd165, %rd3, 16;
	mov.b32 	%r242, 0;
$L__BB5_54:
	.pragma "nounroll";
	ld.local.v4.f32 	{%f772, %f773, %f774, %f775}, [%rd165+-16];
	sub.f32 	%f776, %f772, %f69;
	mul.f32 	%f777, %f776, 0f3FB8AA3B;
	ex2.approx.f32 	%f778, %f777;
	mul.f32 	%f779, %f778, %f70;
	add.s32 	%r210, %r242, %r48;
	mad.lo.s32 	%r211, %r210, %r72, %r1;
	mul.wide.u32 	%rd127, %r211, 4;
	add.s64 	%rd128, %rd1, %rd127;
	st.global.f32 	[%rd128], %f779;
	sub.f32 	%f780, %f773, %f69;
	mul.f32 	%f781, %f780, 0f3FB8AA3B;
	ex2.approx.f32 	%f782, %f781;
	mul.f32 	%f783, %f782, %f70;
	add.s32 	%r212, %r211, %r72;
	mul.wide.u32 	%rd129, %r212, 4;
	add.s64 	%rd130, %rd1, %rd129;
	st.global.f32 	[%rd130], %f783;
	sub.f32 	%f784, %f774, %f69;
	mul.f32 	%f785, %f784, 0f3FB8AA3B;
	ex2.approx.f32 	%f786, %f785;
	mul.f32 	%f787, %f786, %f70;
	add.s32 	%r213, %r212, %r72;
	mul.wide.u32 	%rd131, %r213, 4;
	add.s64 	%rd132, %rd1, %rd131;
	st.global.f32 	[%rd132], %f787;
	sub.f32 	%f788, %f775, %f69;
	mul.f32 	%f789, %f788, 0f3FB8AA3B;
	ex2.approx.f32 	%f790, %f789;
	mul.f32 	%f791, %f790, %f70;
	add.s32 	%r214, %r213, %r72;
	mul.wide.u32 	%rd133, %r214, 4;
	add.s64 	%rd134, %rd1, %rd133;
	st.global.f32 	[%rd134], %f791;
	ld.local.v4.f32 	{%f792, %f793, %f794, %f795}, [%rd165];
	sub.f32 	%f796, %f792, %f69;
	mul.f32 	%f797, %f796, 0f3FB8AA3B;
	ex2.approx.f32 	%f798, %f797;
	mul.f32 	%f799, %f798, %f70;
	add.s32 	%r215, %r214, %r72;
	mul.wide.u32 	%rd135, %r215, 4;
	add.s64 	%rd136, %rd1, %rd135;
	st.global.f32 	[%rd136], %f799;
	sub.f32 	%f800, %f793, %f69;
	mul.f32 	%f801, %f800, 0f3FB8AA3B;
	ex2.approx.f32 	%f802, %f801;
	mul.f32 	%f803, %f802, %f70;
	add.s32 	%r216, %r215, %r72;
	mul.wide.u32 	%rd137, %r216, 4;
	add.s64 	%rd138, %rd1, %rd137;
	st.global.f32 	[%rd138], %f803;
	sub.f32 	%f804, %f794, %f69;
	mul.f32 	%f805, %f804, 0f3FB8AA3B;
	ex2.approx.f32 	%f806, %f805;
	mul.f32 	%f807, %f806, %f70;
	add.s32 	%r217, %r216, %r72;
	mul.wide.u32 	%rd139, %r217, 4;
	add.s64 	%rd140, %rd1, %rd139;
	st.global.f32 	[%rd140], %f807;
	sub.f32 	%f808, %f795, %f69;
	mul.f32 	%f809, %f808, 0f3FB8AA3B;
	ex2.approx.f32 	%f810, %f809;
	mul.f32 	%f811, %f810, %f70;
	add.s32 	%r218, %r217, %r72;
	mul.wide.u32 	%rd141, %r218, 4;
	add.s64 	%rd142, %rd1, %rd141;
	st.global.f32 	[%rd142], %f811;
	add.s32 	%r242, %r242, 8;
	add.s32 	%r241, %r241, 8;
	add.s64 	%rd165, %rd165, 32;
	setp.eq.s32 	%p104, %r241, 0;
	@%p104 bra 	$L__BB5_55;
	bra.uni 	$L__BB5_54;
$L__BB5_55:
	setp.eq.s32 	%p105, %r49, 0;
	@%p105 bra 	$L__BB5_63;
	setp.lt.u32 	%p106, %r49, 4;
	@%p106 bra 	$L__BB5_58;
	mul.wide.u32 	%rd143, %r246, 4;
	add.s64 	%rd144, %rd3, %rd143;
	ld.local.f32 	%f812, [%rd144];
	sub.f32 	%f813, %f812, %f69;
	mul.f32 	%f814, %f813, 0f3FB8AA3B;
	ex2.approx.f32 	%f815, %f814;
	mul.f32 	%f816, %f815, %f70;
	add.s32 	%r219, %r246, %r48;
	mad.lo.s32 	%r220, %r219, %r72, %r1;
	mul.wide.u32 	%rd145, %r220, 4;
	add.s64 	%rd146, %rd1, %rd145;
	st.global.f32 	[%rd146], %f816;
	ld.local.f32 	%f817, [%rd144+4];
	sub.f32 	%f818, %f817, %f69;
	mul.f32 	%f819, %f818, 0f3FB8AA3B;
	ex2.approx.f32 	%f820, %f819;
	mul.f32 	%f821, %f820, %f70;
	add.s32 	%r221, %r220, %r72;
	mul.wide.u32 	%rd147, %r221, 4;
	add.s64 	%rd148, %rd1, %rd147;
	st.global.f32 	[%rd148], %f821;
	ld.local.f32 	%f822, [%rd144+8];
	sub.f32 	%f823, %f822, %f69;
	mul.f32 	%f824, %f823, 0f3FB8AA3B;
	ex2.approx.f32 	%f825, %f824;
	mul.f32 	%f826, %f825, %f70;
	add.s32 	%r222, %r221, %r72;
	mul.wide.u32 	%rd149, %r222, 4;
	add.s64 	%rd150, %rd1, %rd149;
	st.global.f32 	[%rd150], %f826;
	ld.local.f32 	%f827, [%rd144+12];
	sub.f32 	%f828, %f827, %f69;
	mul.f32 	%f829, %f828, 0f3FB8AA3B;
	ex2.approx.f32 	%f830, %f829;
	mul.f32 	%f831, %f830, %f70;
	add.s32 	%r223, %r222, %r72;
	mul.wide.u32 	%rd151, %r223, 4;
	add.s64 	%rd152, %rd1, %rd151;
	st.global.f32 	[%rd152], %f831;
	add.s32 	%r246, %r246, 4;
$L__BB5_58:
	and.b32  	%r224, %r4, 3;
	setp.eq.s32 	%p107, %r224, 0;
	@%p107 bra 	$L__BB5_63;
	setp.eq.s32 	%p108, %r224, 1;
	@%p108 bra 	$L__BB5_61;
	mul.wide.u32 	%rd153, %r246, 4;
	add.s64 	%rd154, %rd3, %rd153;
	ld.local.f32 	%f832, [%rd154];
	sub.f32 	%f833, %f832, %f69;
	mul.f32 	%f834, %f833, 0f3FB8AA3B;
	ex2.approx.f32 	%f835, %f834;
	mul.f32 	%f836, %f835, %f70;
	add.s32 	%r225, %r246, %r48;
	mad.lo.s32 	%r226, %r225, %r72, %r1;
	mul.wide.u32 	%rd155, %r226, 4;
	add.s64 	%rd156, %rd1, %rd155;
	st.global.f32 	[%rd156], %f836;
	ld.local.f32 	%f837, [%rd154+4];
	sub.f32 	%f838, %f837, %f69;
	mul.f32 	%f839, %f838, 0f3FB8AA3B;
	ex2.approx.f32 	%f840, %f839;
	mul.f32 	%f841, %f840, %f70;
	add.s32 	%r227, %r226, %r72;
	mul.wide.u32 	%rd157, %r227, 4;
	add.s64 	%rd158, %rd1, %rd157;
	st.global.f32 	[%rd158], %f841;
	add.s32 	%r246, %r246, 2;
$L__BB5_61:
	and.b32  	%r228, %r3, 1;
	setp.eq.b32 	%p109, %r228, 1;
	@%p109 bra 	$L__BB5_63;
	mul.wide.u32 	%rd159, %r246, 4;
	add.s64 	%rd160, %rd3, %rd159;
	ld.local.f32 	%f842, [%rd160];
	sub.f32 	%f843, %f842, %f69;
	mul.f32 	%f844, %f843, 0f3FB8AA3B;
	ex2.approx.f32 	%f845, %f844;
	mul.f32 	%f846, %f845, %f70;
	add.s32 	%r229, %r246, %r48;
	mad.lo.s32 	%r230, %r229, %r72, %r1;
	mul.wide.u32 	%rd161, %r230, 4;
	add.s64 	%rd162, %rd1, %rd161;
	st.global.f32 	[%rd162], %f846;
$L__BB5_63:
	ret;

}
	// .globl	_Z18_warpSoftmaxKernelILi32ELi32ELi32EEvPfS0_iii
.visible .entry _Z18_warpSoftmaxKernelILi32ELi32ELi32EEvPfS0_iii(
	.param .u64 .ptr .align 1 _Z18_warpSoftmaxKernelILi32ELi32ELi32EEvPfS0_iii_param_0,
	.param .u64 .ptr .align 1 _Z18_warpSoftmaxKernelILi32ELi32ELi32EEvPfS0_iii_param_1,
	.param .u32 _Z18_warpSoftmaxKernelILi32ELi32ELi32EEvPfS0_iii_param_2,
	.param .u32 _Z18_warpSoftmaxKernelILi32ELi32ELi32EEvPfS0_iii_param_3,
	.param .u32 _Z18_warpSoftmaxKernelILi32ELi32ELi32EEvPfS0_iii_param_4
)
{
	.local .align 16 .b8 	__local_depot6[128];
	.reg .b64 	%SP;
	.reg .b64 	%SPL;
	.reg .pred 	%p<70>;
	.reg .b32 	%r<486>;
	.reg .b32 	%f<681>;
	.reg .b64 	%rd<255>;
	// demoted variable
	.shared .align 4 .b8 _ZZ18_warpSoftmaxKernelILi32ELi32ELi32EEvPfS0_iiiE9max_total[128];
	// demoted variable
	.shared .align 4 .b8 _ZZ18_warpSoftmaxKernelILi32ELi32ELi32EEvPfS0_iiiE9sum_total[128];
	mov.u64 	%SPL, __local_depot6;
	ld.param.u64 	%rd34, [_Z18_warpSoftmaxKernelILi32ELi32ELi32EEvPfS0_iii_param_0];
	ld.param.u64 	%rd35, [_Z18_warpSoftmaxKernelILi32ELi32ELi32EEvPfS0_iii_param_1];
	ld.param.u32 	%r255, [_Z18_warpSoftmaxKernelILi32ELi32ELi32EEvPfS0_iii_param_2];
	ld.param.u32 	%r253, [_Z18_warpSoftmaxKernelILi32ELi32ELi32EEvPfS0_iii_param_3];
	ld.param.u32 	%r254, [_Z18_warpSoftmaxKernelILi32ELi32ELi32EEvPfS0_iii_param_4];
	cvta.to.global.u64 	%rd1, %rd35;
	cvta.to.global.u64 	%rd2, %rd34;
	add.u64 	%rd3, %SPL, 0;
	mov.u32 	%r256, %ctaid.x;
	mov.u32 	%r257, %ntid.y;
	mov.u32 	%r1, %tid.y;
	mad.lo.s32 	%r258, %r256, %r257, %r1;
	div.s32 	%r259, %r255, %r253;
	rem.s32 	%r2, %r258, %r254;
	sub.s32 	%r260, %r258, %r2;
	mul.lo.s32 	%r3, %r260, %r253;
	add.s32 	%r4, %r3, %r2;
	shr.s32 	%r261, %r253, 31;
	shr.u32 	%r262, %r261, 27;
	add.s32 	%r263, %r253, %r262;
	and.b32  	%r264, %r263, -32;
	sub.s32 	%r5, %r253, %r264;
	shr.s32 	%r6, %r263, 5;
	add.s32 	%r7, %r6, 1;
	setp.ge.s32 	%p1, %r258, %r259;
	@%p1 bra 	$L__BB6_84;
	mov.u32 	%r8, %tid.x;
	setp.lt.u32 	%p2, %r8, %r5;
	mov.f32 	%f663, 0fFF7FFFFF;
	@%p2 bra 	$L__BB6_15;
	setp.lt.s32 	%p3, %r253, 32;
	@%p3 bra 	$L__BB6_28;
	mul.lo.s32 	%r9, %r7, %r5;
	sub.s32 	%r266, %r8, %r5;
	mul.lo.s32 	%r10, %r266, %r6;
	add.s32 	%r11, %r9, %r10;
	add.s32 	%r267, %r6, -1;
	setp.lt.u32 	%p4, %r267, 15;
	mov.f32 	%f663, 0fFF7FFFFF;
	mov.b32 	%r448, 0;
	@%p4 bra 	$L__BB6_6;
	and.b32  	%r268, %r6, 67108848;
	neg.s32 	%r441, %r268;
	add.s64 	%rd246, %rd3, 32;
	mul.lo.s32 	%r269, %r254, %r11;
	add.s32 	%r270, %r269, %r254;
	add.s32 	%r440, %r4, %r270;
	shl.b32 	%r14, %r254, 4;
	add.s32 	%r271, %r11, 2;
	mad.lo.s32 	%r439, %r254, %r271, %r4;
	add.s32 	%r272, %r11, 3;
	mad.lo.s32 	%r438, %r254, %r272, %r4;
	add.s32 	%r273, %r11, 4;
	mad.lo.s32 	%r437, %r254, %r273, %r4;
	add.s32 	%r274, %r11, 5;
	mad.lo.s32 	%r436, %r254, %r274, %r4;
	add.s32 	%r275, %r11, 6;
	mad.lo.s32 	%r435, %r254, %r275, %r4;
	add.s32 	%r276, %r11, 7;
	mad.lo.s32 	%r434, %r254, %r276, %r4;
	add.s32 	%r277, %r11, 8;
	mad.lo.s32 	%r433, %r254, %r277, %r4;
	add.s32 	%r278, %r11, 9;
	mad.lo.s32 	%r432, %r254, %r278, %r4;
	add.s32 	%r279, %r11, 10;
	mad.lo.s32 	%r431, %r254, %r279, %r4;
	add.s32 	%r280, %r11, 11;
	mad.lo.s32 	%r430, %r254, %r280, %r4;
	add.s32 	%r281, %r11, 12;
	mad.lo.s32 	%r429, %r254, %r281, %r4;
	add.s32 	%r282, %r11, 13;
	mad.lo.s32 	%r428, %r254, %r282, %r4;
	add.s32 	%r283, %r11, 14;
	mad.lo.s32 	%r427, %r254, %r283, %r4;
	add.s32 	%r284, %r11, 15;
	mad.lo.s32 	%r426, %r254, %r284, %r4;
	add.s32 	%r425, %r4, %r269;
	mov.f32 	%f663, 0fFF7FFFFF;
$L__BB6_5:
	.pragma "nounroll";
	and.b32  	%r448, %r6, 67108848;
	mul.wide.u32 	%rd37, %r425, 4;
	add.s64 	%rd38, %rd2, %rd37;
	ld.global.nc.f32 	%f63, [%rd38];
	max.f32 	%f64, %f663, %f63;
	mul.wide.u32 	%rd39, %r440, 4;
	add.s64 	%rd40, %rd2, %rd39;
	ld.global.nc.f32 	%f65, [%rd40];
	max.f32 	%f66, %f64, %f65;
	mul.wide.u32 	%rd41, %r439, 4;
	add.s64 	%rd42, %rd2, %rd41;
	ld.global.nc.f32 	%f67, [%rd42];
	max.f32 	%f68, %f66, %f67;
	mul.wide.u32 	%rd43, %r438, 4;
	add.s64 	%rd44, %rd2, %rd43;
	ld.global.nc.f32 	%f69, [%rd44];
	st.local.v4.f32 	[%rd246+-32], {%f63, %f65, %f67, %f69};
	max.f32 	%f70, %f68, %f69;
	mul.wide.u32 	%rd45, %r437, 4;
	add.s64 	%rd46, %rd2, %rd45;
	ld.global.nc.f32 	%f71, [%rd46];
	max.f32 	%f72, %f70, %f71;
	mul.wide.u32 	%rd47, %r436, 4;
	add.s64 	%rd48, %rd2, %rd47;
	ld.global.nc.f32 	%f73, [%rd48];
	max.f32 	%f74, %f72, %f73;
	mul.wide.u32 	%rd49, %r435, 4;
	add.s64 	%rd50, %rd2, %rd49;
	ld.global.nc.f32 	%f75, [%rd50];
	max.f32 	%f76, %f74, %f75;
	mul.wide.u32 	%rd51, %r434, 4;
	add.s64 	%rd52, %rd2, %rd51;
	ld.global.nc.f32 	%f77, [%rd52];
	st.local.v4.f32 	[%rd246+-16], {%f71, %f73, %f75, %f77};
	max.f32 	%f78, %f76, %f77;
	mul.wide.u32 	%rd53, %r433, 4;
	add.s64 	%rd54, %rd2, %rd53;
	ld.global.nc.f32 	%f79, [%rd54];
	max.f32 	%f80, %f78, %f79;
	mul.wide.u32 	%rd55, %r432, 4;
	add.s64 	%rd56, %rd2, %rd55;
	ld.global.nc.f32 	%f81, [%rd56];
	max.f32 	%f82, %f80, %f81;
	mul.wide.u32 	%rd57, %r431, 4;
	add.s64 	%rd58, %rd2, %rd57;
	ld.global.nc.f32 	%f83, [%rd58];
	max.f32 	%f84, %f82, %f83;
	mul.wide.u32 	%rd59, %r430, 4;
	add.s64 	%rd60, %rd2, %rd59;
	ld.global.nc.f32 	%f85, [%rd60];
	st.local.v4.f32 	[%rd246], {%f79, %f81, %f83, %f85};
	max.f32 	%f86, %f84, %f85;
	mul.wide.u32 	%rd61, %r429, 4;
	add.s64 	%rd62, %rd2, %rd61;
	ld.global.nc.f32 	%f87, [%rd62];
	max.f32 	%f88, %f86, %f87;
	mul.wide.u32 	%rd63, %r428, 4;
	add.s64 	%rd64, %rd2, %rd63;
	ld.global.nc.f32 	%f89, [%rd64];
	max.f32 	%f90, %f88, %f89;
	mul.wide.u32 	%rd65, %r427, 4;
	add.s64 	%rd66, %rd2, %rd65;
	ld.global.nc.f32 	%f91, [%rd66];
	max.f32 	%f92, %f90, %f91;
	mul.wide.u32 	%rd67, %r426, 4;
	add.s64 	%rd68, %rd2, %rd67;
	ld.global.nc.f32 	%f93, [%rd68];
	st.local.v4.f32 	[%rd246+16], {%f87, %f89, %f91, %f93};
	max.f32 	%f663, %f92, %f93;
	add.s32 	%r441, %r441, 16;
	add.s64 	%rd246, %rd246, 64;
	add.s32 	%r440, %r440, %r14;
	add.s32 	%r439, %r439, %r14;
	add.s32 	%r438, %r438, %r14;
	add.s32 	%r437, %r437, %r14;
	add.s32 	%r436, %r436, %r14;
	add.s32 	%r435, %r435, %r14;
	add.s32 	%r434, %r434, %r14;
	add.s32 	%r433, %r433, %r14;
	add.s32 	%r432, %r432, %r14;
	add.s32 	%r431, %r431, %r14;
	add.s32 	%r430, %r430, %r14;
	add.s32 	%r429, %r429, %r14;
	add.s32 	%r428, %r428, %r14;
	add.s32 	%r427, %r427, %r14;
	add.s32 	%r426, %r426, %r14;
	add.s32 	%r425, %r425, %r14;
	setp.eq.s32 	%p5, %r441, 0;
	@%p5 bra 	$L__BB6_6;
	bra.uni 	$L__BB6_5;
$L__BB6_6:
	and.b32  	%r134, %r6, 15;
	setp.eq.s32 	%p6, %r134, 0;
	@%p6 bra 	$L__BB6_28;
	add.s32 	%r135, %r9, %r10;
	and.b32  	%r136, %r6, 7;
	setp.lt.u32 	%p7, %r134, 8;
	@%p7 bra 	$L__BB6_9;
	add.s32 	%r285, %r135, %r448;
	mad.lo.s32 	%r286, %r285, %r254, %r4;
	mul.wide.u32 	%rd69, %r286, 4;
	add.s64 	%rd70, %rd2, %rd69;
	ld.global.nc.f32 	%f95, [%rd70];
	mul.wide.u32 	%rd71, %r448, 4;
	add.s64 	%rd72, %rd3, %rd71;
	st.local.f32 	[%rd72], %f95;
	max.f32 	%f96, %f663, %f95;
	add.s32 	%r287, %r286, %r254;
	mul.wide.u32 	%rd73, %r287, 4;
	add.s64 	%rd74, %rd2, %rd73;
	ld.global.nc.f32 	%f97, [%rd74];
	st.local.f32 	[%rd72+4], %f97;
	max.f32 	%f98, %f96, %f97;
	add.s32 	%r288, %r287, %r254;
	mul.wide.u32 	%rd75, %r288, 4;
	add.s64 	%rd76, %rd2, %rd75;
	ld.global.nc.f32 	%f99, [%rd76];
	st.local.f32 	[%rd72+8], %f99;
	max.f32 	%f100, %f98, %f99;
	add.s32 	%r289, %r288, %r254;
	mul.wide.u32 	%rd77, %r289, 4;
	add.s64 	%rd78, %rd2, %rd77;
	ld.global.nc.f32 	%f101, [%rd78];
	st.local.f32 	[%rd72+12], %f101;
	max.f32 	%f102, %f100, %f101;
	add.s32 	%r290, %r289, %r254;
	mul.wide.u32 	%rd79, %r290, 4;
	add.s64 	%rd80, %rd2, %rd79;
	ld.global.nc.f32 	%f103, [%rd80];
	st.local.f32 	[%rd72+16], %f103;
	max.f32 	%f104, %f102, %f103;
	add.s32 	%r291, %r290, %r254;
	mul.wide.u32 	%rd81, %r291, 4;
	add.s64 	%rd82, %rd2, %rd81;
	ld.global.nc.f32 	%f105, [%rd82];
	st.local.f32 	[%rd72+20], %f105;
	max.f32 	%f106, %f104, %f105;
	add.s32 	%r292, %r291, %r254;
	mul.wide.u32 	%rd83, %r292, 4;
	add.s64 	%rd84, %rd2, %rd83;
	ld.global.nc.f32 	%f107, [%rd84];
	st.local.f32 	[%rd72+24], %f107;
	max.f32 	%f108, %f106, %f107;
	add.s32 	%r293, %r292, %r254;
	mul.wide.u32 	%rd85, %r293, 4;
	add.s64 	%rd86, %rd2, %rd85;
	ld.global.nc.f32 	%f109, [%rd86];
	st.local.f32 	[%rd72+28], %f109;
	max.f32 	%f663, %f108, %f109;
	add.s32 	%r448, %r448, 8;
$L__BB6_9:
	setp.eq.s32 	%p8, %r136, 0;
	@%p8 bra 	$L__BB6_28;
	and.b32  	%r139, %r6, 3;
	setp.lt.u32 	%p9, %r136, 4;
	@%p9 bra 	$L__BB6_12;
	add.s32 	%r294, %r135, %r448;
	mad.lo.s32 	%r295, %r294, %r254, %r4;
	mul.wide.u32 	%rd87, %r295, 4;
	add.s64 	%rd88, %rd2, %rd87;
	ld.global.nc.f32 	%f111, [%rd88];
	mul.wide.u32 	%rd89, %r448, 4;
	add.s64 	%rd90, %rd3, %rd89;
	st.local.f32 	[%rd90], %f111;
	max.f32 	%f112, %f663, %f111;
	add.s32 	%r296, %r295, %r254;
	mul.wide.u32 	%rd91, %r296, 4;
	add.s64 	%rd92, %rd2, %rd91;
	ld.global.nc.f32 	%f113, [%rd92];
	st.local.f32 	[%rd90+4], %f113;
	max.f32 	%f114, %f112, %f113;
	add.s32 	%r297, %r296, %r254;
	mul.wide.u32 	%rd93, %r297, 4;
	add.s64 	%rd94, %rd2, %rd93;
	ld.global.nc.f32 	%f115, [%rd94];
	st.local.f32 	[%rd90+8], %f115;
	max.f32 	%f116, %f114, %f115;
	add.s32 	%r298, %r297, %r254;
	mul.wide.u32 	%rd95, %r298, 4;
	add.s64 	%rd96, %rd2, %rd95;
	ld.global.nc.f32 	%f117, [%rd96];
	st.local.f32 	[%rd90+12], %f117;
	max.f32 	%f663, %f116, %f117;
	add.s32 	%r448, %r448, 4;
$L__BB6_12:
	setp.eq.s32 	%p10, %r139, 0;
	@%p10 bra 	$L__BB6_28;
	mul.wide.u32 	%rd97, %r448, 4;
	add.s64 	%rd248, %rd3, %rd97;
	add.s32 	%r299, %r448, %r10;
	add.s32 	%r300, %r299, %r9;
	mad.lo.s32 	%r301, %r254, %r300, %r2;
	add.s32 	%r451, %r301, %r3;
	neg.s32 	%r450, %r139;
$L__BB6_14:
	.pragma "nounroll";
	mul.wide.u32 	%rd98, %r451, 4;
	add.s64 	%rd99, %rd2, %rd98;
	ld.global.nc.f32 	%f118, [%rd99];
	st.local.f32 	[%rd248], %f118;
	max.f32 	%f663, %f663, %f118;
	add.s64 	%rd248, %rd248, 4;
	add.s32 	%r451, %r451, %r254;
	add.s32 	%r450, %r450, 1;
	setp.ne.s32 	%p11, %r450, 0;
	@%p11 bra 	$L__BB6_14;
	bra.uni 	$L__BB6_28;
$L__BB6_15:
	setp.lt.s32 	%p12, %r253, -31;
	@%p12 bra 	$L__BB6_28;
	mul.lo.s32 	%r30, %r7, %r8;
	setp.lt.u32 	%p13, %r6, 15;
	mov.f32 	%f663, 0fFF7FFFFF;
	mov.b32 	%r443, 0;
	@%p13 bra 	$L__BB6_19;
	and.b32  	%r303, %r7, -16;
	neg.s32 	%r424, %r303;
	add.s64 	%rd245, %rd3, 32;
	mad.lo.s32 	%r304, %r254, %r30, %r254;
	add.s32 	%r423, %r4, %r304;
	shl.b32 	%r33, %r254, 4;
	add.s32 	%r305, %r30, 2;
	mad.lo.s32 	%r422, %r254, %r305, %r4;
	add.s32 	%r306, %r30, 3;
	mad.lo.s32 	%r421, %r254, %r306, %r4;
	add.s32 	%r307, %r30, 4;
	mad.lo.s32 	%r420, %r254, %r307, %r4;
	add.s32 	%r308, %r30, 5;
	mad.lo.s32 	%r419, %r254, %r308, %r4;
	add.s32 	%r309, %r30, 6;
	mad.lo.s32 	%r418, %r254, %r309, %r4;
	add.s32 	%r310, %r30, 7;
	mad.lo.s32 	%r417, %r254, %r310, %r4;
	add.s32 	%r311, %r30, 8;
	mad.lo.s32 	%r416, %r254, %r311, %r4;
	add.s32 	%r312, %r30, 9;
	mad.lo.s32 	%r415, %r254, %r312, %r4;
	add.s32 	%r313, %r30, 10;
	mad.lo.s32 	%r414, %r254, %r313, %r4;
	add.s32 	%r314, %r30, 11;
	mad.lo.s32 	%r413, %r254, %r314, %r4;
	add.s32 	%r315, %r30, 12;
	mad.lo.s32 	%r412, %r254, %r315, %r4;
	add.s32 	%r316, %r30, 13;
	mad.lo.s32 	%r411, %r254, %r316, %r4;
	add.s32 	%r317, %r30, 14;
	mad.lo.s32 	%r410, %r254, %r317, %r4;
	add.s32 	%r318, %r30, 15;
	mad.lo.s32 	%r409, %r254, %r318, %r4;
	mul.lo.s32 	%r319, %r8, %r254;
	mad.lo.s32 	%r320, %r319, %r7, %r2;
	add.s32 	%r408, %r320, %r3;
	mov.f32 	%f663, 0fFF7FFFFF;
$L__BB6_18:
	.pragma "nounroll";
	and.b32  	%r443, %r7, -16;
	mul.wide.u32 	%rd100, %r408, 4;
	add.s64 	%rd101, %rd2, %rd100;
	ld.global.nc.f32 	%f123, [%rd101];
	max.f32 	%f124, %f663, %f123;
	mul.wide.u32 	%rd102, %r423, 4;
	add.s64 	%rd103, %rd2, %rd102;
	ld.global.nc.f32 	%f125, [%rd103];
	max.f32 	%f126, %f124, %f125;
	mul.wide.u32 	%rd104, %r422, 4;
	add.s64 	%rd105, %rd2, %rd104;
	ld.global.nc.f32 	%f127, [%rd105];
	max.f32 	%f128, %f126, %f127;
	mul.wide.u32 	%rd106, %r421, 4;
	add.s64 	%rd107, %rd2, %rd106;
	ld.global.nc.f32 	%f129, [%rd107];
	st.local.v4.f32 	[%rd245+-32], {%f123, %f125, %f127, %f129};
	max.f32 	%f130, %f128, %f129;
	mul.wide.u32 	%rd108, %r420, 4;
	add.s64 	%rd109, %rd2, %rd108;
	ld.global.nc.f32 	%f131, [%rd109];
	max.f32 	%f132, %f130, %f131;
	mul.wide.u32 	%rd110, %r419, 4;
	add.s64 	%rd111, %rd2, %rd110;
	ld.global.nc.f32 	%f133, [%rd111];
	max.f32 	%f134, %f132, %f133;
	mul.wide.u32 	%rd112, %r418, 4;
	add.s64 	%rd113, %rd2, %rd112;
	ld.global.nc.f32 	%f135, [%rd113];
	max.f32 	%f136, %f134, %f135;
	mul.wide.u32 	%rd114, %r417, 4;
	add.s64 	%rd115, %rd2, %rd114;
	ld.global.nc.f32 	%f137, [%rd115];
	st.local.v4.f32 	[%rd245+-16], {%f131, %f133, %f135, %f137};
	max.f32 	%f138, %f136, %f137;
	mul.wide.u32 	%rd116, %r416, 4;
	add.s64 	%rd117, %rd2, %rd116;
	ld.global.nc.f32 	%f139, [%rd117];
	max.f32 	%f140, %f138, %f139;
	mul.wide.u32 	%rd118, %r415, 4;
	add.s64 	%rd119, %rd2, %rd118;
	ld.global.nc.f32 	%f141, [%rd119];
	max.f32 	%f142, %f140, %f141;
	mul.wide.u32 	%rd120, %r414, 4;
	add.s64 	%rd121, %rd2, %rd120;
	ld.global.nc.f32 	%f143, [%rd121];
	max.f32 	%f144, %f142, %f143;
	mul.wide.u32 	%rd122, %r413, 4;
	add.s64 	%rd123, %rd2, %rd122;
	ld.global.nc.f32 	%f145, [%rd123];
	st.local.v4.f32 	[%rd245], {%f139, %f141, %f143, %f145};
	max.f32 	%f146, %f144, %f145;
	mul.wide.u32 	%rd124, %r412, 4;
	add.s64 	%rd125, %rd2, %rd124;
	ld.global.nc.f32 	%f147, [%rd125];
	max.f32 	%f148, %f146, %f147;
	mul.wide.u32 	%rd126, %r411, 4;
	add.s64 	%rd127, %rd2, %rd126;
	ld.global.nc.f32 	%f149, [%rd127];
	max.f32 	%f150, %f148, %f149;
	mul.wide.u32 	%rd128, %r410, 4;
	add.s64 	%rd129, %rd2, %rd128;
	ld.global.nc.f32 	%f151, [%rd129];
	max.f32 	%f152, %f150, %f151;
	mul.wide.u32 	%rd130, %r409, 4;
	add.s64 	%rd131, %rd2, %rd130;
	ld.global.nc.f32 	%f153, [%rd131];
	st.local.v4.f32 	[%rd245+16], {%f147, %f149, %f151, %f153};
	max.f32 	%f663, %f152, %f153;
	add.s32 	%r424, %r424, 16;
	add.s64 	%rd245, %rd245, 64;
	add.s32 	%r423, %r423, %r33;
	add.s32 	%r422, %r422, %r33;
	add.s32 	%r421, %r421, %r33;
	add.s32 	%r420, %r420, %r33;
	add.s32 	%r419, %r419, %r33;
	add.s32 	%r418, %r418, %r33;
	add.s32 	%r417, %r417, %r33;
	add.s32 	%r416, %r416, %r33;
	add.s32 	%r415, %r415, %r33;
	add.s32 	%r414, %r414, %r33;
	add.s32 	%r413, %r413, %r33;
	add.s32 	%r412, %r412, %r33;
	add.s32 	%r411, %r411, %r33;
	add.s32 	%r410, %r410, %r33;
	add.s32 	%r409, %r409, %r33;
	add.s32 	%r408, %r408, %r33;
	setp.eq.s32 	%p14, %r424, 0;
	@%p14 bra 	$L__BB6_19;
	bra.uni 	$L__BB6_18;
$L__BB6_19:
	and.b32  	%r120, %r7, 15;
	setp.eq.s32 	%p15, %r120, 0;
	@%p15 bra 	$L__BB6_28;
	and.b32  	%r121, %r7, 7;
	setp.lt.u32 	%p16, %r120, 8;
	@%p16 bra 	$L__BB6_22;
	add.s32 	%r321, %r443, %r30;
	mad.lo.s32 	%r322, %r321, %r254, %r4;
	mul.wide.u32 	%rd132, %r322, 4;
	add.s64 	%rd133, %rd2, %rd132;
	ld.global.nc.f32 	%f155, [%rd133];
	mul.wide.u32 	%rd134, %r443, 4;
	add.s64 	%rd135, %rd3, %rd134;
	st.local.f32 	[%rd135], %f155;
	max.f32 	%f156, %f663, %f155;
	add.s32 	%r323, %r322, %r254;
	mul.wide.u32 	%rd136, %r323, 4;
	add.s64 	%rd137, %rd2, %rd136;
	ld.global.nc.f32 	%f157, [%rd137];
	st.local.f32 	[%rd135+4], %f157;
	max.f32 	%f158, %f156, %f157;
	add.s32 	%r324, %r323, %r254;
	mul.wide.u32 	%rd138, %r324, 4;
	add.s64 	%rd139, %rd2, %rd138;
	ld.global.nc.f32 	%f159, [%rd139];
	st.local.f32 	[%rd135+8], %f159;
	max.f32 	%f160, %f158, %f159;
	add.s32 	%r325, %r324, %r254;
	mul.wide.u32 	%rd140, %r325, 4;
	add.s64 	%rd141, %rd2, %rd140;
	ld.global.nc.f32 	%f161, [%rd141];
	st.local.f32 	[%rd135+12], %f161;
	max.f32 	%f162, %f160, %f161;
	add.s32 	%r326, %r325, %r254;
	mul.wide.u32 	%rd142, %r326, 4;
	add.s64 	%rd143, %rd2, %rd142;
	ld.global.nc.f32 	%f163, [%rd143];
	st.local.f32 	[%rd135+16], %f163;
	max.f32 	%f164, %f162, %f163;
	add.s32 	%r327, %r326, %r254;
	mul.wide.u32 	%rd144, %r327, 4;
	add.s64 	%rd145, %rd2, %rd144;
	ld.global.nc.f32 	%f165, [%rd145];
	st.local.f32 	[%rd135+20], %f165;
	max.f32 	%f166, %f164, %f165;
	add.s32 	%r328, %r327, %r254;
	mul.wide.u32 	%rd146, %r328, 4;
	add.s64 	%rd147, %rd2, %rd146;
	ld.global.nc.f32 	%f167, [%rd147];
	st.local.f32 	[%rd135+24], %f167;
	max.f32 	%f168, %f166, %f167;
	add.s32 	%r329, %r328, %r254;
	mul.wide.u32 	%rd148, %r329, 4;
	add.s64 	%rd149, %rd2, %rd148;
	ld.global.nc.f32 	%f169, [%rd149];
	st.local.f32 	[%rd135+28], %f169;
	max.f32 	%f663, %f168, %f169;
	add.s32 	%r443, %r443, 8;
$L__BB6_22:
	setp.eq.s32 	%p17, %r121, 0;
	@%p17 bra 	$L__BB6_28;
	and.b32  	%r124, %r7, 3;
	setp.lt.u32 	%p18, %r121, 4;
	@%p18 bra 	$L__BB6_25;
	add.s32 	%r330, %r443, %r30;
	mad.lo.s32 	%r331, %r330, %r254, %r4;
	mul.wide.u32 	%rd150, %r331, 4;
	add.s64 	%rd151, %rd2, %rd150;
	ld.global.nc.f32 	%f171, [%rd151];
	mul.wide.u32 	%rd152, %r443, 4;
	add.s64 	%rd153, %rd3, %rd152;
	st.local.f32 	[%rd153], %f171;
	max.f32 	%f172, %f663, %f171;
	add.s32 	%r332, %r331, %r254;
	mul.wide.u32 	%rd154, %r332, 4;
	add.s64 	%rd155, %rd2, %rd154;
	ld.global.nc.f32 	%f173, [%rd155];
	st.local.f32 	[%rd153+4], %f173;
	max.f32 	%f174, %f172, %f173;
	add.s32 	%r333, %r332, %r254;
	mul.wide.u32 	%rd156, %r333, 4;
	add.s64 	%rd157, %rd2, %rd156;
	ld.global.nc.f32 	%f175, [%rd157];
	st.local.f32 	[%rd153+8], %f175;
	max.f32 	%f176, %f174, %f175;
	add.s32 	%r334, %r333, %r254;
	mul.wide.u32 	%rd158, %r334, 4;
	add.s64 	%rd159, %rd2, %rd158;
	ld.global.nc.f32 	%f177, [%rd159];
	st.local.f32 	[%rd153+12], %f177;
	max.f32 	%f663, %f176, %f177;
	add.s32 	%r443, %r443, 4;
$L__BB6_25:
	setp.eq.s32 	%p19, %r124, 0;
	@%p19 bra 	$L__BB6_28;
	mul.wide.u32 	%rd160, %r443, 4;
	add.s64 	%rd247, %rd3, %rd160;
	add.s32 	%r335, %r443, %r30;
	mad.lo.s32 	%r446, %r254, %r335, %r4;
	neg.s32 	%r445, %r124;
$L__BB6_27:
	.pragma "nounroll";
	mul.wide.u32 	%rd161, %r446, 4;
	add.s64 	%rd162, %rd2, %rd161;
	ld.global.nc.f32 	%f178, [%rd162];
	st.local.f32 	[%rd247], %f178;
	max.f32 	%f663, %f663, %f178;
	add.s64 	%rd247, %rd247, 4;
	add.s32 	%r446, %r446, %r254;
	add.s32 	%r445, %r445, 1;
	setp.eq.s32 	%p20, %r445, 0;
	@%p20 bra 	$L__BB6_28;
	bra.uni 	$L__BB6_27;
$L__BB6_28:
	mov.b32 	%r336, %f663;
	shfl.sync.bfly.b32	%r337|%p21, %r336, 16, 31, -1;
	mov.b32 	%f179, %r337;
	max.f32 	%f180, %f663, %f179;
	mov.b32 	%r338, %f180;
	shfl.sync.bfly.b32	%r339|%p22, %r338, 8, 31, -1;
	mov.b32 	%f181, %r339;
	max.f32 	%f182, %f180, %f181;
	mov.b32 	%r340, %f182;
	shfl.sync.bfly.b32	%r341|%p23, %r340, 4, 31, -1;
	mov.b32 	%f183, %r341;
	max.f32 	%f184, %f182, %f183;
	mov.b32 	%r342, %f184;
	shfl.sync.bfly.b32	%r343|%p24, %r342, 2, 31, -1;
	mov.b32 	%f185, %r343;
	max.f32 	%f186, %f184, %f185;
	mov.b32 	%r344, %f186;
	shfl.sync.bfly.b32	%r345|%p25, %r344, 1, 31, -1;
	mov.b32 	%f187, %r345;
	max.f32 	%f26, %f186, %f187;
	setp.ne.s32 	%p26, %r8, 0;
	shl.b32 	%r346, %r1, 2;
	mov.u32 	%r347, _ZZ18_warpSoftmaxKernelILi32ELi32ELi32EEvPfS0_iiiE9max_total;
	add.s32 	%r148, %r347, %r346;
	@%p26 bra 	$L__BB6_30;
	st.shared.f32 	[%r148], %f26;
$L__BB6_30:
	setp.lt.u32 	%p27, %r8, %r5;
	mov.f32 	%f680, 0f00000000;
	@%p27 bra 	$L__BB6_44;
	setp.lt.s32 	%p28, %r253, 32;
	@%p28 bra 	$L__BB6_57;
	ld.shared.f32 	%f27, [%r148];
	add.s32 	%r349, %r6, -1;
	and.b32  	%r149, %r6, 15;
	setp.lt.u32 	%p29, %r349, 15;
	mov.f32 	%f680, 0f00000000;
	mov.b32 	%r458, 0;
	@%p29 bra 	$L__BB6_35;
	and.b32  	%r458, %r6, 67108848;
	neg.s32 	%r453, %r458;
	add.s64 	%rd250, %rd3, 32;
	mov.f32 	%f680, 0f00000000;
$L__BB6_34:
	.pragma "nounroll";
	ld.local.v4.f32 	{%f192, %f193, %f194, %f195}, [%rd250+-32];
	sub.f32 	%f196, %f192, %f27;
	mul.f32 	%f197, %f196, 0f3FB8AA3B;
	ex2.approx.f32 	%f198, %f197;
	add.f32 	%f199, %f680, %f198;
	sub.f32 	%f200, %f193, %f27;
	mul.f32 	%f201, %f200, 0f3FB8AA3B;
	ex2.approx.f32 	%f202, %f201;
	add.f32 	%f203, %f199, %f202;
	sub.f32 	%f204, %f194, %f27;
	mul.f32 	%f205, %f204, 0f3FB8AA3B;
	ex2.approx.f32 	%f206, %f205;
	add.f32 	%f207, %f203, %f206;
	sub.f32 	%f208, %f195, %f27;
	mul.f32 	%f209, %f208, 0f3FB8AA3B;
	ex2.approx.f32 	%f210, %f209;
	add.f32 	%f211, %f207, %f210;
	ld.local.v4.f32 	{%f212, %f213, %f214, %f215}, [%rd250+-16];
	sub.f32 	%f216, %f212, %f27;
	mul.f32 	%f217, %f216, 0f3FB8AA3B;
	ex2.approx.f32 	%f218, %f217;
	add.f32 	%f219, %f211, %f218;
	sub.f32 	%f220, %f213, %f27;
	mul.f32 	%f221, %f220, 0f3FB8AA3B;
	ex2.approx.f32 	%f222, %f221;
	add.f32 	%f223, %f219, %f222;
	sub.f32 	%f224, %f214, %f27;
	mul.f32 	%f225, %f224, 0f3FB8AA3B;
	ex2.approx.f32 	%f226, %f225;
	add.f32 	%f227, %f223, %f226;
	sub.f32 	%f228, %f215, %f27;
	mul.f32 	%f229, %f228, 0f3FB8AA3B;
	ex2.approx.f32 	%f230, %f229;
	add.f32 	%f231, %f227, %f230;
	ld.local.v4.f32 	{%f232, %f233, %f234, %f235}, [%rd250];
	sub.f32 	%f236, %f232, %f27;
	mul.f32 	%f237, %f236, 0f3FB8AA3B;
	ex2.approx.f32 	%f238, %f237;
	add.f32 	%f239, %f231, %f238;
	sub.f32 	%f240, %f233, %f27;
	mul.f32 	%f241, %f240, 0f3FB8AA3B;
	ex2.approx.f32 	%f242, %f241;
	add.f32 	%f243, %f239, %f242;
	sub.f32 	%f244, %f234, %f27;
	mul.f32 	%f245, %f244, 0f3FB8AA3B;
	ex2.approx.f32 	%f246, %f245;
	add.f32 	%f247, %f243, %f246;
	sub.f32 	%f248, %f235, %f27;
	mul.f32 	%f249, %f248, 0f3FB8AA3B;
	ex2.approx.f32 	%f250, %f249;
	add.f32 	%f251, %f247, %f250;
	ld.local.v4.f32 	{%f252, %f253, %f254, %f255}, [%rd250+16];
	sub.f32 	%f256, %f252, %f27;
	mul.f32 	%f257, %f256, 0f3FB8AA3B;
	ex2.approx.f32 	%f258, %f257;
	add.f32 	%f259, %f251, %f258;
	sub.f32 	%f260, %f253, %f27;
	mul.f32 	%f261, %f260, 0f3FB8AA3B;
	ex2.approx.f32 	%f262, %f261;
	add.f32 	%f263, %f259, %f262;
	sub.f32 	%f264, %f254, %f27;
	mul.f32 	%f265, %f264, 0f3FB8AA3B;
	ex2.approx.f32 	%f266, %f265;
	add.f32 	%f267, %f263, %f266;
	sub.f32 	%f268, %f255, %f27;
	mul.f32 	%f269, %f268, 0f3FB8AA3B;
	ex2.approx.f32 	%f270, %f269;
	add.f32 	%f680, %f267, %f270;
	add.s32 	%r453, %r453, 16;
	add.s64 	%rd250, %rd250, 64;
	setp.eq.s32 	%p30, %r453, 0;
	@%p30 bra 	$L__BB6_35;
	bra.uni 	$L__BB6_34;
$L__BB6_35:
	setp.eq.s32 	%p31, %r149, 0;
	@%p31 bra 	$L__BB6_57;
	and.b32  	%r170, %r6, 7;
	setp.lt.u32 	%p32, %r149, 8;
	@%p32 bra 	$L__BB6_38;
	mul.wide.u32 	%rd163, %r458, 4;
	add.s64 	%rd164, %rd3, %rd163;
	ld.local.f32 	%f272, [%rd164];
	sub.f32 	%f273, %f272, %f27;
	mul.f32 	%f274, %f273, 0f3FB8AA3B;
	ex2.approx.f32 	%f275, %f274;
	add.f32 	%f276, %f680, %f275;
	ld.local.f32 	%f277, [%rd164+4];
	sub.f32 	%f278, %f277, %f27;
	mul.f32 	%f279, %f278, 0f3FB8AA3B;
	ex2.approx.f32 	%f280, %f279;
	add.f32 	%f281, %f276, %f280;
	ld.local.f32 	%f282, [%rd164+8];
	sub.f32 	%f283, %f282, %f27;
	mul.f32 	%f284, %f283, 0f3FB8AA3B;
	ex2.approx.f32 	%f285, %f284;
	add.f32 	%f286, %f281, %f285;
	ld.local.f32 	%f287, [%rd164+12];
	sub.f32 	%f288, %f287, %f27;
	mul.f32 	%f289, %f288, 0f3FB8AA3B;
	ex2.approx.f32 	%f290, %f289;
	add.f32 	%f291, %f286, %f290;
	ld.local.f32 	%f292, [%rd164+16];
	sub.f32 	%f293, %f292, %f27;
	mul.f32 	%f294, %f293, 0f3FB8AA3B;
	ex2.approx.f32 	%f295, %f294;
	add.f32 	%f296, %f291, %f295;
	ld.local.f32 	%f297, [%rd164+20];
	sub.f32 	%f298, %f297, %f27;
	mul.f32 	%f299, %f298, 0f3FB8AA3B;
	ex2.approx.f32 	%f300, %f299;
	add.f32 	%f301, %f296, %f300;
	ld.local.f32 	%f302, [%rd164+24];
	sub.f32 	%f303, %f302, %f27;
	mul.f32 	%f304, %f303, 0f3FB8AA3B;
	ex2.approx.f32 	%f305, %f304;
	add.f32 	%f306, %f301, %f305;
	ld.local.f32 	%f307, [%rd164+28];
	sub.f32 	%f308, %f307, %f27;
	mul.f32 	%f309, %f308, 0f3FB8AA3B;
	ex2.approx.f32 	%f310, %f309;
	add.f32 	%f680, %f306, %f310;
	add.s32 	%r458, %r458, 8;
$L__BB6_38:
	setp.eq.s32 	%p33, %r170, 0;
	@%p33 bra 	$L__BB6_57;
	and.b32  	%r173, %r6, 3;
	setp.lt.u32 	%p34, %r170, 4;
	@%p34 bra 	$L__BB6_41;
	mul.wide.u32 	%rd165, %r458, 4;
	add.s64 	%rd166, %rd3, %rd165;
	ld.local.f32 	%f312, [%rd166];
	sub.f32 	%f313, %f312, %f27;
	mul.f32 	%f314, %f313, 0f3FB8AA3B;
	ex2.approx.f32 	%f315, %f314;
	add.f32 	%f316, %f680, %f315;
	ld.local.f32 	%f317, [%rd166+4];
	sub.f32 	%f318, %f317, %f27;
	mul.f32 	%f319, %f318, 0f3FB8AA3B;
	ex2.approx.f32 	%f320, %f319;
	add.f32 	%f321, %f316, %f320;
	ld.local.f32 	%f322, [%rd166+8];
	sub.f32 	%f323, %f322, %f27;
	mul.f32 	%f324, %f323, 0f3FB8AA3B;
	ex2.approx.f32 	%f325, %f324;
	add.f32 	%f326, %f321, %f325;
	ld.local.f32 	%f327, [%rd166+12];
	sub.f32 	%f328, %f327, %f27;
	mul.f32 	%f329, %f328, 0f3FB8AA3B;
	ex2.approx.f32 	%f330, %f329;
	add.f32 	%f680, %f326, %f330;
	add.s32 	%r458, %r458, 4;
$L__BB6_41:
	setp.eq.s32 	%p35, %r173, 0;
	@%p35 bra 	$L__BB6_57;
	mul.wide.u32 	%rd167, %r458, 4;
	add.s64 	%rd252, %rd3, %rd167;
	neg.s32 	%r461, %r173;
$L__BB6_43:
	.pragma "nounroll";
	ld.local.f32 	%f331, [%rd252];
	sub.f32 	%f332, %f331, %f27;
	mul.f32 	%f333, %f332, 0f3FB8AA3B;
	ex2.approx.f32 	%f334, %f333;
	add.f32 	%f680, %f680, %f334;
	add.s64 	%rd252, %rd252, 4;
	add.s32 	%r461, %r461, 1;
	setp.ne.s32 	%p36, %r461, 0;
	@%p36 bra 	$L__BB6_43;
	bra.uni 	$L__BB6_57;
$L__BB6_44:
	setp.lt.s32 	%p37, %r253, -31;
	@%p37 bra 	$L__BB6_57;
	ld.shared.f32 	%f28, [%r148];
	and.b32  	%r152, %r7, 15;
	setp.lt.u32 	%p38, %r6, 15;
	mov.f32 	%f680, 0f00000000;
	mov.b32 	%r455, 0;
	@%p38 bra 	$L__BB6_48;
	and.b32  	%r455, %r7, -16;
	neg.s32 	%r452, %r455;
	add.s64 	%rd249, %rd3, 32;
	mov.f32 	%f680, 0f00000000;
$L__BB6_47:
	.pragma "nounroll";
	ld.local.v4.f32 	{%f339, %f340, %f341, %f342}, [%rd249+-32];
	sub.f32 	%f343, %f339, %f28;
	mul.f32 	%f344, %f343, 0f3FB8AA3B;
	ex2.approx.f32 	%f345, %f344;
	add.f32 	%f346, %f680, %f345;
	sub.f32 	%f347, %f340, %f28;
	mul.f32 	%f348, %f347, 0f3FB8AA3B;
	ex2.approx.f32 	%f349, %f348;
	add.f32 	%f350, %f346, %f349;
	sub.f32 	%f351, %f341, %f28;
	mul.f32 	%f352, %f351, 0f3FB8AA3B;
	ex2.approx.f32 	%f353, %f352;
	add.f32 	%f354, %f350, %f353;
	sub.f32 	%f355, %f342, %f28;
	mul.f32 	%f356, %f355, 0f3FB8AA3B;
	ex2.approx.f32 	%f357, %f356;
	add.f32 	%f358, %f354, %f357;
	ld.local.v4.f32 	{%f359, %f360, %f361, %f362}, [%rd249+-16];
	sub.f32 	%f363, %f359, %f28;
	mul.f32 	%f364, %f363, 0f3FB8AA3B;
	ex2.approx.f32 	%f365, %f364;
	add.f32 	%f366, %f358, %f365;
	sub.f32 	%f367, %f360, %f28;
	mul.f32 	%f368, %f367, 0f3FB8AA3B;
	ex2.approx.f32 	%f369, %f368;
	add.f32 	%f370, %f366, %f369;
	sub.f32 	%f371, %f361, %f28;
	mul.f32 	%f372, %f371, 0f3FB8AA3B;
	ex2.approx.f32 	%f373, %f372;
	add.f32 	%f374, %f370, %f373;
	sub.f32 	%f375, %f362, %f28;
	mul.f32 	%f376, %f375, 0f3FB8AA3B;
	ex2.approx.f32 	%f377, %f376;
	add.f32 	%f378, %f374, %f377;
	ld.local.v4.f32 	{%f379, %f380, %f381, %f382}, [%rd249];
	sub.f32 	%f383, %f379, %f28;
	mul.f32 	%f384, %f383, 0f3FB8AA3B;
	ex2.approx.f32 	%f385, %f384;
	add.f32 	%f386, %f378, %f385;
	sub.f32 	%f387, %f380, %f28;
	mul.f32 	%f388, %f387, 0f3FB8AA3B;
	ex2.approx.f32 	%f389, %f388;
	add.f32 	%f390, %f386, %f389;
	sub.f32 	%f391, %f381, %f28;
	mul.f32 	%f392, %f391, 0f3FB8AA3B;
	ex2.approx.f32 	%f393, %f392;
	add.f32 	%f394, %f390, %f393;
	sub.f32 	%f395, %f382, %f28;
	mul.f32 	%f396, %f395, 0f3FB8AA3B;
	ex2.approx.f32 	%f397, %f396;
	add.f32 	%f398, %f394, %f397;
	ld.local.v4.f32 	{%f399, %f400, %f401, %f402}, [%rd249+16];
	sub.f32 	%f403, %f399, %f28;
	mul.f32 	%f404, %f403, 0f3FB8AA3B;
	ex2.approx.f32 	%f405, %f404;
	add.f32 	%f406, %f398, %f405;
	sub.f32 	%f407, %f400, %f28;
	mul.f32 	%f408, %f407, 0f3FB8AA3B;
	ex2.approx.f32 	%f409, %f408;
	add.f32 	%f410, %f406, %f409;
	sub.f32 	%f411, %f401, %f28;
	mul.f32 	%f412, %f411, 0f3FB8AA3B;
	ex2.approx.f32 	%f413, %f412;
	add.f32 	%f414, %f410, %f413;
	sub.f32 	%f415, %f402, %f28;
	mul.f32 	%f416, %f415, 0f3FB8AA3B;
	ex2.approx.f32 	%f417, %f416;
	add.f32 	%f680, %f414, %f417;
	add.s32 	%r452, %r452, 16;
	add.s64 	%rd249, %rd249, 64;
	setp.eq.s32 	%p39, %r452, 0;
	@%p39 bra 	$L__BB6_48;
	bra.uni 	$L__BB6_47;
$L__BB6_48:
	setp.eq.s32 	%p40, %r152, 0;
	@%p40 bra 	$L__BB6_57;
	and.b32  	%r160, %r7, 7;
	setp.lt.u32 	%p41, %r152, 8;
	@%p41 bra 	$L__BB6_51;
	mul.wide.u32 	%rd168, %r455, 4;
	add.s64 	%rd169, %rd3, %rd168;
	ld.local.f32 	%f419, [%rd169];
	sub.f32 	%f420, %f419, %f28;
	mul.f32 	%f421, %f420, 0f3FB8AA3B;
	ex2.approx.f32 	%f422, %f421;
	add.f32 	%f423, %f680, %f422;
	ld.local.f32 	%f424, [%rd169+4];
	sub.f32 	%f425, %f424, %f28;
	mul.f32 	%f426, %f425, 0f3FB8AA3B;
	ex2.approx.f32 	%f427, %f426;
	add.f32 	%f428, %f423, %f427;
	ld.local.f32 	%f429, [%rd169+8];
	sub.f32 	%f430, %f429, %f28;
	mul.f32 	%f431, %f430, 0f3FB8AA3B;
	ex2.approx.f32 	%f432, %f431;
	add.f32 	%f433, %f428, %f432;
	ld.local.f32 	%f434, [%rd169+12];
	sub.f32 	%f435, %f434, %f28;
	mul.f32 	%f436, %f435, 0f3FB8AA3B;
	ex2.approx.f32 	%f437, %f436;
	add.f32 	%f438, %f433, %f437;
	ld.local.f32 	%f439, [%rd169+16];
	sub.f32 	%f440, %f439, %f28;
	mul.f32 	%f441, %f440, 0f3FB8AA3B;
	ex2.approx.f32 	%f442, %f441;
	add.f32 	%f443, %f438, %f442;
	ld.local.f32 	%f444, [%rd169+20];
	sub.f32 	%f445, %f444, %f28;
	mul.f32 	%f446, %f445, 0f3FB8AA3B;
	ex2.approx.f32 	%f447, %f446;
	add.f32 	%f448, %f443, %f447;
	ld.local.f32 	%f449, [%rd169+24];
	sub.f32 	%f450, %f449, %f28;
	mul.f32 	%f451, %f450, 0f3FB8AA3B;
	ex2.approx.f32 	%f452, %f451;
	add.f32 	%f453, %f448, %f452;
	ld.local.f32 	%f454, [%rd169+28];
	sub.f32 	%f455, %f454, %f28;
	mul.f32 	%f456, %f455, 0f3FB8AA3B;
	ex2.approx.f32 	%f457, %f456;
	add.f32 	%f680, %f453, %f457;
	add.s32 	%r455, %r455, 8;
$L__BB6_51:
	setp.eq.s32 	%p42, %r160, 0;
	@%p42 bra 	$L__BB6_57;
	and.b32  	%r163, %r7, 3;
	setp.lt.u32 	%p43, %r160, 4;
	@%p43 bra 	$L__BB6_54;
	mul.wide.u32 	%rd170, %r455, 4;
	add.s64 	%rd171, %rd3, %rd170;
	ld.local.f32 	%f459, [%rd171];
	sub.f32 	%f460, %f459, %f28;
	mul.f32 	%f461, %f460, 0f3FB8AA3B;
	ex2.approx.f32 	%f462, %f461;
	add.f32 	%f463, %f680, %f462;
	ld.local.f32 	%f464, [%rd171+4];
	sub.f32 	%f465, %f464, %f28;
	mul.f32 	%f466, %f465, 0f3FB8AA3B;
	ex2.approx.f32 	%f467, %f466;
	add.f32 	%f468, %f463, %f467;
	ld.local.f32 	%f469, [%rd171+8];
	sub.f32 	%f470, %f469, %f28;
	mul.f32 	%f471, %f470, 0f3FB8AA3B;
	ex2.approx.f32 	%f472, %f471;
	add.f32 	%f473, %f468, %f472;
	ld.local.f32 	%f474, [%rd171+12];
	sub.f32 	%f475, %f474, %f28;
	mul.f32 	%f476, %f475, 0f3FB8AA3B;
	ex2.approx.f32 	%f477, %f476;
	add.f32 	%f680, %f473, %f477;
	add.s32 	%r455, %r455, 4;
$L__BB6_54:
	setp.eq.s32 	%p44, %r163, 0;
	@%p44 bra 	$L__BB6_57;
	mul.wide.u32 	%rd172, %r455, 4;
	add.s64 	%rd251, %rd3, %rd172;
	neg.s32 	%r457, %r163;
$L__BB6_56:
	.pragma "nounroll";
	ld.local.f32 	%f478, [%rd251];
	sub.f32 	%f479, %f478, %f28;
	mul.f32 	%f480, %f479, 0f3FB8AA3B;
	ex2.approx.f32 	%f481, %f480;
	add.f32 	%f680, %f680, %f481;
	add.s64 	%rd251, %rd251, 4;
	add.s32 	%r457, %r457, 1;
	setp.eq.s32 	%p45, %r457, 0;
	@%p45 bra 	$L__BB6_57;
	bra.uni 	$L__BB6_56;
$L__BB6_57:
	setp.ne.s32 	%p46, %r8, 0;
	mov.b32 	%r351, %f680;
	shfl.sync.bfly.b32	%r352|%p47, %r351, 16, 31, -1;
	mov.b32 	%f482, %r352;
	add.f32 	%f483, %f680, %f482;
	mov.b32 	%r353, %f483;
	shfl.sync.bfly.b32	%r354|%p48, %r353, 8, 31, -1;
	mov.b32 	%f484, %r354;
	add.f32 	%f485, %f483, %f484;
	mov.b32 	%r355, %f485;
	shfl.sync.bfly.b32	%r356|%p49, %r355, 4, 31, -1;
	mov.b32 	%f486, %r356;
	add.f32 	%f487, %f485, %f486;
	mov.b32 	%r357, %f487;
	shfl.sync.bfly.b32	%r358|%p50, %r357, 2, 31, -1;
	mov.b32 	%f488, %r358;
	add.f32 	%f489, %f487, %f488;
	mov.b32 	%r359, %f489;
	shfl.sync.bfly.b32	%r360|%p51, %r359, 1, 31, -1;
	mov.b32 	%f490, %r360;
	add.f32 	%f54, %f489, %f490;
	mov.u32 	%r362, _ZZ18_warpSoftmaxKernelILi32ELi32ELi32EEvPfS0_iiiE9sum_total;
	add.s32 	%r179, %r362, %r346;
	@%p46 bra 	$L__BB6_59;
	st.shared.f32 	[%r179], %f54;
$L__BB6_59:
	setp.lt.u32 	%p52, %r8, %r5;
	@%p52 bra 	$L__BB6_72;
	setp.lt.s32 	%p53, %r253, 32;
	@%p53 bra 	$L__BB6_84;
	ld.shared.f32 	%f55, [%r148];
	ld.shared.f32 	%f491, [%r179];
	mov.f32 	%f492, 0f3F800000;
	div.approx.f32 	%f56, %f492, %f491;
	sub.s32 	%r364, %r8, %r5;
	mul.lo.s32 	%r365, %r364, %r6;
	mad.lo.s32 	%r180, %r7, %r5, %r365;
	add.s32 	%r366, %r6, -1;
	and.b32  	%r181, %r6, 7;
	setp.lt.u32 	%p54, %r366, 7;
	mov.b32 	%r483, 0;
	@%p54 bra 	$L__BB6_64;
	and.b32  	%r483, %r6, 67108856;
	neg.s32 	%r479, %r483;
	mul.lo.s32 	%r367, %r254, %r180;
	add.s32 	%r368, %r367, %r254;
	add.s32 	%r478, %r4, %r368;
	shl.b32 	%r185, %r254, 3;
	add.s32 	%r369, %r180, 2;
	mad.lo.s32 	%r477, %r254, %r369, %r4;
	add.s32 	%r370, %r180, 3;
	mad.lo.s32 	%r476, %r254, %r370, %r4;
	add.s32 	%r371, %r180, 4;
	mad.lo.s32 	%r475, %r254, %r371, %r4;
	add.s32 	%r372, %r180, 5;
	mad.lo.s32 	%r474, %r254, %r372, %r4;
	add.s32 	%r373, %r180, 6;
	mad.lo.s32 	%r473, %r254, %r373, %r4;
	add.s32 	%r374, %r180, 7;
	mad.lo.s32 	%r472, %r254, %r374, %r4;
	add.s32 	%r471, %r4, %r367;
	add.s64 	%rd254, %rd3, 16;
$L__BB6_63:
	.pragma "nounroll";
	ld.local.v4.f32 	{%f493, %f494, %f495, %f496}, [%rd254+-16];
	sub.f32 	%f497, %f493, %f55;
	mul.f32 	%f498, %f497, 0f3FB8AA3B;
	ex2.approx.f32 	%f499, %f498;
	mul.f32 	%f500, %f499, %f56;
	mul.wide.u32 	%rd173, %r471, 4;
	add.s64 	%rd174, %rd1, %rd173;
	st.global.f32 	[%rd174], %f500;
	sub.f32 	%f501, %f494, %f55;
	mul.f32 	%f502, %f501, 0f3FB8AA3B;
	ex2.approx.f32 	%f503, %f502;
	mul.f32 	%f504, %f503, %f56;
	mul.wide.u32 	%rd175, %r478, 4;
	add.s64 	%rd176, %rd1, %rd175;
	st.global.f32 	[%rd176], %f504;
	sub.f32 	%f505, %f495, %f55;
	mul.f32 	%f506, %f505, 0f3FB8AA3B;
	ex2.approx.f32 	%f507, %f506;
	mul.f32 	%f508, %f507, %f56;
	mul.wide.u32 	%rd177, %r477, 4;
	add.s64 	%rd178, %rd1, %rd177;
	st.global.f32 	[%rd178], %f508;
	sub.f32 	%f509, %f496, %f55;
	mul.f32 	%f510, %f509, 0f3FB8AA3B;
	ex2.approx.f32 	%f511, %f510;
	mul.f32 	%f512, %f511, %f56;
	mul.wide.u32 	%rd179, %r476, 4;
	add.s64 	%rd180, %rd1, %rd179;
	st.global.f32 	[%rd180], %f512;
	ld.local.v4.f32 	{%f513, %f514, %f515, %f516}, [%rd254];
	sub.f32 	%f517, %f513, %f55;
	mul.f32 	%f518, %f517, 0f3FB8AA3B;
	ex2.approx.f32 	%f519, %f518;
	mul.f32 	%f520, %f519, %f56;
	mul.wide.u32 	%rd181, %r475, 4;
	add.s64 	%rd182, %rd1, %rd181;
	st.global.f32 	[%rd182], %f520;
	sub.f32 	%f521, %f514, %f55;
	mul.f32 	%f522, %f521, 0f3FB8AA3B;
	ex2.approx.f32 	%f523, %f522;
	mul.f32 	%f524, %f523, %f56;
	mul.wide.u32 	%rd183, %r474, 4;
	add.s64 	%rd184, %rd1, %rd183;
	st.global.f32 	[%rd184], %f524;
	sub.f32 	%f525, %f515, %f55;
	mul.f32 	%f526, %f525, 0f3FB8AA3B;
	ex2.approx.f32 	%f527, %f526;
	mul.f32 	%f528, %f527, %f56;
	mul.wide.u32 	%rd185, %r473, 4;
	add.s64 	%rd186, %rd1, %rd185;
	st.global.f32 	[%rd186], %f528;
	sub.f32 	%f529, %f516, %f55;
	mul.f32 	%f530, %f529, 0f3FB8AA3B;
	ex2.approx.f32 	%f531, %f530;
	mul.f32 	%f532, %f531, %f56;
	mul.wide.u32 	%rd187, %r472, 4;
	add.s64 	%rd188, %rd1, %rd187;
	st.global.f32 	[%rd188], %f532;
	add.s32 	%r479, %r479, 8;
	add.s32 	%r478, %r478, %r185;
	add.s32 	%r477, %r477, %r185;
	add.s32 	%r476, %r476, %r185;
	add.s32 	%r475, %r475, %r185;
	add.s32 	%r474, %r474, %r185;
	add.s32 	%r473, %r473, %r185;
	add.s32 	%r472, %r472, %r185;
	add.s32 	%r471, %r471, %r185;
	add.s64 	%rd254, %rd254, 32;
	setp.eq.s32 	%p55, %r479, 0;
	@%p55 bra 	$L__BB6_64;
	bra.uni 	$L__BB6_63;
$L__BB6_64:
	setp.eq.s32 	%p56, %r181, 0;
	@%p56 bra 	$L__BB6_84;
	and.b32  	%r248, %r6, 3;
	setp.lt.u32 	%p57, %r181, 4;
	@%p57 bra 	$L__BB6_67;
	mul.wide.u32 	%rd189, %r483, 4;
	add.s64 	%rd190, %rd3, %rd189;
	ld.local.f32 	%f533, [%rd190];
	sub.f32 	%f534, %f533, %f55;
	mul.f32 	%f535, %f534, 0f3FB8AA3B;
	ex2.approx.f32 	%f536, %f535;
	mul.f32 	%f537, %f536, %f56;
	add.s32 	%r375, %r180, %r483;
	mad.lo.s32 	%r376, %r375, %r254, %r4;
	mul.wide.u32 	%rd191, %r376, 4;
	add.s64 	%rd192, %rd1, %rd191;
	st.global.f32 	[%rd192], %f537;
	ld.local.f32 	%f538, [%rd190+4];
	sub.f32 	%f539, %f538, %f55;
	mul.f32 	%f540, %f539, 0f3FB8AA3B;
	ex2.approx.f32 	%f541, %f540;
	mul.f32 	%f542, %f541, %f56;
	add.s32 	%r377, %r376, %r254;
	mul.wide.u32 	%rd193, %r377, 4;
	add.s64 	%rd194, %rd1, %rd193;
	st.global.f32 	[%rd194], %f542;
	ld.local.f32 	%f543, [%rd190+8];
	sub.f32 	%f544, %f543, %f55;
	mul.f32 	%f545, %f544, 0f3FB8AA3B;
	ex2.approx.f32 	%f546, %f545;
	mul.f32 	%f547, %f546, %f56;
	add.s32 	%r378, %r377, %r254;
	mul.wide.u32 	%rd195, %r378, 4;
	add.s64 	%rd196, %rd1, %rd195;
	st.global.f32 	[%rd196], %f547;
	ld.local.f32 	%f548, [%rd190+12];
	sub.f32 	%f549, %f548, %f55;
	mul.f32 	%f550, %f549, 0f3FB8AA3B;
	ex2.approx.f32 	%f551, %f550;
	mul.f32 	%f552, %f551, %f56;
	add.s32 	%r379, %r378, %r254;
	mul.wide.u32 	%rd197, %r379, 4;
	add.s64 	%rd198, %rd1, %rd197;
	st.global.f32 	[%rd198], %f552;
	add.s32 	%r483, %r483, 4;
$L__BB6_67:
	setp.eq.s32 	%p58, %r248, 0;
	@%p58 bra 	$L__BB6_84;
	setp.eq.s32 	%p59, %r248, 1;
	@%p59 bra 	$L__BB6_70;
	mul.wide.u32 	%rd199, %r483, 4;
	add.s64 	%rd200, %rd3, %rd199;
	ld.local.f32 	%f553, [%rd200];
	sub.f32 	%f554, %f553, %f55;
	mul.f32 	%f555, %f554, 0f3FB8AA3B;
	ex2.approx.f32 	%f556, %f555;
	mul.f32 	%f557, %f556, %f56;
	add.s32 	%r380, %r180, %r483;
	mad.lo.s32 	%r381, %r380, %r254, %r4;
	mul.wide.u32 	%rd201, %r381, 4;
	add.s64 	%rd202, %rd1, %rd201;
	st.global.f32 	[%rd202], %f557;
	ld.local.f32 	%f558, [%rd200+4];
	sub.f32 	%f559, %f558, %f55;
	mul.f32 	%f560, %f559, 0f3FB8AA3B;
	ex2.approx.f32 	%f561, %f560;
	mul.f32 	%f562, %f561, %f56;
	add.s32 	%r382, %r381, %r254;
	mul.wide.u32 	%rd203, %r382, 4;
	add.s64 	%rd204, %rd1, %rd203;
	st.global.f32 	[%rd204], %f562;
	add.s32 	%r483, %r483, 2;
$L__BB6_70:
	and.b32  	%r383, %r6, 1;
	setp.eq.b32 	%p60, %r383, 1;
	not.pred 	%p61, %p60;
	@%p61 bra 	$L__BB6_84;
	mul.wide.u32 	%rd205, %r483, 4;
	add.s64 	%rd206, %rd3, %rd205;
	ld.local.f32 	%f563, [%rd206];
	sub.f32 	%f564, %f563, %f55;
	mul.f32 	%f565, %f564, 0f3FB8AA3B;
	ex2.approx.f32 	%f566, %f565;
	mul.f32 	%f567, %f566, %f56;
	add.s32 	%r384, %r180, %r483;
	mad.lo.s32 	%r385, %r384, %r254, %r4;
	mul.wide.u32 	%rd207, %r385, 4;
	add.s64 	%rd208, %rd1, %rd207;
	st.global.f32 	[%rd208], %f567;
	bra.uni 	$L__BB6_84;
$L__BB6_72:
	setp.lt.s32 	%p62, %r253, -31;
	@%p62 bra 	$L__BB6_84;
	ld.shared.f32 	%f57, [%r148];
	ld.shared.f32 	%f568, [%r179];
	mov.f32 	%f569, 0f3F800000;
	div.approx.f32 	%f58, %f569, %f568;
	mul.lo.s32 	%r193, %r7, %r8;
	and.b32  	%r194, %r7, 7;
	setp.lt.u32 	%p63, %r6, 7;
	mov.b32 	%r481, 0;
	@%p63 bra 	$L__BB6_76;
	and.b32  	%r481, %r7, -8;
	neg.s32 	%r470, %r481;
	mad.lo.s32 	%r387, %r254, %r193, %r254;
	add.s32 	%r469, %r4, %r387;
	shl.b32 	%r198, %r254, 3;
	add.s32 	%r388, %r193, 2;
	mad.lo.s32 	%r468, %r254, %r388, %r4;
	add.s32 	%r389, %r193, 3;
	mad.lo.s32 	%r467, %r254, %r389, %r4;
	add.s32 	%r390, %r193, 4;
	mad.lo.s32 	%r466, %r254, %r390, %r4;
	add.s32 	%r391, %r193, 5;
	mad.lo.s32 	%r465, %r254, %r391, %r4;
	add.s32 	%r392, %r193, 6;
	mad.lo.s32 	%r464, %r254, %r392, %r4;
	add.s32 	%r393, %r193, 7;
	mad.lo.s32 	%r463, %r254, %r393, %r4;
	mul.lo.s32 	%r394, %r8, %r254;
	mad.lo.s32 	%r395, %r394, %r7, %r2;
	add.s32 	%r462, %r395, %r3;
	add.s64 	%rd253, %rd3, 16;
$L__BB6_75:
	.pragma "nounroll";
	ld.local.v4.f32 	{%f570, %f571, %f572, %f573}, [%rd253+-16];
	sub.f32 	%f574, %f570, %f57;
	mul.f32 	%f575, %f574, 0f3FB8AA3B;
	ex2.approx.f32 	%f576, %f575;
	mul.f32 	%f577, %f576, %f58;
	mul.wide.u32 	%rd209, %r462, 4;
	add.s64 	%rd210, %rd1, %rd209;
	st.global.f32 	[%rd210], %f577;
	sub.f32 	%f578, %f571, %f57;
	mul.f32 	%f579, %f578, 0f3FB8AA3B;
	ex2.approx.f32 	%f580, %f579;
	mul.f32 	%f581, %f580, %f58;
	mul.wide.u32 	%rd211, %r469, 4;
	add.s64 	%rd212, %rd1, %rd211;
	st.global.f32 	[%rd212], %f581;
	sub.f32 	%f582, %f572, %f57;
	mul.f32 	%f583, %f582, 0f3FB8AA3B;
	ex2.approx.f32 	%f584, %f583;
	mul.f32 	%f585, %f584, %f58;
	mul.wide.u32 	%rd213, %r468, 4;
	add.s64 	%rd214, %rd1, %rd213;
	st.global.f32 	[%rd214], %f585;
	sub.f32 	%f586, %f573, %f57;
	mul.f32 	%f587, %f586, 0f3FB8AA3B;
	ex2.approx.f32 	%f588, %f587;
	mul.f32 	%f589, %f588, %f58;
	mul.wide.u32 	%rd215, %r467, 4;
	add.s64 	%rd216, %rd1, %rd215;
	st.global.f32 	[%rd216], %f589;
	ld.local.v4.f32 	{%f590, %f591, %f592, %f593}, [%rd253];
	sub.f32 	%f594, %f590, %f57;
	mul.f32 	%f595, %f594, 0f3FB8AA3B;
	ex2.approx.f32 	%f596, %f595;
	mul.f32 	%f597, %f596, %f58;
	mul.wide.u32 	%rd217, %r466, 4;
	add.s64 	%rd218, %rd1, %rd217;
	st.global.f32 	[%rd218], %f597;
	sub.f32 	%f598, %f591, %f57;
	mul.f32 	%f599, %f598, 0f3FB8AA3B;
	ex2.approx.f32 	%f600, %f599;
	mul.f32 	%f601, %f600, %f58;
	mul.wide.u32 	%rd219, %r465, 4;
	add.s64 	%rd220, %rd1, %rd219;
	st.global.f32 	[%rd220], %f601;
	sub.f32 	%f602, %f592, %f57;
	mul.f32 	%f603, %f602, 0f3FB8AA3B;
	ex2.approx.f32 	%f604, %f603;
	mul.f32 	%f605, %f604, %f58;
	mul.wide.u32 	%rd221, %r464, 4;
	add.s64 	%rd222, %rd1, %rd221;
	st.global.f32 	[%rd222], %f605;
	sub.f32 	%f606, %f593, %f57;
	mul.f32 	%f607, %f606, 0f3FB8AA3B;
	ex2.approx.f32 	%f608, %f607;
	mul.f32 	%f609, %f608, %f58;
	mul.wide.u32 	%rd223, %r463, 4;
	add.s64 	%rd224, %rd1, %rd223;
	st.global.f32 	[%rd224], %f609;
	add.s32 	%r470, %r470, 8;
	add.s32 	%r469, %r469, %r198;
	add.s32 	%r468, %r468, %r198;
	add.s32 	%r467, %r467, %r198;
	add.s32 	%r466, %r466, %r198;
	add.s32 	%r465, %r465, %r198;
	add.s32 	%r464, %r464, %r198;
	add.s32 	%r463, %r463, %r198;
	add.s32 	%r462, %r462, %r198;
	add.s64 	%rd253, %rd253, 32;
	setp.eq.s32 	%p64, %r470, 0;
	@%p64 bra 	$L__BB6_76;
	bra.uni 	$L__BB6_75;
$L__BB6_76:
	setp.eq.s32 	%p65, %r194, 0;
	@%p65 bra 	$L__BB6_84;
	setp.lt.u32 	%p66, %r194, 4;
	@%p66 bra 	$L__BB6_79;
	mul.wide.u32 	%rd225, %r481, 4;
	add.s64 	%rd226, %rd3, %rd225;
	ld.local.f32 	%f610, [%rd226];
	sub.f32 	%f611, %f610, %f57;
	mul.f32 	%f612, %f611, 0f3FB8AA3B;
	ex2.approx.f32 	%f613, %f612;
	mul.f32 	%f614, %f613, %f58;
	add.s32 	%r396, %r481, %r193;
	mad.lo.s32 	%r397, %r396, %r254, %r4;
	mul.wide.u32 	%rd227, %r397, 4;
	add.s64 	%rd228, %rd1, %rd227;
	st.global.f32 	[%rd228], %f614;
	ld.local.f32 	%f615, [%rd226+4];
	sub.f32 	%f616, %f615, %f57;
	mul.f32 	%f617, %f616, 0f3FB8AA3B;
	ex2.approx.f32 	%f618, %f617;
	mul.f32 	%f619, %f618, %f58;
	add.s32 	%r398, %r397, %r254;
	mul.wide.u32 	%rd229, %r398, 4;
	add.s64 	%rd230, %rd1, %rd229;
	st.global.f32 	[%rd230], %f619;
	ld.local.f32 	%f620, [%rd226+8];
	sub.f32 	%f621, %f620, %f57;
	mul.f32 	%f622, %f621, 0f3FB8AA3B;
	ex2.approx.f32 	%f623, %f622;
	mul.f32 	%f624, %f623, %f58;
	add.s32 	%r399, %r398, %r254;
	mul.wide.u32 	%rd231, %r399, 4;
	add.s64 	%rd232, %rd1, %rd231;
	st.global.f32 	[%rd232], %f624;
	ld.local.f32 	%f625, [%rd226+12];
	sub.f32 	%f626, %f625, %f57;
	mul.f32 	%f627, %f626, 0f3FB8AA3B;
	ex2.approx.f32 	%f628, %f627;
	mul.f32 	%f629, %f628, %f58;
	add.s32 	%r400, %r399, %r254;
	mul.wide.u32 	%rd233, %r400, 4;
	add.s64 	%rd234, %rd1, %rd233;
	st.global.f32 	[%rd234], %f629;
	add.s32 	%r481, %r481, 4;
$L__BB6_79:
	and.b32  	%r401, %r7, 3;
	setp.eq.s32 	%p67, %r401, 0;
	@%p67 bra 	$L__BB6_84;
	setp.eq.s32 	%p68, %r401, 1;
	@%p68 bra 	$L__BB6_82;
	mul.wide.u32 	%rd235, %r481, 4;
	add.s64 	%rd236, %rd3, %rd235;
	ld.local.f32 	%f630, [%rd236];
	sub.f32 	%f631, %f630, %f57;
	mul.f32 	%f632, %f631, 0f3FB8AA3B;
	ex2.approx.f32 	%f633, %f632;
	mul.f32 	%f634, %f633, %f58;
	add.s32 	%r402, %r481, %r193;
	mad.lo.s32 	%r403, %r402, %r254, %r4;
	mul.wide.u32 	%rd237, %r403, 4;
	add.s64 	%rd238, %rd1, %rd237;
	st.global.f32 	[%rd238], %f634;
	ld.local.f32 	%f635, [%rd236+4];
	sub.f32 	%f636, %f635, %f57;
	mul.f32 	%f637, %f636, 0f3FB8AA3B;
	ex2.approx.f32 	%f638, %f637;
	mul.f32 	%f639, %f638, %f58;
	add.s32 	%r404, %r403, %r254;
	mul.wide.u32 	%rd239, %r404, 4;
	add.s64 	%rd240, %rd1, %rd239;
	st.global.f32 	[%rd240], %f639;
	add.s32 	%r481, %r481, 2;
$L__BB6_82:
	and.b32  	%r405, %r6, 1;
	setp.eq.b32 	%p69, %r405, 1;
	@%p69 bra 	$L__BB6_84;
	mul.wide.u32 	%rd241, %r481, 4;
	add.s64 	%rd242, %rd3, %rd241;
	ld.local.f32 	%f640, [%rd242];
	sub.f32 	%f641, %f640, %f57;
	mul.f32 	%f642, %f641, 0f3FB8AA3B;
	ex2.approx.f32 	%f643, %f642;
	mul.f32 	%f644, %f643, %f58;
	add.s32 	%r406, %r481, %r193;
	mad.lo.s32 	%r407, %r406, %r254, %r4;
	mul.wide.u32 	%rd243, %r407, 4;
	add.s64 	%rd244, %rd1, %rd243;
	st.global.f32 	[%rd244], %f644;
$L__BB6_84:
	ret;

}
	// .globl	_Z18_warpSoftmaxKernelILi16ELi64ELi2EEvPfS0_iii
.visible .entry _Z18_warpSoftmaxKernelILi16ELi64ELi2EEvPfS0_iii(
	.param .u64 .ptr .align 1 _Z18_warpSoftmaxKernelILi16ELi64ELi2EEvPfS0_iii_param_0,
	.param .u64 .ptr .align 1 _Z18_warpSoftmaxKernelILi16ELi64ELi2EEvPfS0_iii_param_1,
	.param .u32 _Z18_warpSoftmaxKernelILi16ELi64ELi2EEvPfS0_iii_param_2,
	.param .u32 _Z18_warpSoftmaxKernelILi16ELi64ELi2EEvPfS0_iii_param_3,
	.param .u32 _Z18_warpSoftmaxKernelILi16ELi64ELi2EEvPfS0_iii_param_4
)
{
	.local .align 8 .b8 	__local_depot7[8];
	.reg .b64 	%SP;
	.reg .b64 	%SPL;
	.reg .pred 	%p<68>;
	.reg .b32 	%r<489>;
	.reg .b32 	%f<677>;
	.reg .b64 	%rd<256>;
	// demoted variable
	.shared .align 4 .b8 _ZZ18_warpSoftmaxKernelILi16ELi64ELi2EEvPfS0_iiiE9max_total[256];
	// demoted variable
	.shared .align 4 .b8 _ZZ18_warpSoftmaxKernelILi16ELi64ELi2EEvPfS0_iiiE9sum_total[256];
	mov.u64 	%SPL, __local_depot7;
	ld.param.u64 	%rd35, [_Z18_warpSoftmaxKernelILi16ELi64ELi2EEvPfS0_iii_param_0];
	ld.param.u32 	%r253, [_Z18_warpSoftmaxKernelILi16ELi64ELi2EEvPfS0_iii_param_2];
	ld.param.u32 	%r251, [_Z18_warpSoftmaxKernelILi16ELi64ELi2EEvPfS0_iii_param_3];
	ld.param.u32 	%r252, [_Z18_warpSoftmaxKernelILi16ELi64ELi2EEvPfS0_iii_param_4];
	cvta.to.global.u64 	%rd1, %rd35;
	add.u64 	%rd2, %SPL, 0;
	mov.u32 	%r254, %ctaid.x;
	mov.u32 	%r255, %ntid.y;
	mov.u32 	%r1, %tid.y;
	mad.lo.s32 	%r256, %r254, %r255, %r1;
	div.s32 	%r257, %r253, %r251;
	rem.s32 	%r2, %r256, %r252;
	sub.s32 	%r258, %r256, %r2;
	mul.lo.s32 	%r3, %r258, %r251;
	add.s32 	%r4, %r3, %r2;
	shr.s32 	%r259, %r251, 31;
	shr.u32 	%r260, %r259, 28;
	add.s32 	%r261, %r251, %r260;
	and.b32  	%r262, %r261, -16;
	sub.s32 	%r5, %r251, %r262;
	shr.s32 	%r6, %r261, 4;
	setp.ge.s32 	%p1, %r256, %r257;
	@%p1 bra 	$L__BB7_84;
	mov.u32 	%r7, %tid.x;
	setp.lt.u32 	%p2, %r7, %r5;
	mov.f32 	%f659, 0fFF7FFFFF;
	@%p2 bra 	$L__BB7_15;
	setp.lt.s32 	%p3, %r251, 16;
	@%p3 bra 	$L__BB7_28;
	add.s32 	%r264, %r6, -1;
	setp.lt.u32 	%p4, %r264, 15;
	mov.f32 	%f659, 0fFF7FFFFF;
	mov.b32 	%r451, 0;
	@%p4 bra 	$L__BB7_6;
	and.b32  	%r265, %r6, 134217712;
	neg.s32 	%r444, %r265;
	mad.lo.s32 	%r266, %r5, %r6, %r5;
	sub.s32 	%r267, %r7, %r5;
	mad.lo.s32 	%r268, %r267, %r6, %r266;
	mul.lo.s32 	%r269, %r252, %r268;
	add.s32 	%r443, %r4, %r269;
	add.s32 	%r270, %r268, 15;
	mad.lo.s32 	%r442, %r252, %r270, %r4;
	add.s32 	%r271, %r268, 14;
	mad.lo.s32 	%r441, %r252, %r271, %r4;
	add.s32 	%r272, %r268, 13;
	mad.lo.s32 	%r440, %r252, %r272, %r4;
	add.s32 	%r273, %r268, 12;
	mad.lo.s32 	%r439, %r252, %r273, %r4;
	add.s32 	%r274, %r268, 11;
	mad.lo.s32 	%r438, %r252, %r274, %r4;
	add.s32 	%r275, %r268, 10;
	mad.lo.s32 	%r437, %r252, %r275, %r4;
	add.s64 	%rd247, %rd2, 32;
	add.s32 	%r276, %r269, %r252;
	add.s32 	%r436, %r4, %r276;
	add.s32 	%r277, %r268, 2;
	mad.lo.s32 	%r435, %r252, %r277, %r4;
	add.s32 	%r278, %r268, 3;
	mad.lo.s32 	%r434, %r252, %r278, %r4;
	add.s32 	%r279, %r268, 4;
	mad.lo.s32 	%r433, %r252, %r279, %r4;
	add.s32 	%r280, %r268, 5;
	mad.lo.s32 	%r432, %r252, %r280, %r4;
	add.s32 	%r281, %r268, 6;
	mad.lo.s32 	%r431, %r252, %r281, %r4;
	add.s32 	%r282, %r268, 7;
	mad.lo.s32 	%r430, %r252, %r282, %r4;
	add.s32 	%r283, %r268, 8;
	mad.lo.s32 	%r429, %r252, %r283, %r4;
	add.s32 	%r284, %r268, 9;
	mad.lo.s32 	%r428, %r252, %r284, %r4;
	mov.f32 	%f659, 0fFF7FFFFF;
$L__BB7_5:
	.pragma "nounroll";
	and.b32  	%r451, %r6, 134217712;
	mul.wide.u32 	%rd37, %r443, 4;
	add.s64 	%rd38, %rd1, %rd37;
	ld.global.nc.f32 	%f63, [%rd38];
	max.f32 	%f64, %f659, %f63;
	mul.wide.u32 	%rd39, %r436, 4;
	add.s64 	%rd40, %rd1, %rd39;
	ld.global.nc.f32 	%f65, [%rd40];
	st.local.v2.f32 	[%rd247+-32], {%f63, %f65};
	max.f32 	%f66, %f64, %f65;
	mul.wide.u32 	%rd41, %r435, 4;
	add.s64 	%rd42, %rd1, %rd41;
	ld.global.nc.f32 	%f67, [%rd42];
	max.f32 	%f68, %f66, %f67;
	mul.wide.u32 	%rd43, %r434, 4;
	add.s64 	%rd44, %rd1, %rd43;
	ld.global.nc.f32 	%f69, [%rd44];
	st.local.v2.f32 	[%rd247+-24], {%f67, %f69};
	max.f32 	%f70, %f68, %f69;
	mul.wide.u32 	%rd45, %r433, 4;
	add.s64 	%rd46, %rd1, %rd45;
	ld.global.nc.f32 	%f71, [%rd46];
	max.f32 	%f72, %f70, %f71;
	mul.wide.u32 	%rd47, %r432, 4;
	add.s64 	%rd48, %rd1, %rd47;
	ld.global.nc.f32 	%f73, [%rd48];
	st.local.v2.f32 	[%rd247+-16], {%f71, %f73};
	max.f32 	%f74, %f72, %f73;
	mul.wide.u32 	%rd49, %r431, 4;
	add.s64 	%rd50, %rd1, %rd49;
	ld.global.nc.f32 	%f75, [%rd50];
	max.f32 	%f76, %f74, %f75;
	mul.wide.u32 	%rd51, %r430, 4;
	add.s64 	%rd52, %rd1, %rd51;
	ld.global.nc.f32 	%f77, [%rd52];
	st.local.v2.f32 	[%rd247+-8], {%f75, %f77};
	max.f32 	%f78, %f76, %f77;
	mul.wide.u32 	%rd53, %r429, 4;
	add.s64 	%rd54, %rd1, %rd53;
	ld.global.nc.f32 	%f79, [%rd54];
	max.f32 	%f80, %f78, %f79;
	mul.wide.u32 	%rd55, %r428, 4;
	add.s64 	%rd56, %rd1, %rd55;
	ld.global.nc.f32 	%f81, [%rd56];
	st.local.v2.f32 	[%rd247], {%f79, %f81};
	max.f32 	%f82, %f80, %f81;
	mul.wide.u32 	%rd57, %r437, 4;
	add.s64 	%rd58, %rd1, %rd57;
	ld.global.nc.f32 	%f83, [%rd58];
	max.f32 	%f84, %f82, %f83;
	mul.wide.u32 	%rd59, %r438, 4;
	add.s64 	%rd60, %rd1, %rd59;
	ld.global.nc.f32 	%f85, [%rd60];
	st.local.v2.f32 	[%rd247+8], {%f83, %f85};
	max.f32 	%f86, %f84, %f85;
	mul.wide.u32 	%rd61, %r439, 4;
	add.s64 	%rd62, %rd1, %rd61;
	ld.global.nc.f32 	%f87, [%rd62];
	max.f32 	%f88, %f86, %f87;
	mul.wide.u32 	%rd63, %r440, 4;
	add.s64 	%rd64, %rd1, %rd63;
	ld.global.nc.f32 	%f89, [%rd64];
	st.local.v2.f32 	[%rd247+16], {%f87, %f89};
	max.f32 	%f90, %f88, %f89;
	mul.wide.u32 	%rd65, %r441, 4;
	add.s64 	%rd66, %rd1, %rd65;
	ld.global.nc.f32 	%f91, [%rd66];
	max.f32 	%f92, %f90, %f91;
	mul.wide.u32 	%rd67, %r442, 4;
	add.s64 	%rd68, %rd1, %rd67;
	ld.global.nc.f32 	%f93, [%rd68];
	st.local.v2.f32 	[%rd247+24], {%f91, %f93};
	max.f32 	%f659, %f92, %f93;
	add.s32 	%r444, %r444, 16;
	shl.b32 	%r285, %r252, 4;
	add.s32 	%r443, %r443, %r285;
	add.s32 	%r442, %r442, %r285;
	add.s32 	%r441, %r441, %r285;
	add.s32 	%r440, %r440, %r285;
	add.s32 	%r439, %r439, %r285;
	add.s32 	%r438, %r438, %r285;
	add.s32 	%r437, %r437, %r285;
	add.s64 	%rd247, %rd247, 64;
	add.s32 	%r436, %r436, %r285;
	add.s32 	%r435, %r435, %r285;
	add.s32 	%r434, %r434, %r285;
	add.s32 	%r433, %r433, %r285;
	add.s32 	%r432, %r432, %r285;
	add.s32 	%r431, %r431, %r285;
	add.s32 	%r430, %r430, %r285;
	add.s32 	%r429, %r429, %r285;
	add.s32 	%r428, %r428, %r285;
	setp.eq.s32 	%p5, %r444, 0;
	@%p5 bra 	$L__BB7_6;
	bra.uni 	$L__BB7_5;
$L__BB7_6:
	and.b32  	%r129, %r6, 15;
	setp.eq.s32 	%p6, %r129, 0;
	@%p6 bra 	$L__BB7_28;
	mad.lo.s32 	%r130, %r5, %r6, %r5;
	sub.s32 	%r286, %r7, %r5;
	mul.lo.s32 	%r131, %r286, %r6;
	add.s32 	%r132, %r130, %r131;
	and.b32  	%r133, %r6, 7;
	setp.lt.u32 	%p7, %r129, 8;
	@%p7 bra 	$L__BB7_9;
	add.s32 	%r287, %r132, %r451;
	mad.lo.s32 	%r288, %r287, %r252, %r4;
	mul.wide.u32 	%rd69, %r288, 4;
	add.s64 	%rd70, %rd1, %rd69;
	ld.global.nc.f32 	%f95, [%rd70];
	mul.wide.u32 	%rd71, %r451, 4;
	add.s64 	%rd72, %rd2, %rd71;
	st.local.f32 	[%rd72], %f95;
	max.f32 	%f96, %f659, %f95;
	add.s32 	%r289, %r288, %r252;
	mul.wide.u32 	%rd73, %r289, 4;
	add.s64 	%rd74, %rd1, %rd73;
	ld.global.nc.f32 	%f97, [%rd74];
	st.local.f32 	[%rd72+4], %f97;
	max.f32 	%f98, %f96, %f97;
	add.s32 	%r290, %r289, %r252;
	mul.wide.u32 	%rd75, %r290, 4;
	add.s64 	%rd76, %rd1, %rd75;
	ld.global.nc.f32 	%f99, [%rd76];
	st.local.f32 	[%rd72+8], %f99;
	max.f32 	%f100, %f98, %f99;
	add.s32 	%r291, %r290, %r252;
	mul.wide.u32 	%rd77, %r291, 4;
	add.s64 	%rd78, %rd1, %rd77;
	ld.global.nc.f32 	%f101, [%rd78];
	st.local.f32 	[%rd72+12], %f101;
	max.f32 	%f102, %f100, %f101;
	add.s32 	%r292, %r291, %r252;
	mul.wide.u32 	%rd79, %r292, 4;
	add.s64 	%rd80, %rd1, %rd79;
	ld.global.nc.f32 	%f103, [%rd80];
	st.local.f32 	[%rd72+16], %f103;
	max.f32 	%f104, %f102, %f103;
	add.s32 	%r293, %r292, %r252;
	mul.wide.u32 	%rd81, %r293, 4;
	add.s64 	%rd82, %rd1, %rd81;
	ld.global.nc.f32 	%f105, [%rd82];
	st.local.f32 	[%rd72+20], %f105;
	max.f32 	%f106, %f104, %f105;
	add.s32 	%r294, %r293, %r252;
	mul.wide.u32 	%rd83, %r294, 4;
	add.s64 	%rd84, %rd1, %rd83;
	ld.global.nc.f32 	%f107, [%rd84];
	st.local.f32 	[%rd72+24], %f107;
	max.f32 	%f108, %f106, %f107;
	add.s32 	%r295, %r294, %r252;
	mul.wide.u32 	%rd85, %r295, 4;
	add.s64 	%rd86, %rd1, %rd85;
	ld.global.nc.f32 	%f109, [%rd86];
	st.local.f32 	[%rd72+28], %f109;
	max.f32 	%f659, %f108, %f109;
	add.s32 	%r451, %r451, 8;
$L__BB7_9:
	setp.eq.s32 	%p8, %r133, 0;
	@%p8 bra 	$L__BB7_28;
	and.b32  	%r136, %r6, 3;
	setp.lt.u32 	%p9, %r133, 4;
	@%p9 bra 	$L__BB7_12;
	add.s32 	%r296, %r132, %r451;
	mad.lo.s32 	%r297, %r296, %r252, %r4;
	mul.wide.u32 	%rd87, %r297, 4;
	add.s64 	%rd88, %rd1, %rd87;
	ld.global.nc.f32 	%f111, [%rd88];
	mul.wide.u32 	%rd89, %r451, 4;
	add.s64 	%rd90, %rd2, %rd89;
	st.local.f32 	[%rd90], %f111;
	max.f32 	%f112, %f659, %f111;
	add.s32 	%r298, %r297, %r252;
	mul.wide.u32 	%rd91, %r298, 4;
	add.s64 	%rd92, %rd1, %rd91;
	ld.global.nc.f32 	%f113, [%rd92];
	st.local.f32 	[%rd90+4], %f113;
	max.f32 	%f114, %f112, %f113;
	add.s32 	%r299, %r298, %r252;
	mul.wide.u32 	%rd93, %r299, 4;
	add.s64 	%rd94, %rd1, %rd93;
	ld.global.nc.f32 	%f115, [%rd94];
	st.local.f32 	[%rd90+8], %f115;
	max.f32 	%f116, %f114, %f115;
	add.s32 	%r300, %r299, %r252;
	mul.wide.u32 	%rd95, %r300, 4;
	add.s64 	%rd96, %rd1, %rd95;
	ld.global.nc.f32 	%f117, [%rd96];
	st.local.f32 	[%rd90+12], %f117;
	max.f32 	%f659, %f116, %f117;
	add.s32 	%r451, %r451, 4;
$L__BB7_12:
	setp.eq.s32 	%p10, %r136, 0;
	@%p10 bra 	$L__BB7_28;
	mul.wide.u32 	%rd97, %r451, 4;
	add.s64 	%rd249, %rd2, %rd97;
	add.s32 	%r301, %r451, %r131;
	add.s32 	%r302, %r301, %r130;
	mad.lo.s32 	%r303, %r252, %r302, %r2;
	add.s32 	%r454, %r303, %r3;
	neg.s32 	%r453, %r136;
$L__BB7_14:
	.pragma "nounroll";
	mul.wide.u32 	%rd98, %r454, 4;
	add.s64 	%rd99, %rd1, %rd98;
	ld.global.nc.f32 	%f118, [%rd99];
	st.local.f32 	[%rd249], %f118;
	max.f32 	%f659, %f659, %f118;
	add.s64 	%rd249, %rd249, 4;
	add.s32 	%r454, %r454, %r252;
	add.s32 	%r453, %r453, 1;
	setp.ne.s32 	%p11, %r453, 0;
	@%p11 bra 	$L__BB7_14;
	bra.uni 	$L__BB7_28;
$L__BB7_15:
	setp.lt.s32 	%p12, %r251, -15;
	@%p12 bra 	$L__BB7_28;
	setp.lt.u32 	%p13, %r6, 15;
	mov.f32 	%f659, 0fFF7FFFFF;
	mov.b32 	%r446, 0;
	@%p13 bra 	$L__BB7_19;
	add.s32 	%r305, %r6, 1;
	and.b32  	%r306, %r305, -16;
	neg.s32 	%r427, %r306;
	mul.lo.s32 	%r307, %r7, %r252;
	mad.lo.s32 	%r308, %r307, %r6, %r307;
	add.s32 	%r309, %r2, %r308;
	add.s32 	%r426, %r309, %r3;
	mad.lo.s32 	%r310, %r7, %r6, %r7;
	add.s32 	%r311, %r310, 15;
	mad.lo.s32 	%r425, %r252, %r311, %r4;
	add.s32 	%r312, %r310, 14;
	mad.lo.s32 	%r424, %r252, %r312, %r4;
	add.s32 	%r313, %r310, 13;
	mad.lo.s32 	%r423, %r252, %r313, %r4;
	add.s32 	%r314, %r310, 12;
	mad.lo.s32 	%r422, %r252, %r314, %r4;
	add.s32 	%r315, %r310, 11;
	mad.lo.s32 	%r421, %r252, %r315, %r4;
	add.s32 	%r316, %r310, 10;
	mad.lo.s32 	%r420, %r252, %r316, %r4;
	add.s64 	%rd246, %rd2, 32;
	mad.lo.s32 	%r317, %r252, %r310, %r252;
	add.s32 	%r419, %r4, %r317;
	add.s32 	%r318, %r310, 2;
	mad.lo.s32 	%r418, %r252, %r318, %r4;
	add.s32 	%r319, %r310, 3;
	mad.lo.s32 	%r417, %r252, %r319, %r4;
	add.s32 	%r320, %r310, 4;
	mad.lo.s32 	%r416, %r252, %r320, %r4;
	add.s32 	%r321, %r310, 5;
	mad.lo.s32 	%r415, %r252, %r321, %r4;
	add.s32 	%r322, %r310, 6;
	mad.lo.s32 	%r414, %r252, %r322, %r4;
	add.s32 	%r323, %r310, 7;
	mad.lo.s32 	%r413, %r252, %r323, %r4;
	add.s32 	%r324, %r310, 8;
	mad.lo.s32 	%r412, %r252, %r324, %r4;
	add.s32 	%r325, %r310, 9;
	mad.lo.s32 	%r411, %r252, %r325, %r4;
	mov.f32 	%f659, 0fFF7FFFFF;
$L__BB7_18:
	.pragma "nounroll";
	add.s32 	%r326, %r6, 1;
	and.b32  	%r446, %r326, -16;
	mul.wide.u32 	%rd100, %r426, 4;
	add.s64 	%rd101, %rd1, %rd100;
	ld.global.nc.f32 	%f123, [%rd101];
	max.f32 	%f124, %f659, %f123;
	mul.wide.u32 	%rd102, %r419, 4;
	add.s64 	%rd103, %rd1, %rd102;
	ld.global.nc.f32 	%f125, [%rd103];
	st.local.v2.f32 	[%rd246+-32], {%f123, %f125};
	max.f32 	%f126, %f124, %f125;
	mul.wide.u32 	%rd104, %r418, 4;
	add.s64 	%rd105, %rd1, %rd104;
	ld.global.nc.f32 	%f127, [%rd105];
	max.f32 	%f128, %f126, %f127;
	mul.wide.u32 	%rd106, %r417, 4;
	add.s64 	%rd107, %rd1, %rd106;
	ld.global.nc.f32 	%f129, [%rd107];
	st.local.v2.f32 	[%rd246+-24], {%f127, %f129};
	max.f32 	%f130, %f128, %f129;
	mul.wide.u32 	%rd108, %r416, 4;
	add.s64 	%rd109, %rd1, %rd108;
	ld.global.nc.f32 	%f131, [%rd109];
	max.f32 	%f132, %f130, %f131;
	mul.wide.u32 	%rd110, %r415, 4;
	add.s64 	%rd111, %rd1, %rd110;
	ld.global.nc.f32 	%f133, [%rd111];
	st.local.v2.f32 	[%rd246+-16], {%f131, %f133};
	max.f32 	%f134, %f132, %f133;
	mul.wide.u32 	%rd112, %r414, 4;
	add.s64 	%rd113, %rd1, %rd112;
	ld.global.nc.f32 	%f135, [%rd113];
	max.f32 	%f136, %f134, %f135;
	mul.wide.u32 	%rd114, %r413, 4;
	add.s64 	%rd115, %rd1, %rd114;
	ld.global.nc.f32 	%f137, [%rd115];
	st.local.v2.f32 	[%rd246+-8], {%f135, %f137};
	max.f32 	%f138, %f136, %f137;
	mul.wide.u32 	%rd116, %r412, 4;
	add.s64 	%rd117, %rd1, %rd116;
	ld.global.nc.f32 	%f139, [%rd117];
	max.f32 	%f140, %f138, %f139;
	mul.wide.u32 	%rd118, %r411, 4;
	add.s64 	%rd119, %rd1, %rd118;
	ld.global.nc.f32 	%f141, [%rd119];
	st.local.v2.f32 	[%rd246], {%f139, %f141};
	max.f32 	%f142, %f140, %f141;
	mul.wide.u32 	%rd120, %r420, 4;
	add.s64 	%rd121, %rd1, %rd120;
	ld.global.nc.f32 	%f143, [%rd121];
	max.f32 	%f144, %f142, %f143;
	mul.wide.u32 	%rd122, %r421, 4;
	add.s64 	%rd123, %rd1, %rd122;
	ld.global.nc.f32 	%f145, [%rd123];
	st.local.v2.f32 	[%rd246+8], {%f143, %f145};
	max.f32 	%f146, %f144, %f145;
	mul.wide.u32 	%rd124, %r422, 4;
	add.s64 	%rd125, %rd1, %rd124;
	ld.global.nc.f32 	%f147, [%rd125];
	max.f32 	%f148, %f146, %f147;
	mul.wide.u32 	%rd126, %r423, 4;
	add.s64 	%rd127, %rd1, %rd126;
	ld.global.nc.f32 	%f149, [%rd127];
	st.local.v2.f32 	[%rd246+16], {%f147, %f149};
	max.f32 	%f150, %f148, %f149;
	mul.wide.u32 	%rd128, %r424, 4;
	add.s64 	%rd129, %rd1, %rd128;
	ld.global.nc.f32 	%f151, [%rd129];
	max.f32 	%f152, %f150, %f151;
	mul.wide.u32 	%rd130, %r425, 4;
	add.s64 	%rd131, %rd1, %rd130;
	ld.global.nc.f32 	%f153, [%rd131];
	st.local.v2.f32 	[%rd246+24], {%f151, %f153};
	max.f32 	%f659, %f152, %f153;
	add.s32 	%r427, %r427, 16;
	shl.b32 	%r327, %r252, 4;
	add.s32 	%r426, %r426, %r327;
	add.s32 	%r425, %r425, %r327;
	add.s32 	%r424, %r424, %r327;
	add.s32 	%r423, %r423, %r327;
	add.s32 	%r422, %r422, %r327;
	add.s32 	%r421, %r421, %r327;
	add.s32 	%r420, %r420, %r327;
	add.s64 	%rd246, %rd246, 64;
	add.s32 	%r419, %r419, %r327;
	add.s32 	%r418, %r418, %r327;
	add.s32 	%r417, %r417, %r327;
	add.s32 	%r416, %r416, %r327;
	add.s32 	%r415, %r415, %r327;
	add.s32 	%r414, %r414, %r327;
	add.s32 	%r413, %r413, %r327;
	add.s32 	%r412, %r412, %r327;
	add.s32 	%r411, %r411, %r327;
	setp.eq.s32 	%p14, %r427, 0;
	@%p14 bra 	$L__BB7_19;
	bra.uni 	$L__BB7_18;
$L__BB7_19:
	add.s32 	%r113, %r6, 1;
	and.b32  	%r114, %r113, 15;
	setp.eq.s32 	%p15, %r114, 0;
	@%p15 bra 	$L__BB7_28;
	mul.lo.s32 	%r115, %r113, %r7;
	and.b32  	%r116, %r113, 7;
	setp.lt.u32 	%p16, %r114, 8;
	@%p16 bra 	$L__BB7_22;
	add.s32 	%r328, %r446, %r115;
	mad.lo.s32 	%r329, %r328, %r252, %r4;
	mul.wide.u32 	%rd132, %r329, 4;
	add.s64 	%rd133, %rd1, %rd132;
	ld.global.nc.f32 	%f155, [%rd133];
	mul.wide.u32 	%rd134, %r446, 4;
	add.s64 	%rd135, %rd2, %rd134;
	st.local.f32 	[%rd135], %f155;
	max.f32 	%f156, %f659, %f155;
	add.s32 	%r330, %r329, %r252;
	mul.wide.u32 	%rd136, %r330, 4;
	add.s64 	%rd137, %rd1, %rd136;
	ld.global.nc.f32 	%f157, [%rd137];
	st.local.f32 	[%rd135+4], %f157;
	max.f32 	%f158, %f156, %f157;
	add.s32 	%r331, %r330, %r252;
	mul.wide.u32 	%rd138, %r331, 4;
	add.s64 	%rd139, %rd1, %rd138;
	ld.global.nc.f32 	%f159, [%rd139];
	st.local.f32 	[%rd135+8], %f159;
	max.f32 	%f160, %f158, %f159;
	add.s32 	%r332, %r331, %r252;
	mul.wide.u32 	%rd140, %r332, 4;
	add.s64 	%rd141, %rd1, %rd140;
	ld.global.nc.f32 	%f161, [%rd141];
	st.local.f32 	[%rd135+12], %f161;
	max.f32 	%f162, %f160, %f161;
	add.s32 	%r333, %r332, %r252;
	mul.wide.u32 	%rd142, %r333, 4;
	add.s64 	%rd143, %rd1, %rd142;
	ld.global.nc.f32 	%f163, [%rd143];
	st.local.f32 	[%rd135+16], %f163;
	max.f32 	%f164, %f162, %f163;
	add.s32 	%r334, %r333, %r252;
	mul.wide.u32 	%rd144, %r334, 4;
	add.s64 	%rd145, %rd1, %rd144;
	ld.global.nc.f32 	%f165, [%rd145];
	st.local.f32 	[%rd135+20], %f165;
	max.f32 	%f166, %f164, %f165;
	add.s32 	%r335, %r334, %r252;
	mul.wide.u32 	%rd146, %r335, 4;
	add.s64 	%rd147, %rd1, %rd146;
	ld.global.nc.f32 	%f167, [%rd147];
	st.local.f32 	[%rd135+24], %f167;
	max.f32 	%f168, %f166, %f167;
	add.s32 	%r336, %r335, %r252;
	mul.wide.u32 	%rd148, %r336, 4;
	add.s64 	%rd149, %rd1, %rd148;
	ld.global.nc.f32 	%f169, [%rd149];
	st.local.f32 	[%rd135+28], %f169;
	max.f32 	%f659, %f168, %f169;
	add.s32 	%r446, %r446, 8;
$L__BB7_22:
	setp.eq.s32 	%p17, %r116, 0;
	@%p17 bra 	$L__BB7_28;
	and.b32  	%r119, %r113, 3;
	setp.lt.u32 	%p18, %r116, 4;
	@%p18 bra 	$L__BB7_25;
	add.s32 	%r337, %r446, %r115;
	mad.lo.s32 	%r338, %r337, %r252, %r4;
	mul.wide.u32 	%rd150, %r338, 4;
	add.s64 	%rd151, %rd1, %rd150;
	ld.global.nc.f32 	%f171, [%rd151];
	mul.wide.u32 	%rd152, %r446, 4;
	add.s64 	%rd153, %rd2, %rd152;
	st.local.f32 	[%rd153], %f171;
	max.f32 	%f172, %f659, %f171;
	add.s32 	%r339, %r338, %r252;
	mul.wide.u32 	%rd154, %r339, 4;
	add.s64 	%rd155, %rd1, %rd154;
	ld.global.nc.f32 	%f173, [%rd155];
	st.local.f32 	[%rd153+4], %f173;
	max.f32 	%f174, %f172, %f173;
	add.s32 	%r340, %r339, %r252;
	mul.wide.u32 	%rd156, %r340, 4;
	add.s64 	%rd157, %rd1, %rd156;
	ld.global.nc.f32 	%f175, [%rd157];
	st.local.f32 	[%rd153+8], %f175;
	max.f32 	%f176, %f174, %f175;
	add.s32 	%r341, %r340, %r252;
	mul.wide.u32 	%rd158, %r341, 4;
	add.s64 	%rd159, %rd1, %rd158;
	ld.global.nc.f32 	%f177, [%rd159];
	st.local.f32 	[%rd153+12], %f177;
	max.f32 	%f659, %f176, %f177;
	add.s32 	%r446, %r446, 4;
$L__BB7_25:
	setp.eq.s32 	%p19, %r119, 0;
	@%p19 bra 	$L__BB7_28;
	mul.wide.u32 	%rd160, %r446, 4;
	add.s64 	%rd248, %rd2, %rd160;
	add.s32 	%r342, %r446, %r115;
	mad.lo.s32 	%r449, %r252, %r342, %r4;
	neg.s32 	%r448, %r119;
$L__BB7_27:
	.pragma "nounroll";
	mul.wide.u32 	%rd161, %r449, 4;
	add.s64 	%rd162, %rd1, %rd161;
	ld.global.nc.f32 	%f178, [%rd162];
	st.local.f32 	[%rd248], %f178;
	max.f32 	%f659, %f659, %f178;
	add.s64 	%rd248, %rd248, 4;
	add.s32 	%r449, %r449, %r252;
	add.s32 	%r448, %r448, 1;
	setp.eq.s32 	%p20, %r448, 0;
	@%p20 bra 	$L__BB7_28;
	bra.uni 	$L__BB7_27;
$L__BB7_28:
	mov.b32 	%r343, %f659;
	shfl.sync.bfly.b32	%r344|%p21, %r343, 8, 31, -1;
	mov.b32 	%f179, %r344;
	max.f32 	%f180, %f659, %f179;
	mov.b32 	%r345, %f180;
	shfl.sync.bfly.b32	%r346|%p22, %r345, 4, 31, -1;
	mov.b32 	%f181, %r346;
	max.f32 	%f182, %f180, %f181;
	mov.b32 	%r347, %f182;
	shfl.sync.bfly.b32	%r348|%p23, %r347, 2, 31, -1;
	mov.b32 	%f183, %r348;
	max.f32 	%f184, %f182, %f183;
	mov.b32 	%r349, %f184;
	shfl.sync.bfly.b32	%r350|%p24, %r349, 1, 31, -1;
	mov.b32 	%f185, %r350;
	max.f32 	%f26, %f184, %f185;
	setp.ne.s32 	%p25, %r7, 0;
	shl.b32 	%r351, %r1, 2;
	mov.u32 	%r352, _ZZ18_warpSoftmaxKernelILi16ELi64ELi2EEvPfS0_iiiE9max_total;
	add.s32 	%r145, %r352, %r351;
	@%p25 bra 	$L__BB7_30;
	st.shared.f32 	[%r145], %f26;
$L__BB7_30:
	add.s32 	%r146, %r6, 1;
	setp.lt.u32 	%p26, %r7, %r5;
	mov.f32 	%f676, 0f00000000;
	@%p26 bra 	$L__BB7_44;
	setp.lt.s32 	%p27, %r251, 16;
	@%p27 bra 	$L__BB7_57;
	ld.shared.f32 	%f27, [%r145];
	add.s32 	%r354, %r6, -1;
	and.b32  	%r147, %r6, 15;
	setp.lt.u32 	%p28, %r354, 15;
	mov.f32 	%f676, 0f00000000;
	mov.b32 	%r461, 0;
	@%p28 bra 	$L__BB7_35;
	and.b32  	%r461, %r6, 134217712;
	neg.s32 	%r456, %r461;
	add.s64 	%rd251, %rd2, 32;
	mov.f32 	%f676, 0f00000000;
$L__BB7_34:
	.pragma "nounroll";
	ld.local.v2.f32 	{%f190, %f191}, [%rd251+-32];
	sub.f32 	%f192, %f190, %f27;
	mul.f32 	%f193, %f192, 0f3FB8AA3B;
	ex2.approx.f32 	%f194, %f193;
	add.f32 	%f195, %f676, %f194;
	sub.f32 	%f196, %f191, %f27;
	mul.f32 	%f197, %f196, 0f3FB8AA3B;
	ex2.approx.f32 	%f198, %f197;
	add.f32 	%f199, %f195, %f198;
	ld.local.v2.f32 	{%f200, %f201}, [%rd251+-24];
	sub.f32 	%f202, %f200, %f27;
	mul.f32 	%f203, %f202, 0f3FB8AA3B;
	ex2.approx.f32 	%f204, %f203;
	add.f32 	%f205, %f199, %f204;
	sub.f32 	%f206, %f201, %f27;
	mul.f32 	%f207, %f206, 0f3FB8AA3B;
	ex2.approx.f32 	%f208, %f207;
	add.f32 	%f209, %f205, %f208;
	ld.local.v2.f32 	{%f210, %f211}, [%rd251+-16];
	sub.f32 	%f212, %f210, %f27;
	mul.f32 	%f213, %f212, 0f3FB8AA3B;
	ex2.approx.f32 	%f214, %f213;
	add.f32 	%f215, %f209, %f214;
	sub.f32 	%f216, %f211, %f27;
	mul.f32 	%f217, %f216, 0f3FB8AA3B;
	ex2.approx.f32 	%f218, %f217;
	add.f32 	%f219, %f215, %f218;
	ld.local.v2.f32 	{%f220, %f221}, [%rd251+-8];
	sub.f32 	%f222, %f220, %f27;
	mul.f32 	%f223, %f222, 0f3FB8AA3B;
	ex2.approx.f32 	%f224, %f223;
	add.f32 	%f225, %f219, %f224;
	sub.f32 	%f226, %f221, %f27;
	mul.f32 	%f227, %f226, 0f3FB8AA3B;
	ex2.approx.f32 	%f228, %f227;
	add.f32 	%f229, %f225, %f228;
	ld.local.v2.f32 	{%f230, %f231}, [%rd251];
	sub.f32 	%f232, %f230, %f27;
	mul.f32 	%f233, %f232, 0f3FB8AA3B;
	ex2.approx.f32 	%f234, %f233;
	add.f32 	%f235, %f229, %f234;
	sub.f32 	%f236, %f231, %f27;
	mul.f32 	%f237, %f236, 0f3FB8AA3B;
	ex2.approx.f32 	%f238, %f237;
	add.f32 	%f239, %f235, %f238;
	ld.local.v2.f32 	{%f240, %f241}, [%rd251+8];
	sub.f32 	%f242, %f240, %f27;
	mul.f32 	%f243, %f242, 0f3FB8AA3B;
	ex2.approx.f32 	%f244, %f243;
	add.f32 	%f245, %f239, %f244;
	sub.f32 	%f246, %f241, %f27;
	mul.f32 	%f247, %f246, 0f3FB8AA3B;
	ex2.approx.f32 	%f248, %f247;
	add.f32 	%f249, %f245, %f248;
	ld.local.v2.f32 	{%f250, %f251}, [%rd251+16];
	sub.f32 	%f252, %f250, %f27;
	mul.f32 	%f253, %f252, 0f3FB8AA3B;
	ex2.approx.f32 	%f254, %f253;
	add.f32 	%f255, %f249, %f254;
	sub.f32 	%f256, %f251, %f27;
	mul.f32 	%f257, %f256, 0f3FB8AA3B;
	ex2.approx.f32 	%f258, %f257;
	add.f32 	%f259, %f255, %f258;
	ld.local.v2.f32 	{%f260, %f261}, [%rd251+24];
	sub.f32 	%f262, %f260, %f27;
	mul.f32 	%f263, %f262, 0f3FB8AA3B;
	ex2.approx.f32 	%f264, %f263;
	add.f32 	%f265, %f259, %f264;
	sub.f32 	%f266, %f261, %f27;
	mul.f32 	%f267, %f266, 0f3FB8AA3B;
	ex2.approx.f32 	%f268, %f267;
	add.f32 	%f676, %f265, %f268;
	add.s32 	%r456, %r456, 16;
	add.s64 	%rd251, %rd251, 64;
	setp.eq.s32 	%p29, %r456, 0;
	@%p29 bra 	$L__BB7_35;
	bra.uni 	$L__BB7_34;
$L__BB7_35:
	setp.eq.s32 	%p30, %r147, 0;
	@%p30 bra 	$L__BB7_57;
	and.b32  	%r168, %r6, 7;
	setp.lt.u32 	%p31, %r147, 8;
	@%p31 bra 	$L__BB7_38;
	mul.wide.u32 	%rd163, %r461, 4;
	add.s64 	%rd164, %rd2, %rd163;
	ld.local.f32 	%f270, [%rd164];
	sub.f32 	%f271, %f270, %f27;
	mul.f32 	%f272, %f271, 0f3FB8AA3B;
	ex2.approx.f32 	%f273, %f272;
	add.f32 	%f274, %f676, %f273;
	ld.local.f32 	%f275, [%rd164+4];
	sub.f32 	%f276, %f275, %f27;
	mul.f32 	%f277, %f276, 0f3FB8AA3B;
	ex2.approx.f32 	%f278, %f277;
	add.f32 	%f279, %f274, %f278;
	ld.local.f32 	%f280, [%rd164+8];
	sub.f32 	%f281, %f280, %f27;
	mul.f32 	%f282, %f281, 0f3FB8AA3B;
	ex2.approx.f32 	%f283, %f282;
	add.f32 	%f284, %f279, %f283;
	ld.local.f32 	%f285, [%rd164+12];
	sub.f32 	%f286, %f285, %f27;
	mul.f32 	%f287, %f286, 0f3FB8AA3B;
	ex2.approx.f32 	%f288, %f287;
	add.f32 	%f289, %f284, %f288;
	ld.local.f32 	%f290, [%rd164+16];
	sub.f32 	%f291, %f290, %f27;
	mul.f32 	%f292, %f291, 0f3FB8AA3B;
	ex2.approx.f32 	%f293, %f292;
	add.f32 	%f294, %f289, %f293;
	ld.local.f32 	%f295, [%rd164+20];
	sub.f32 	%f296, %f295, %f27;
	mul.f32 	%f297, %f296, 0f3FB8AA3B;
	ex2.approx.f32 	%f298, %f297;
	add.f32 	%f299, %f294, %f298;
	ld.local.f32 	%f300, [%rd164+24];
	sub.f32 	%f301, %f300, %f27;
	mul.f32 	%f302, %f301, 0f3FB8AA3B;
	ex2.approx.f32 	%f303, %f302;
	add.f32 	%f304, %f299, %f303;
	ld.local.f32 	%f305, [%rd164+28];
	sub.f32 	%f306, %f305, %f27;
	mul.f32 	%f307, %f306, 0f3FB8AA3B;
	ex2.approx.f32 	%f308, %f307;
	add.f32 	%f676, %f304, %f308;
	add.s32 	%r461, %r461, 8;
$L__BB7_38:
	setp.eq.s32 	%p32, %r168, 0;
	@%p32 bra 	$L__BB7_57;
	and.b32  	%r171, %r6, 3;
	setp.lt.u32 	%p33, %r168, 4;
	@%p33 bra 	$L__BB7_41;
	mul.wide.u32 	%rd165, %r461, 4;
	add.s64 	%rd166, %rd2, %rd165;
	ld.local.f32 	%f310, [%rd166];
	sub.f32 	%f311, %f310, %f27;
	mul.f32 	%f312, %f311, 0f3FB8AA3B;
	ex2.approx.f32 	%f313, %f312;
	add.f32 	%f314, %f676, %f313;
	ld.local.f32 	%f315, [%rd166+4];
	sub.f32 	%f316, %f315, %f27;
	mul.f32 	%f317, %f316, 0f3FB8AA3B;
	ex2.approx.f32 	%f318, %f317;
	add.f32 	%f319, %f314, %f318;
	ld.local.f32 	%f320, [%rd166+8];
	sub.f32 	%f321, %f320, %f27;
	mul.f32 	%f322, %f321, 0f3FB8AA3B;
	ex2.approx.f32 	%f323, %f322;
	add.f32 	%f324, %f319, %f323;
	ld.local.f32 	%f325, [%rd166+12];
	sub.f32 	%f326, %f325, %f27;
	mul.f32 	%f327, %f326, 0f3FB8AA3B;
	ex2.approx.f32 	%f328, %f327;
	add.f32 	%f676, %f324, %f328;
	add.s32 	%r461, %r461, 4;
$L__BB7_41:
	setp.eq.s32 	%p34, %r171, 0;
	@%p34 bra 	$L__BB7_57;
	mul.wide.u32 	%rd167, %r461, 4;
	add.s64 	%rd253, %rd2, %rd167;
	neg.s32 	%r464, %r171;
$L__BB7_43:
	.pragma "nounroll";
	ld.local.f32 	%f329, [%rd253];
	sub.f32 	%f330, %f329, %f27;
	mul.f32 	%f331, %f330, 0f3FB8AA3B;
	ex2.approx.f32 	%f332, %f331;
	add.f32 	%f676, %f676, %f332;
	add.s64 	%rd253, %rd253, 4;
	add.s32 	%r464, %r464, 1;
	setp.ne.s32 	%p35, %r464, 0;
	@%p35 bra 	$L__BB7_43;
	bra.uni 	$L__BB7_57;
$L__BB7_44:
	setp.lt.s32 	%p36, %r251, -15;
	@%p36 bra 	$L__BB7_57;
	ld.shared.f32 	%f28, [%r145];
	and.b32  	%r150, %r146, 15;
	setp.lt.u32 	%p37, %r6, 15;
	mov.f32 	%f676, 0f00000000;
	mov.b32 	%r458, 0;
	@%p37 bra 	$L__BB7_48;
	and.b32  	%r458, %r146, -16;
	neg.s32 	%r455, %r458;
	add.s64 	%rd250, %rd2, 32;
	mov.f32 	%f676, 0f00000000;
$L__BB7_47:
	.pragma "nounroll";
	ld.local.v2.f32 	{%f337, %f338}, [%rd250+-32];
	sub.f32 	%f339, %f337, %f28;
	mul.f32 	%f340, %f339, 0f3FB8AA3B;
	ex2.approx.f32 	%f341, %f340;
	add.f32 	%f342, %f676, %f341;
	sub.f32 	%f343, %f338, %f28;
	mul.f32 	%f344, %f343, 0f3FB8AA3B;
	ex2.approx.f32 	%f345, %f344;
	add.f32 	%f346, %f342, %f345;
	ld.local.v2.f32 	{%f347, %f348}, [%rd250+-24];
	sub.f32 	%f349, %f347, %f28;
	mul.f32 	%f350, %f349, 0f3FB8AA3B;
	ex2.approx.f32 	%f351, %f350;
	add.f32 	%f352, %f346, %f351;
	sub.f32 	%f353, %f348, %f28;
	mul.f32 	%f354, %f353, 0f3FB8AA3B;
	ex2.approx.f32 	%f355, %f354;
	add.f32 	%f356, %f352, %f355;
	ld.local.v2.f32 	{%f357, %f358}, [%rd250+-16];
	sub.f32 	%f359, %f357, %f28;
	mul.f32 	%f360, %f359, 0f3FB8AA3B;
	ex2.approx.f32 	%f361, %f360;
	add.f32 	%f362, %f356, %f361;
	sub.f32 	%f363, %f358, %f28;
	mul.f32 	%f364, %f363, 0f3FB8AA3B;
	ex2.approx.f32 	%f365, %f364;
	add.f32 	%f366, %f362, %f365;
	ld.local.v2.f32 	{%f367, %f368}, [%rd250+-8];
	sub.f32 	%f369, %f367, %f28;
	mul.f32 	%f370, %f369, 0f3FB8AA3B;
	ex2.approx.f32 	%f371, %f370;
	add.f32 	%f372, %f366, %f371;
	sub.f32 	%f373, %f368, %f28;
	mul.f32 	%f374, %f373, 0f3FB8AA3B;
	ex2.approx.f32 	%f375, %f374;
	add.f32 	%f376, %f372, %f375;
	ld.local.v2.f32 	{%f377, %f378}, [%rd250];
	sub.f32 	%f379, %f377, %f28;
	mul.f32 	%f380, %f379, 0f3FB8AA3B;
	ex2.approx.f32 	%f381, %f380;
	add.f32 	%f382, %f376, %f381;
	sub.f32 	%f383, %f378, %f28;
	mul.f32 	%f384, %f383, 0f3FB8AA3B;
	ex2.approx.f32 	%f385, %f384;
	add.f32 	%f386, %f382, %f385;
	ld.local.v2.f32 	{%f387, %f388}, [%rd250+8];
	sub.f32 	%f389, %f387, %f28;
	mul.f32 	%f390, %f389, 0f3FB8AA3B;
	ex2.approx.f32 	%f391, %f390;
	add.f32 	%f392, %f386, %f391;
	sub.f32 	%f393, %f388, %f28;
	mul.f32 	%f394, %f393, 0f3FB8AA3B;
	ex2.approx.f32 	%f395, %f394;
	add.f32 	%f396, %f392, %f395;
	ld.local.v2.f32 	{%f397, %f398}, [%rd250+16];
	sub.f32 	%f399, %f397, %f28;
	mul.f32 	%f400, %f399, 0f3FB8AA3B;
	ex2.approx.f32 	%f401, %f400;
	add.f32 	%f402, %f396, %f401;
	sub.f32 	%f403, %f398, %f28;
	mul.f32 	%f404, %f403, 0f3FB8AA3B;
	ex2.approx.f32 	%f405, %f404;
	add.f32 	%f406, %f402, %f405;
	ld.local.v2.f32 	{%f407, %f408}, [%rd250+24];
	sub.f32 	%f409, %f407, %f28;
	mul.f32 	%f410, %f409, 0f3FB8AA3B;
	ex2.approx.f32 	%f411, %f410;
	add.f32 	%f412, %f406, %f411;
	sub.f32 	%f413, %f408, %f28;
	mul.f32 	%f414, %f413, 0f3FB8AA3B;
	ex2.approx.f32 	%f415, %f414;
	add.f32 	%f676, %f412, %f415;
	add.s32 	%r455, %r455, 16;
	add.s64 	%rd250, %rd250, 64;
	setp.eq.s32 	%p38, %r455, 0;
	@%p38 bra 	$L__BB7_48;
	bra.uni 	$L__BB7_47;
$L__BB7_48:
	setp.eq.s32 	%p39, %r150, 0;
	@%p39 bra 	$L__BB7_57;
	and.b32  	%r158, %r146, 7;
	setp.lt.u32 	%p40, %r150, 8;
	@%p40 bra 	$L__BB7_51;
	mul.wide.u32 	%rd168, %r458, 4;
	add.s64 	%rd169, %rd2, %rd168;
	ld.local.f32 	%f417, [%rd169];
	sub.f32 	%f418, %f417, %f28;
	mul.f32 	%f419, %f418, 0f3FB8AA3B;
	ex2.approx.f32 	%f420, %f419;
	add.f32 	%f421, %f676, %f420;
	ld.local.f32 	%f422, [%rd169+4];
	sub.f32 	%f423, %f422, %f28;
	mul.f32 	%f424, %f423, 0f3FB8AA3B;
	ex2.approx.f32 	%f425, %f424;
	add.f32 	%f426, %f421, %f425;
	ld.local.f32 	%f427, [%rd169+8];
	sub.f32 	%f428, %f427, %f28;
	mul.f32 	%f429, %f428, 0f3FB8AA3B;
	ex2.approx.f32 	%f430, %f429;
	add.f32 	%f431, %f426, %f430;
	ld.local.f32 	%f432, [%rd169+12];
	sub.f32 	%f433, %f432, %f28;
	mul.f32 	%f434, %f433, 0f3FB8AA3B;
	ex2.approx.f32 	%f435, %f434;
	add.f32 	%f436, %f431, %f435;
	ld.local.f32 	%f437, [%rd169+16];
	sub.f32 	%f438, %f437, %f28;
	mul.f32 	%f439, %f438, 0f3FB8AA3B;
	ex2.approx.f32 	%f440, %f439;
	add.f32 	%f441, %f436, %f440;
	ld.local.f32 	%f442, [%rd169+20];
	sub.f32 	%f443, %f442, %f28;
	mul.f32 	%f444, %f443, 0f3FB8AA3B;
	ex2.approx.f32 	%f445, %f444;
	add.f32 	%f446, %f441, %f445;
	ld.local.f32 	%f447, [%rd169+24];
	sub.f32 	%f448, %f447, %f28;
	mul.f32 	%f449, %f448, 0f3FB8AA3B;
	ex2.approx.f32 	%f450, %f449;
	add.f32 	%f451, %f446, %f450;
	ld.local.f32 	%f452, [%rd169+28];
	sub.f32 	%f453, %f452, %f28;
	mul.f32 	%f454, %f453, 0f3FB8AA3B;
	ex2.approx.f32 	%f455, %f454;
	add.f32 	%f676, %f451, %f455;
	add.s32 	%r458, %r458, 8;
$L__BB7_51:
	setp.eq.s32 	%p41, %r158, 0;
	@%p41 bra 	$L__BB7_57;
	and.b32  	%r161, %r146, 3;
	setp.lt.u32 	%p42, %r158, 4;
	@%p42 bra 	$L__BB7_54;
	mul.wide.u32 	%rd170, %r458, 4;
	add.s64 	%rd171, %rd2, %rd170;
	ld.local.f32 	%f457, [%rd171];
	sub.f32 	%f458, %f457, %f28;
	mul.f32 	%f459, %f458, 0f3FB8AA3B;
	ex2.approx.f32 	%f460, %f459;
	add.f32 	%f461, %f676, %f460;
	ld.local.f32 	%f462, [%rd171+4];
	sub.f32 	%f463, %f462, %f28;
	mul.f32 	%f464, %f463, 0f3FB8AA3B;
	ex2.approx.f32 	%f465, %f464;
	add.f32 	%f466, %f461, %f465;
	ld.local.f32 	%f467, [%rd171+8];
	sub.f32 	%f468, %f467, %f28;
	mul.f32 	%f469, %f468, 0f3FB8AA3B;
	ex2.approx.f32 	%f470, %f469;
	add.f32 	%f471, %f466, %f470;
	ld.local.f32 	%f472, [%rd171+12];
	sub.f32 	%f473, %f472, %f28;
	mul.f32 	%f474, %f473, 0f3FB8AA3B;
	ex2.approx.f32 	%f475, %f474;
	add.f32 	%f676, %f471, %f475;
	add.s32 	%r458, %r458, 4;
$L__BB7_54:
	setp.eq.s32 	%p43, %r161, 0;
	@%p43 bra 	$L__BB7_57;
	mul.wide.u32 	%rd172, %r458, 4;
	add.s64 	%rd252, %rd2, %rd172;
	neg.s32 	%r460, %r161;
$L__BB7_56:
	.pragma "nounroll";
	ld.local.f32 	%f476, [%rd252];
	sub.f32 	%f477, %f476, %f28;
	mul.f32 	%f478, %f477, 0f3FB8AA3B;
	ex2.approx.f32 	%f479, %f478;
	add.f32 	%f676, %f676, %f479;
	add.s64 	%rd252, %rd252, 4;
	add.s32 	%r460, %r460, 1;
	setp.eq.s32 	%p44, %r460, 0;
	@%p44 bra 	$L__BB7_57;
	bra.uni 	$L__BB7_56;
$L__BB7_57:
	setp.ne.s32 	%p45, %r7, 0;
	mov.b32 	%r356, %f676;
	shfl.sync.bfly.b32	%r357|%p46, %r356, 8, 31, -1;
	mov.b32 	%f480, %r357;
	add.f32 	%f481, %f676, %f480;
	mov.b32 	%r358, %f481;
	shfl.sync.bfly.b32	%r359|%p47, %r358, 4, 31, -1;
	mov.b32 	%f482, %r359;
	add.f32 	%f483, %f481, %f482;
	mov.b32 	%r360, %f483;
	shfl.sync.bfly.b32	%r361|%p48, %r360, 2, 31, -1;
	mov.b32 	%f484, %r361;
	add.f32 	%f485, %f483, %f484;
	mov.b32 	%r362, %f485;
	shfl.sync.bfly.b32	%r363|%p49, %r362, 1, 31, -1;
	mov.b32 	%f486, %r363;
	add.f32 	%f54, %f485, %f486;
	mov.u32 	%r365, _ZZ18_warpSoftmaxKernelILi16ELi64ELi2EEvPfS0_iiiE9sum_total;
	add.s32 	%r177, %r365, %r351;
	@%p45 bra 	$L__BB7_59;
	st.shared.f32 	[%r177], %f54;
$L__BB7_59:
	ld.param.u64 	%rd245, [_Z18_warpSoftmaxKernelILi16ELi64ELi2EEvPfS0_iii_param_1];
	cvta.to.global.u64 	%rd27, %rd245;
	setp.lt.u32 	%p50, %r7, %r5;
	@%p50 bra 	$L__BB7_72;
	setp.lt.s32 	%p51, %r251, 16;
	@%p51 bra 	$L__BB7_84;
	ld.shared.f32 	%f55, [%r145];
	ld.shared.f32 	%f487, [%r177];
	mov.f32 	%f488, 0f3F800000;
	div.approx.f32 	%f56, %f488, %f487;
	sub.s32 	%r367, %r7, %r5;
	mul.lo.s32 	%r368, %r367, %r6;
	mad.lo.s32 	%r178, %r146, %r5, %r368;
	add.s32 	%r369, %r6, -1;
	and.b32  	%r179, %r6, 7;
	setp.lt.u32 	%p52, %r369, 7;
	mov.b32 	%r486, 0;
	@%p52 bra 	$L__BB7_64;
	and.b32  	%r486, %r6, 134217720;
	neg.s32 	%r482, %r486;
	mul.lo.s32 	%r370, %r252, %r178;
	add.s32 	%r371, %r370, %r252;
	add.s32 	%r481, %r4, %r371;
	shl.b32 	%r183, %r252, 3;
	add.s32 	%r372, %r178, 2;
	mad.lo.s32 	%r480, %r252, %r372, %r4;
	add.s32 	%r373, %r178, 3;
	mad.lo.s32 	%r479, %r252, %r373, %r4;
	add.s32 	%r374, %r178, 4;
	mad.lo.s32 	%r478, %r252, %r374, %r4;
	add.s32 	%r375, %r178, 5;
	mad.lo.s32 	%r477, %r252, %r375, %r4;
	add.s32 	%r376, %r178, 6;
	mad.lo.s32 	%r476, %r252, %r376, %r4;
	add.s32 	%r377, %r178, 7;
	mad.lo.s32 	%r475, %r252, %r377, %r4;
	add.s32 	%r474, %r4, %r370;
	add.s64 	%rd255, %rd2, 16;
$L__BB7_63:
	.pragma "nounroll";
	ld.local.v2.f32 	{%f489, %f490}, [%rd255+-16];
	sub.f32 	%f491, %f489, %f55;
	mul.f32 	%f492, %f491, 0f3FB8AA3B;
	ex2.approx.f32 	%f493, %f492;
	mul.f32 	%f494, %f493, %f56;
	mul.wide.u32 	%rd173, %r474, 4;
	add.s64 	%rd174, %rd27, %rd173;
	st.global.f32 	[%rd174], %f494;
	sub.f32 	%f495, %f490, %f55;
	mul.f32 	%f496, %f495, 0f3FB8AA3B;
	ex2.approx.f32 	%f497, %f496;
	mul.f32 	%f498, %f497, %f56;
	mul.wide.u32 	%rd175, %r481, 4;
	add.s64 	%rd176, %rd27, %rd175;
	st.global.f32 	[%rd176], %f498;
	ld.local.v2.f32 	{%f499, %f500}, [%rd255+-8];
	sub.f32 	%f501, %f499, %f55;
	mul.f32 	%f502, %f501, 0f3FB8AA3B;
	ex2.approx.f32 	%f503, %f502;
	mul.f32 	%f504, %f503, %f56;
	mul.wide.u32 	%rd177, %r480, 4;
	add.s64 	%rd178, %rd27, %rd177;
	st.global.f32 	[%rd178], %f504;
	sub.f32 	%f505, %f500, %f55;
	mul.f32 	%f506, %f505, 0f3FB8AA3B;
	ex2.approx.f32 	%f507, %f506;
	mul.f32 	%f508, %f507, %f56;
	mul.wide.u32 	%rd179, %r479, 4;
	add.s64 	%rd180, %rd27, %rd179;
	st.global.f32 	[%rd180], %f508;
	ld.local.v2.f32 	{%f509, %f510}, [%rd255];
	sub.f32 	%f511, %f509, %f55;
	mul.f32 	%f512, %f511, 0f3FB8AA3B;
	ex2.approx.f32 	%f513, %f512;
	mul.f32 	%f514, %f513, %f56;
	mul.wide.u32 	%rd181, %r478, 4;
	add.s64 	%rd182, %rd27, %rd181;
	st.global.f32 	[%rd182], %f514;
	sub.f32 	%f515, %f510, %f55;
	mul.f32 	%f516, %f515, 0f3FB8AA3B;
	ex2.approx.f32 	%f517, %f516;
	mul.f32 	%f518, %f517, %f56;
	mul.wide.u32 	%rd183, %r477, 4;
	add.s64 	%rd184, %rd27, %rd183;
	st.global.f32 	[%rd184], %f518;
	ld.local.v2.f32 	{%f519, %f520}, [%rd255+8];
	sub.f32 	%f521, %f519, %f55;
	mul.f32 	%f522, %f521, 0f3FB8AA3B;
	ex2.approx.f32 	%f523, %f522;
	mul.f32 	%f524, %f523, %f56;
	mul.wide.u32 	%rd185, %r476, 4;
	add.s64 	%rd186, %rd27, %rd185;
	st.global.f32 	[%rd186], %f524;
	sub.f32 	%f525, %f520, %f55;
	mul.f32 	%f526, %f525, 0f3FB8AA3B;
	ex2.approx.f32 	%f527, %f526;
	mul.f32 	%f528, %f527, %f56;
	mul.wide.u32 	%rd187, %r475, 4;
	add.s64 	%rd188, %rd27, %rd187;
	st.global.f32 	[%rd188], %f528;
	add.s32 	%r482, %r482, 8;
	add.s32 	%r481, %r481, %r183;
	add.s32 	%r480, %r480, %r183;
	add.s32 	%r479, %r479, %r183;
	add.s32 	%r478, %r478, %r183;
	add.s32 	%r477, %r477, %r183;
	add.s32 	%r476, %r476, %r183;
	add.s32 	%r475, %r475, %r183;
	add.s32 	%r474, %r474, %r183;
	add.s64 	%rd255, %rd255, 32;
	setp.eq.s32 	%p53, %r482, 0;
	@%p53 bra 	$L__BB7_64;
	bra.uni 	$L__BB7_63;
$L__BB7_64:
	setp.eq.s32 	%p54, %r179, 0;
	@%p54 bra 	$L__BB7_84;
	and.b32  	%r246, %r6, 3;
	setp.lt.u32 	%p55, %r179, 4;
	@%p55 bra 	$L__BB7_67;
	mul.wide.u32 	%rd189, %r486, 4;
	add.s64 	%rd190, %rd2, %rd189;
	ld.local.f32 	%f529, [%rd190];
	sub.f32 	%f530, %f529, %f55;
	mul.f32 	%f531, %f530, 0f3FB8AA3B;
	ex2.approx.f32 	%f532, %f531;
	mul.f32 	%f533, %f532, %f56;
	add.s32 	%r378, %r178, %r486;
	mad.lo.s32 	%r379, %r378, %r252, %r4;
	mul.wide.u32 	%rd191, %r379, 4;
	add.s64 	%rd192, %rd27, %rd191;
	st.global.f32 	[%rd192], %f533;
	ld.local.f32 	%f534, [%rd190+4];
	sub.f32 	%f535, %f534, %f55;
	mul.f32 	%f536, %f535, 0f3FB8AA3B;
	ex2.approx.f32 	%f537, %f536;
	mul.f32 	%f538, %f537, %f56;
	add.s32 	%r380, %r379, %r252;
	mul.wide.u32 	%rd193, %r380, 4;
	add.s64 	%rd194, %rd27, %rd193;
	st.global.f32 	[%rd194], %f538;
	ld.local.f32 	%f539, [%rd190+8];
	sub.f32 	%f540, %f539, %f55;
	mul.f32 	%f541, %f540, 0f3FB8AA3B;
	ex2.approx.f32 	%f542, %f541;
	mul.f32 	%f543, %f542, %f56;
	add.s32 	%r381, %r380, %r252;
	mul.wide.u32 	%rd195, %r381, 4;
	add.s64 	%rd196, %rd27, %rd195;
	st.global.f32 	[%rd196], %f543;
	ld.local.f32 	%f544, [%rd190+12];
	sub.f32 	%f545, %f544, %f55;
	mul.f32 	%f546, %f545, 0f3FB8AA3B;
	ex2.approx.f32 	%f547, %f546;
	mul.f32 	%f548, %f547, %f56;
	add.s32 	%r382, %r381, %r252;
	mul.wide.u32 	%rd197, %r382, 4;
	add.s64 	%rd198, %rd27, %rd197;
	st.global.f32 	[%rd198], %f548;
	add.s32 	%r486, %r486, 4;
$L__BB7_67:
	setp.eq.s32 	%p56, %r246, 0;
	@%p56 bra 	$L__BB7_84;
	setp.eq.s32 	%p57, %r246, 1;
	@%p57 bra 	$L__BB7_70;
	mul.wide.u32 	%rd199, %r486, 4;
	add.s64 	%rd200, %rd2, %rd199;
	ld.local.f32 	%f549, [%rd200];
	sub.f32 	%f550, %f549, %f55;
	mul.f32 	%f551, %f550, 0f3FB8AA3B;
	ex2.approx.f32 	%f552, %f551;
	mul.f32 	%f553, %f552, %f56;
	add.s32 	%r383, %r178, %r486;
	mad.lo.s32 	%r384, %r383, %r252, %r4;
	mul.wide.u32 	%rd201, %r384, 4;
	add.s64 	%rd202, %rd27, %rd201;
	st.global.f32 	[%rd202], %f553;
	ld.local.f32 	%f554, [%rd200+4];
	sub.f32 	%f555, %f554, %f55;
	mul.f32 	%f556, %f555, 0f3FB8AA3B;
	ex2.approx.f32 	%f557, %f556;
	mul.f32 	%f558, %f557, %f56;
	add.s32 	%r385, %r384, %r252;
	mul.wide.u32 	%rd203, %r385, 4;
	add.s64 	%rd204, %rd27, %rd203;
	st.global.f32 	[%rd204], %f558;
	add.s32 	%r486, %r486, 2;
$L__BB7_70:
	and.b32  	%r386, %r6, 1;
	setp.eq.b32 	%p58, %r386, 1;
	not.pred 	%p59, %p58;
	@%p59 bra 	$L__BB7_84;
	mul.wide.u32 	%rd205, %r486, 4;
	add.s64 	%rd206, %rd2, %rd205;
	ld.local.f32 	%f559, [%rd206];
	sub.f32 	%f560, %f559, %f55;
	mul.f32 	%f561, %f560, 0f3FB8AA3B;
	ex2.approx.f32 	%f562, %f561;
	mul.f32 	%f563, %f562, %f56;
	add.s32 	%r387, %r178, %r486;
	mad.lo.s32 	%r388, %r387, %r252, %r4;
	mul.wide.u32 	%rd207, %r388, 4;
	add.s64 	%rd208, %rd27, %rd207;
	st.global.f32 	[%rd208], %f563;
	bra.uni 	$L__BB7_84;
$L__BB7_72:
	setp.lt.s32 	%p60, %r251, -15;
	@%p60 bra 	$L__BB7_84;
	ld.shared.f32 	%f57, [%r145];
	ld.shared.f32 	%f564, [%r177];
	mov.f32 	%f565, 0f3F800000;
	div.approx.f32 	%f58, %f565, %f564;
	mul.lo.s32 	%r191, %r146, %r7;
	and.b32  	%r192, %r146, 7;
	setp.lt.u32 	%p61, %r6, 7;
	mov.b32 	%r484, 0;
	@%p61 bra 	$L__BB7_76;
	and.b32  	%r484, %r146, -8;
	neg.s32 	%r473, %r484;
	mad.lo.s32 	%r390, %r252, %r191, %r252;
	add.s32 	%r472, %r4, %r390;
	shl.b32 	%r196, %r252, 3;
	add.s32 	%r391, %r191, 2;
	mad.lo.s32 	%r471, %r252, %r391, %r4;
	add.s32 	%r392, %r191, 3;
	mad.lo.s32 	%r470, %r252, %r392, %r4;
	add.s32 	%r393, %r191, 4;
	mad.lo.s32 	%r469, %r252, %r393, %r4;
	add.s32 	%r394, %r191, 5;
	mad.lo.s32 	%r468, %r252, %r394, %r4;
	add.s32 	%r395, %r191, 6;
	mad.lo.s32 	%r467, %r252, %r395, %r4;
	add.s32 	%r396, %r191, 7;
	mad.lo.s32 	%r466, %r252, %r396, %r4;
	mul.lo.s32 	%r397, %r7, %r252;
	mad.lo.s32 	%r398, %r397, %r146, %r2;
	add.s32 	%r465, %r398, %r3;
	add.s64 	%rd254, %rd2, 16;
$L__BB7_75:
	.pragma "nounroll";
	ld.local.v2.f32 	{%f566, %f567}, [%rd254+-16];
	sub.f32 	%f568, %f566, %f57;
	mul.f32 	%f569, %f568, 0f3FB8AA3B;
	ex2.approx.f32 	%f570, %f569;
	mul.f32 	%f571, %f570, %f58;
	mul.wide.u32 	%rd209, %r465, 4;
	add.s64 	%rd210, %rd27, %rd209;
	st.global.f32 	[%rd210], %f571;
	sub.f32 	%f572, %f567, %f57;
	mul.f32 	%f573, %f572, 0f3FB8AA3B;
	ex2.approx.f32 	%f574, %f573;
	mul.f32 	%f575, %f574, %f58;
	mul.wide.u32 	%rd211, %r472, 4;
	add.s64 	%rd212, %rd27, %rd211;
	st.global.f32 	[%rd212], %f575;
	ld.local.v2.f32 	{%f576, %f577}, [%rd254+-8];
	sub.f32 	%f578, %f576, %f57;
	mul.f32 	%f579, %f578, 0f3FB8AA3B;
	ex2.approx.f32 	%f580, %f579;
	mul.f32 	%f581, %f580, %f58;
	mul.wide.u32 	%rd213, %r471, 4;
	add.s64 	%rd214, %rd27, %rd213;
	st.global.f32 	[%rd214], %f581;
	sub.f32 	%f582, %f577, %f57;
	mul.f32 	%f583, %f582, 0f3FB8AA3B;
	ex2.approx.f32 	%f584, %f583;
	mul.f32 	%f585, %f584, %f58;
	mul.wide.u32 	%rd215, %r470, 4;
	add.s64 	%rd216, %rd27, %rd215;
	st.global.f32 	[%rd216], %f585;
	ld.local.v2.f32 	{%f586, %f587}, [%rd254];
	sub.f32 	%f588, %f586, %f57;
	mul.f32 	%f589, %f588, 0f3FB8AA3B;
	ex2.approx.f32 	%f590, %f589;
	mul.f32 	%f591, %f590, %f58;
	mul.wide.u32 	%rd217, %r469, 4;
	add.s64 	%rd218, %rd27, %rd217;
	st.global.f32 	[%rd218], %f591;
	sub.f32 	%f592, %f587, %f57;
	mul.f32 	%f593, %f592, 0f3FB8AA3B;
	ex2.approx.f32 	%f594, %f593;
	mul.f32 	%f595, %f594, %f58;
	mul.wide.u32 	%rd219, %r468, 4;
	add.s64 	%rd220, %rd27, %rd219;
	st.global.f32 	[%rd220], %f595;
	ld.local.v2.f32 	{%f596, %f597}, [%rd254+8];
	sub.f32 	%f598, %f596, %f57;
	mul.f32 	%f599, %f598, 0f3FB8AA3B;
	ex2.approx.f32 	%f600, %f599;
	mul.f32 	%f601, %f600, %f58;
	mul.wide.u32 	%rd221, %r467, 4;
	add.s64 	%rd222, %rd27, %rd221;
	st.global.f32 	[%rd222], %f601;
	sub.f32 	%f602, %f597, %f57;
	mul.f32 	%f603, %f602, 0f3FB8AA3B;
	ex2.approx.f32 	%f604, %f603;
	mul.f32 	%f605, %f604, %f58;
	mul.wide.u32 	%rd223, %r466, 4;
	add.s64 	%rd224, %rd27, %rd223;
	st.global.f32 	[%rd224], %f605;
	add.s32 	%r473, %r473, 8;
	add.s32 	%r472, %r472, %r196;
	add.s32 	%r471, %r471, %r196;
	add.s32 	%r470, %r470, %r196;
	add.s32 	%r469, %r469, %r196;
	add.s32 	%r468, %r468, %r196;
	add.s32 	%r467, %r467, %r196;
	add.s32 	%r466, %r466, %r196;
	add.s32 	%r465, %r465, %r196;
	add.s64 	%rd254, %rd254, 32;
	setp.eq.s32 	%p62, %r473, 0;
	@%p62 bra 	$L__BB7_76;
	bra.uni 	$L__BB7_75;
$L__BB7_76:
	setp.eq.s32 	%p63, %r192, 0;
	@%p63 bra 	$L__BB7_84;
	setp.lt.u32 	%p64, %r192, 4;
	@%p64 bra 	$L__BB7_79;
	mul.wide.u32 	%rd225, %r484, 4;
	add.s64 	%rd226, %rd2, %rd225;
	ld.local.f32 	%f606, [%rd226];
	sub.f32 	%f607, %f606, %f57;
	mul.f32 	%f608, %f607, 0f3FB8AA3B;
	ex2.approx.f32 	%f609, %f608;
	mul.f32 	%f610, %f609, %f58;
	add.s32 	%r399, %r484, %r191;
	mad.lo.s32 	%r400, %r399, %r252, %r4;
	mul.wide.u32 	%rd227, %r400, 4;
	add.s64 	%rd228, %rd27, %rd227;
	st.global.f32 	[%rd228], %f610;
	ld.local.f32 	%f611, [%rd226+4];
	sub.f32 	%f612, %f611, %f57;
	mul.f32 	%f613, %f612, 0f3FB8AA3B;
	ex2.approx.f32 	%f614, %f613;
	mul.f32 	%f615, %f614, %f58;
	add.s32 	%r401, %r400, %r252;
	mul.wide.u32 	%rd229, %r401, 4;
	add.s64 	%rd230, %rd27, %rd229;
	st.global.f32 	[%rd230], %f615;
	ld.local.f32 	%f616, [%rd226+8];
	sub.f32 	%f617, %f616, %f57;
	mul.f32 	%f618, %f617, 0f3FB8AA3B;
	ex2.approx.f32 	%f619, %f618;
	mul.f32 	%f620, %f619, %f58;
	add.s32 	%r402, %r401, %r252;
	mul.wide.u32 	%rd231, %r402, 4;
	add.s64 	%rd232, %rd27, %rd231;
	st.global.f32 	[%rd232], %f620;
	ld.local.f32 	%f621, [%rd226+12];
	sub.f32 	%f622, %f621, %f57;
	mul.f32 	%f623, %f622, 0f3FB8AA3B;
	ex2.approx.f32 	%f624, %f623;
	mul.f32 	%f625, %f624, %f58;
	add.s32 	%r403, %r402, %r252;
	mul.wide.u32 	%rd233, %r403, 4;
	add.s64 	%rd234, %rd27, %rd233;
	st.global.f32 	[%rd234], %f625;
	add.s32 	%r484, %r484, 4;
$L__BB7_79:
	and.b32  	%r404, %r146, 3;
	setp.eq.s32 	%p65, %r404, 0;
	@%p65 bra 	$L__BB7_84;
	setp.eq.s32 	%p66, %r404, 1;
	@%p66 bra 	$L__BB7_82;
	mul.wide.u32 	%rd235, %r484, 4;
	add.s64 	%rd236, %rd2, %rd235;
	ld.local.f32 	%f626, [%rd236];
	sub.f32 	%f627, %f626, %f57;
	mul.f32 	%f628, %f627, 0f3FB8AA3B;
	ex2.approx.f32 	%f629, %f628;
	mul.f32 	%f630, %f629, %f58;
	add.s32 	%r405, %r484, %r191;
	mad.lo.s32 	%r406, %r405, %r252, %r4;
	mul.wide.u32 	%rd237, %r406, 4;
	add.s64 	%rd238, %rd27, %rd237;
	st.global.f32 	[%rd238], %f630;
	ld.local.f32 	%f631, [%rd236+4];
	sub.f32 	%f632, %f631, %f57;
	mul.f32 	%f633, %f632, 0f3FB8AA3B;
	ex2.approx.f32 	%f634, %f633;
	mul.f32 	%f635, %f634, %f58;
	add.s32 	%r407, %r406, %r252;
	mul.wide.u32 	%rd239, %r407, 4;
	add.s64 	%rd240, %rd27, %rd239;
	st.global.f32 	[%rd240], %f635;
	add.s32 	%r484, %r484, 2;
$L__BB7_82:
	and.b32  	%r408, %r6, 1;
	setp.eq.b32 	%p67, %r408, 1;
	@%p67 bra 	$L__BB7_84;
	mul.wide.u32 	%rd241, %r484, 4;
	add.s64 	%rd242, %rd2, %rd241;
	ld.local.f32 	%f636, [%rd242];
	sub.f32 	%f637, %f636, %f57;
	mul.f32 	%f638, %f637, 0f3FB8AA3B;
	ex2.approx.f32 	%f639, %f638;
	mul.f32 	%f640, %f639, %f58;
	add.s32 	%r409, %r484, %r191;
	mad.lo.s32 	%r410, %r409, %r252, %r4;
	mul.wide.u32 	%rd243, %r410, 4;
	add.s64 	%rd244, %rd27, %rd243;
	st.global.f32 	[%rd244], %f640;
$L__BB7_84:
	ret;

}
	// .globl	_Z18_warpSoftmaxKernelILi8ELi128ELi2EEvPfS0_iii
.visible .entry _Z18_warpSoftmaxKernelILi8ELi128ELi2EEvPfS0_iii(
	.param .u64 .ptr .align 1 _Z18_warpSoftmaxKernelILi8ELi128ELi2EEvPfS0_iii_param_0,
	.param .u64 .ptr .align 1 _Z18_warpSoftmaxKernelILi8ELi128ELi2EEvPfS0_iii_param_1,
	.param .u32 _Z18_warpSoftmaxKernelILi8ELi128ELi2EEvPfS0_iii_param_2,
	.param .u32 _Z18_warpSoftmaxKernelILi8ELi128ELi2EEvPfS0_iii_param_3,
	.param .u32 _Z18_warpSoftmaxKernelILi8ELi128ELi2EEvPfS0_iii_param_4
)
{
	.local .align 8 .b8 	__local_depot8[8];
	.reg .b64 	%SP;
	.reg .b64 	%SPL;
	.reg .pred 	%p<66>;
	.reg .b32 	%r<485>;
	.reg .b32 	%f<673>;
	.reg .b64 	%rd<256>;
	// demoted variable
	.shared .align 4 .b8 _ZZ18_warpSoftmaxKernelILi8ELi128ELi2EEvPfS0_iiiE9max_total[512];
	// demoted variable
	.shared .align 4 .b8 _ZZ18_warpSoftmaxKernelILi8ELi128ELi2EEvPfS0_iiiE9sum_total[512];
	mov.u64 	%SPL, __local_depot8;
	ld.param.u64 	%rd35, [_Z18_warpSoftmaxKernelILi8ELi128ELi2EEvPfS0_iii_param_0];
	ld.param.u32 	%r253, [_Z18_warpSoftmaxKernelILi8ELi128ELi2EEvPfS0_iii_param_2];
	ld.param.u32 	%r251, [_Z18_warpSoftmaxKernelILi8ELi128ELi2EEvPfS0_iii_param_3];
	ld.param.u32 	%r252, [_Z18_warpSoftmaxKernelILi8ELi128ELi2EEvPfS0_iii_param_4];
	cvta.to.global.u64 	%rd1, %rd35;
	add.u64 	%rd2, %SPL, 0;
	mov.u32 	%r254, %ctaid.x;
	mov.u32 	%r255, %ntid.y;
	mov.u32 	%r1, %tid.y;
	mad.lo.s32 	%r256, %r254, %r255, %r1;
	div.s32 	%r257, %r253, %r251;
	rem.s32 	%r2, %r256, %r252;
	sub.s32 	%r258, %r256, %r2;
	mul.lo.s32 	%r3, %r258, %r251;
	add.s32 	%r4, %r3, %r2;
	shr.s32 	%r259, %r251, 31;
	shr.u32 	%r260, %r259, 29;
	add.s32 	%r261, %r251, %r260;
	and.b32  	%r262, %r261, -8;
	sub.s32 	%r5, %r251, %r262;
	shr.s32 	%r6, %r261, 3;
	setp.ge.s32 	%p1, %r256, %r257;
	@%p1 bra 	$L__BB8_84;
	mov.u32 	%r7, %tid.x;
	setp.lt.u32 	%p2, %r7, %r5;
	mov.f32 	%f655, 0fFF7FFFFF;
	@%p2 bra 	$L__BB8_15;
	setp.lt.s32 	%p3, %r251, 8;
	@%p3 bra 	$L__BB8_28;
	add.s32 	%r264, %r6, -1;
	setp.lt.u32 	%p4, %r264, 15;
	mov.f32 	%f655, 0fFF7FFFFF;
	mov.b32 	%r447, 0;
	@%p4 bra 	$L__BB8_6;
	and.b32  	%r265, %r6, 268435440;
	neg.s32 	%r440, %r265;
	mad.lo.s32 	%r266, %r5, %r6, %r5;
	sub.s32 	%r267, %r7, %r5;
	mad.lo.s32 	%r268, %r267, %r6, %r266;
	mul.lo.s32 	%r269, %r252, %r268;
	add.s32 	%r439, %r4, %r269;
	add.s32 	%r270, %r268, 15;
	mad.lo.s32 	%r438, %r252, %r270, %r4;
	add.s32 	%r271, %r268, 14;
	mad.lo.s32 	%r437, %r252, %r271, %r4;
	add.s32 	%r272, %r268, 13;
	mad.lo.s32 	%r436, %r252, %r272, %r4;
	add.s32 	%r273, %r268, 12;
	mad.lo.s32 	%r435, %r252, %r273, %r4;
	add.s32 	%r274, %r268, 11;
	mad.lo.s32 	%r434, %r252, %r274, %r4;
	add.s32 	%r275, %r268, 10;
	mad.lo.s32 	%r433, %r252, %r275, %r4;
	add.s64 	%rd247, %rd2, 32;
	add.s32 	%r276, %r269, %r252;
	add.s32 	%r432, %r4, %r276;
	add.s32 	%r277, %r268, 2;
	mad.lo.s32 	%r431, %r252, %r277, %r4;
	add.s32 	%r278, %r268, 3;
	mad.lo.s32 	%r430, %r252, %r278, %r4;
	add.s32 	%r279, %r268, 4;
	mad.lo.s32 	%r429, %r252, %r279, %r4;
	add.s32 	%r280, %r268, 5;
	mad.lo.s32 	%r428, %r252, %r280, %r4;
	add.s32 	%r281, %r268, 6;
	mad.lo.s32 	%r427, %r252, %r281, %r4;
	add.s32 	%r282, %r268, 7;
	mad.lo.s32 	%r426, %r252, %r282, %r4;
	add.s32 	%r283, %r268, 8;
	mad.lo.s32 	%r425, %r252, %r283, %r4;
	add.s32 	%r284, %r268, 9;
	mad.lo.s32 	%r424, %r252, %r284, %r4;
	mov.f32 	%f655, 0fFF7FFFFF;
$L__BB8_5:
	.pragma "nounroll";
	and.b32  	%r447, %r6, 268435440;
	mul.wide.u32 	%rd37, %r439, 4;
	add.s64 	%rd38, %rd1, %rd37;
	ld.global.nc.f32 	%f63, [%rd38];
	max.f32 	%f64, %f655, %f63;
	mul.wide.u32 	%rd39, %r432, 4;
	add.s64 	%rd40, %rd1, %rd39;
	ld.global.nc.f32 	%f65, [%rd40];
	st.local.v2.f32 	[%rd247+-32], {%f63, %f65};
	max.f32 	%f66, %f64, %f65;
	mul.wide.u32 	%rd41, %r431, 4;
	add.s64 	%rd42, %rd1, %rd41;
	ld.global.nc.f32 	%f67, [%rd42];
	max.f32 	%f68, %f66, %f67;
	mul.wide.u32 	%rd43, %r430, 4;
	add.s64 	%rd44, %rd1, %rd43;
	ld.global.nc.f32 	%f69, [%rd44];
	st.local.v2.f32 	[%rd247+-24], {%f67, %f69};
	max.f32 	%f70, %f68, %f69;
	mul.wide.u32 	%rd45, %r429, 4;
	add.s64 	%rd46, %rd1, %rd45;
	ld.global.nc.f32 	%f71, [%rd46];
	max.f32 	%f72, %f70, %f71;
	mul.wide.u32 	%rd47, %r428, 4;
	add.s64 	%rd48, %rd1, %rd47;
	ld.global.nc.f32 	%f73, [%rd48];
	st.local.v2.f32 	[%rd247+-16], {%f71, %f73};
	max.f32 	%f74, %f72, %f73;
	mul.wide.u32 	%rd49, %r427, 4;
	add.s64 	%rd50, %rd1, %rd49;
	ld.global.nc.f32 	%f75, [%rd50];
	max.f32 	%f76, %f74, %f75;
	mul.wide.u32 	%rd51, %r426, 4;
	add.s64 	%rd52, %rd1, %rd51;
	ld.global.nc.f32 	%f77, [%rd52];
	st.local.v2.f32 	[%rd247+-8], {%f75, %f77};
	max.f32 	%f78, %f76, %f77;
	mul.wide.u32 	%rd53, %r425, 4;
	add.s64 	%rd54, %rd1, %rd53;
	ld.global.nc.f32 	%f79, [%rd54];
	max.f32 	%f80, %f78, %f79;
	mul.wide.u32 	%rd55, %r424, 4;
	add.s64 	%rd56, %rd1, %rd55;
	ld.global.nc.f32 	%f81, [%rd56];
	st.local.v2.f32 	[%rd247], {%f79, %f81};
	max.f32 	%f82, %f80, %f81;
	mul.wide.u32 	%rd57, %r433, 4;
	add.s64 	%rd58, %rd1, %rd57;
	ld.global.nc.f32 	%f83, [%rd58];
	max.f32 	%f84, %f82, %f83;
	mul.wide.u32 	%rd59, %r434, 4;
	add.s64 	%rd60, %rd1, %rd59;
	ld.global.nc.f32 	%f85, [%rd60];
	st.local.v2.f32 	[%rd247+8], {%f83, %f85};
	max.f32 	%f86, %f84, %f85;
	mul.wide.u32 	%rd61, %r435, 4;
	add.s64 	%rd62, %rd1, %rd61;
	ld.global.nc.f32 	%f87, [%rd62];
	max.f32 	%f88, %f86, %f87;
	mul.wide.u32 	%rd63, %r436, 4;
	add.s64 	%rd64, %rd1, %rd63;
	ld.global.nc.f32 	%f89, [%rd64];
	st.local.v2.f32 	[%rd247+16], {%f87, %f89};
	max.f32 	%f90, %f88, %f89;
	mul.wide.u32 	%rd65, %r437, 4;
	add.s64 	%rd66, %rd1, %rd65;
	ld.global.nc.f32 	%f91, [%rd66];
	max.f32 	%f92, %f90, %f91;
	mul.wide.u32 	%rd67, %r438, 4;
	add.s64 	%rd68, %rd1, %rd67;
	ld.global.nc.f32 	%f93, [%rd68];
	st.local.v2.f32 	[%rd247+24], {%f91, %f93};
	max.f32 	%f655, %f92, %f93;
	add.s32 	%r440, %r440, 16;
	shl.b32 	%r285, %r252, 4;
	add.s32 	%r439, %r439, %r285;
	add.s32 	%r438, %r438, %r285;
	add.s32 	%r437, %r437, %r285;
	add.s32 	%r436, %r436, %r285;
	add.s32 	%r435, %r435, %r285;
	add.s32 	%r434, %r434, %r285;
	add.s32 	%r433, %r433, %r285;
	add.s64 	%rd247, %rd247, 64;
	add.s32 	%r432, %r432, %r285;
	add.s32 	%r431, %r431, %r285;
	add.s32 	%r430, %r430, %r285;
	add.s32 	%r429, %r429, %r285;
	add.s32 	%r428, %r428, %r285;
	add.s32 	%r427, %r427, %r285;
	add.s32 	%r426, %r426, %r285;
	add.s32 	%r425, %r425, %r285;
	add.s32 	%r424, %r424, %r285;
	setp.eq.s32 	%p5, %r440, 0;
	@%p5 bra 	$L__BB8_6;
	bra.uni 	$L__BB8_5;
$L__BB8_6:
	and.b32  	%r129, %r6, 15;
	setp.eq.s32 	%p6, %r129, 0;
	@%p6 bra 	$L__BB8_28;
	mad.lo.s32 	%r130, %r5, %r6, %r5;
	sub.s32 	%r286, %r7, %r5;
	mul.lo.s32 	%r131, %r286, %r6;
	add.s32 	%r132, %r130, %r131;
	and.b32  	%r133, %r6, 7;
	setp.lt.u32 	%p7, %r129, 8;
	@%p7 bra 	$L__BB8_9;
	add.s32 	%r287, %r132, %r447;
	mad.lo.s32 	%r288, %r287, %r252, %r4;
	mul.wide.u32 	%rd69, %r288, 4;
	add.s64 	%rd70, %rd1, %rd69;
	ld.global.nc.f32 	%f95, [%rd70];
	mul.wide.u32 	%rd71, %r447, 4;
	add.s64 	%rd72, %rd2, %rd71;
	st.local.f32 	[%rd72], %f95;
	max.f32 	%f96, %f655, %f95;
	add.s32 	%r289, %r288, %r252;
	mul.wide.u32 	%rd73, %r289, 4;
	add.s64 	%rd74, %rd1, %rd73;
	ld.global.nc.f32 	%f97, [%rd74];
	st.local.f32 	[%rd72+4], %f97;
	max.f32 	%f98, %f96, %f97;
	add.s32 	%r290, %r289, %r252;
	mul.wide.u32 	%rd75, %r290, 4;
	add.s64 	%rd76, %rd1, %rd75;
	ld.global.nc.f32 	%f99, [%rd76];
	st.local.f32 	[%rd72+8], %f99;
	max.f32 	%f100, %f98, %f99;
	add.s32 	%r291, %r290, %r252;
	mul.wide.u32 	%rd77, %r291, 4;
	add.s64 	%rd78, %rd1, %rd77;
	ld.global.nc.f32 	%f101, [%rd78];
	st.local.f32 	[%rd72+12], %f101;
	max.f32 	%f102, %f100, %f101;
	add.s32 	%r292, %r291, %r252;
	mul.wide.u32 	%rd79, %r292, 4;
	add.s64 	%rd80, %rd1, %rd79;
	ld.global.nc.f32 	%f103, [%rd80];
	st.local.f32 	[%rd72+16], %f103;
	max.f32 	%f104, %f102, %f103;
	add.s32 	%r293, %r292, %r252;
	mul.wide.u32 	%rd81, %r293, 4;
	add.s64 	%rd82, %rd1, %rd81;
	ld.global.nc.f32 	%f105, [%rd82];
	st.local.f32 	[%rd72+20], %f105;
	max.f32 	%f106, %f104, %f105;
	add.s32 	%r294, %r293, %r252;
	mul.wide.u32 	%rd83, %r294, 4;
	add.s64 	%rd84, %rd1, %rd83;
	ld.global.nc.f32 	%f107, [%rd84];
	st.local.f32 	[%rd72+24], %f107;
	max.f32 	%f108, %f106, %f107;
	add.s32 	%r295, %r294, %r252;
	mul.wide.u32 	%rd85, %r295, 4;
	add.s64 	%rd86, %rd1, %rd85;
	ld.global.nc.f32 	%f109, [%rd86];
	st.local.f32 	[%rd72+28], %f109;
	max.f32 	%f655, %f108, %f109;
	add.s32 	%r447, %r447, 8;
$L__BB8_9:
	setp.eq.s32 	%p8, %r133, 0;
	@%p8 bra 	$L__BB8_28;
	and.b32  	%r136, %r6, 3;
	setp.lt.u32 	%p9, %r133, 4;
	@%p9 bra 	$L__BB8_12;
	add.s32 	%r296, %r132, %r447;
	mad.lo.s32 	%r297, %r296, %r252, %r4;
	mul.wide.u32 	%rd87, %r297, 4;
	add.s64 	%rd88, %rd1, %rd87;
	ld.global.nc.f32 	%f111, [%rd88];
	mul.wide.u32 	%rd89, %r447, 4;
	add.s64 	%rd90, %rd2, %rd89;
	st.local.f32 	[%rd90], %f111;
	max.f32 	%f112, %f655, %f111;
	add.s32 	%r298, %r297, %r252;
	mul.wide.u32 	%rd91, %r298, 4;
	add.s64 	%rd92, %rd1, %rd91;
	ld.global.nc.f32 	%f113, [%rd92];
	st.local.f32 	[%rd90+4], %f113;
	max.f32 	%f114, %f112, %f113;
	add.s32 	%r299, %r298, %r252;
	mul.wide.u32 	%rd93, %r299, 4;
	add.s64 	%rd94, %rd1, %rd93;
	ld.global.nc.f32 	%f115, [%rd94];
	st.local.f32 	[%rd90+8], %f115;
	max.f32 	%f116, %f114, %f115;
	add.s32 	%r300, %r299, %r252;
	mul.wide.u32 	%rd95, %r300, 4;
	add.s64 	%rd96, %rd1, %rd95;
	ld.global.nc.f32 	%f117, [%rd96];
	st.local.f32 	[%rd90+12], %f117;
	max.f32 	%f655, %f116, %f117;
	add.s32 	%r447, %r447, 4;
$L__BB8_12:
	setp.eq.s32 	%p10, %r136, 0;
	@%p10 bra 	$L__BB8_28;
	mul.wide.u32 	%rd97, %r447, 4;
	add.s64 	%rd249, %rd2, %rd97;
	add.s32 	%r301, %r447, %r131;
	add.s32 	%r302, %r301, %r130;
	mad.lo.s32 	%r303, %r252, %r302, %r2;
	add.s32 	%r450, %r303, %r3;
	neg.s32 	%r449, %r136;
$L__BB8_14:
	.pragma "nounroll";
	mul.wide.u32 	%rd98, %r450, 4;
	add.s64 	%rd99, %rd1, %rd98;
	ld.global.nc.f32 	%f118, [%rd99];
	st.local.f32 	[%rd249], %f118;
	max.f32 	%f655, %f655, %f118;
	add.s64 	%rd249, %rd249, 4;
	add.s32 	%r450, %r450, %r252;
	add.s32 	%r449, %r449, 1;
	setp.ne.s32 	%p11, %r449, 0;
	@%p11 bra 	$L__BB8_14;
	bra.uni 	$L__BB8_28;
$L__BB8_15:
	setp.lt.s32 	%p12, %r251, -7;
	@%p12 bra 	$L__BB8_28;
	setp.lt.u32 	%p13, %r6, 15;
	mov.f32 	%f655, 0fFF7FFFFF;
	mov.b32 	%r442, 0;
	@%p13 bra 	$L__BB8_19;
	add.s32 	%r305, %r6, 1;
	and.b32  	%r306, %r305, -16;
	neg.s32 	%r423, %r306;
	mul.lo.s32 	%r307, %r7, %r252;
	mad.lo.s32 	%r308, %r307, %r6, %r307;
	add.s32 	%r309, %r2, %r308;
	add.s32 	%r422, %r309, %r3;
	mad.lo.s32 	%r310, %r7, %r6, %r7;
	add.s32 	%r311, %r310, 15;
	mad.lo.s32 	%r421, %r252, %r311, %r4;
	add.s32 	%r312, %r310, 14;
	mad.lo.s32 	%r420, %r252, %r312, %r4;
	add.s32 	%r313, %r310, 13;
	mad.lo.s32 	%r419, %r252, %r313, %r4;
	add.s32 	%r314, %r310, 12;
	mad.lo.s32 	%r418, %r252, %r314, %r4;
	add.s32 	%r315, %r310, 11;
	mad.lo.s32 	%r417, %r252, %r315, %r4;
	add.s32 	%r316, %r310, 10;
	mad.lo.s32 	%r416, %r252, %r316, %r4;
	add.s64 	%rd246, %rd2, 32;
	mad.lo.s32 	%r317, %r252, %r310, %r252;
	add.s32 	%r415, %r4, %r317;
	add.s32 	%r318, %r310, 2;
	mad.lo.s32 	%r414, %r252, %r318, %r4;
	add.s32 	%r319, %r310, 3;
	mad.lo.s32 	%r413, %r252, %r319, %r4;
	add.s32 	%r320, %r310, 4;
	mad.lo.s32 	%r412, %r252, %r320, %r4;
	add.s32 	%r321, %r310, 5;
	mad.lo.s32 	%r411, %r252, %r321, %r4;
	add.s32 	%r322, %r310, 6;
	mad.lo.s32 	%r410, %r252, %r322, %r4;
	add.s32 	%r323, %r310, 7;
	mad.lo.s32 	%r409, %r252, %r323, %r4;
	add.s32 	%r324, %r310, 8;
	mad.lo.s32 	%r408, %r252, %r324, %r4;
	add.s32 	%r325, %r310, 9;
	mad.lo.s32 	%r407, %r252, %r325, %r4;
	mov.f32 	%f655, 0fFF7FFFFF;
$L__BB8_18:
	.pragma "nounroll";
	add.s32 	%r326, %r6, 1;
	and.b32  	%r442, %r326, -16;
	mul.wide.u32 	%rd100, %r422, 4;
	add.s64 	%rd101, %rd1, %rd100;
	ld.global.nc.f32 	%f123, [%rd101];
	max.f32 	%f124, %f655, %f123;
	mul.wide.u32 	%rd102, %r415, 4;
	add.s64 	%rd103, %rd1, %rd102;
	ld.global.nc.f32 	%f125, [%rd103];
	st.local.v2.f32 	[%rd246+-32], {%f123, %f125};
	max.f32 	%f126, %f124, %f125;
	mul.wide.u32 	%rd104, %r414, 4;
	add.s64 	%rd105, %rd1, %rd104;
	ld.global.nc.f32 	%f127, [%rd105];
	max.f32 	%f128, %f126, %f127;
	mul.wide.u32 	%rd106, %r413, 4;
	add.s64 	%rd107, %rd1, %rd106;
	ld.global.nc.f32 	%f129, [%rd107];
	st.local.v2.f32 	[%rd246+-24], {%f127, %f129};
	max.f32 	%f130, %f128, %f129;
	mul.wide.u32 	%rd108, %r412, 4;
	add.s64 	%rd109, %rd1, %rd108;
	ld.global.nc.f32 	%f131, [%rd109];
	max.f32 	%f132, %f130, %f131;
	mul.wide.u32 	%rd110, %r411, 4;
	add.s64 	%rd111, %rd1, %rd110;
	ld.global.nc.f32 	%f133, [%rd111];
	st.local.v2.f32 	[%rd246+-16], {%f131, %f133};
	max.f32 	%f134, %f132, %f133;
	mul.wide.u32 	%rd112, %r410, 4;
	add.s64 	%rd113, %rd1, %rd112;
	ld.global.nc.f32 	%f135, [%rd113];
	max.f32 	%f136, %f134, %f135;
	mul.wide.u32 	%rd114, %r409, 4;
	add.s64 	%rd115, %rd1, %rd114;
	ld.global.nc.f32 	%f137, [%rd115];
	st.local.v2.f32 	[%rd246+-8], {%f135, %f137};
	max.f32 	%f138, %f136, %f137;
	mul.wide.u32 	%rd116, %r408, 4;
	add.s64 	%rd117, %rd1, %rd116;
	ld.global.nc.f32 	%f139, [%rd117];
	max.f32 	%f140, %f138, %f139;
	mul.wide.u32 	%rd118, %r407, 4;
	add.s64 	%rd119, %rd1, %rd118;
	ld.global.nc.f32 	%f141, [%rd119];
	st.local.v2.f32 	[%rd246], {%f139, %f141};
	max.f32 	%f142, %f140, %f141;
	mul.wide.u32 	%rd120, %r416, 4;
	add.s64 	%rd121, %rd1, %rd120;
	ld.global.nc.f32 	%f143, [%rd121];
	max.f32 	%f144, %f142, %f143;
	mul.wide.u32 	%rd122, %r417, 4;
	add.s64 	%rd123, %rd1, %rd122;
	ld.global.nc.f32 	%f145, [%rd123];
	st.local.v2.f32 	[%rd246+8], {%f143, %f145};
	max.f32 	%f146, %f144, %f145;
	mul.wide.u32 	%rd124, %r418, 4;
	add.s64 	%rd125, %rd1, %rd124;
	ld.global.nc.f32 	%f147, [%rd125];
	max.f32 	%f148, %f146, %f147;
	mul.wide.u32 	%rd126, %r419, 4;
	add.s64 	%rd127, %rd1, %rd126;
	ld.global.nc.f32 	%f149, [%rd127];
	st.local.v2.f32 	[%rd246+16], {%f147, %f149};
	max.f32 	%f150, %f148, %f149;
	mul.wide.u32 	%rd128, %r420, 4;
	add.s64 	%rd129, %rd1, %rd128;
	ld.global.nc.f32 	%f151, [%rd129];
	max.f32 	%f152, %f150, %f151;
	mul.wide.u32 	%rd130, %r421, 4;
	add.s64 	%rd131, %rd1, %rd130;
	ld.global.nc.f32 	%f153, [%rd131];
	st.local.v2.f32 	[%rd246+24], {%f151, %f153};
	max.f32 	%f655, %f152, %f153;
	add.s32 	%r423, %r423, 16;
	shl.b32 	%r327, %r252, 4;
	add.s32 	%r422, %r422, %r327;
	add.s32 	%r421, %r421, %r327;
	add.s32 	%r420, %r420, %r327;
	add.s32 	%r419, %r419, %r327;
	add.s32 	%r418, %r418, %r327;
	add.s32 	%r417, %r417, %r327;
	add.s32 	%r416, %r416, %r327;
	add.s64 	%rd246, %rd246, 64;
	add.s32 	%r415, %r415, %r327;
	add.s32 	%r414, %r414, %r327;
	add.s32 	%r413, %r413, %r327;
	add.s32 	%r412, %r412, %r327;
	add.s32 	%r411, %r411, %r327;
	add.s32 	%r410, %r410, %r327;
	add.s32 	%r409, %r409, %r327;
	add.s32 	%r408, %r408, %r327;
	add.s32 	%r407, %r407, %r327;
	setp.eq.s32 	%p14, %r423, 0;
	@%p14 bra 	$L__BB8_19;
	bra.uni 	$L__BB8_18;
$L__BB8_19:
	add.s32 	%r113, %r6, 1;
	and.b32  	%r114, %r113, 15;
	setp.eq.s32 	%p15, %r114, 0;
	@%p15 bra 	$L__BB8_28;
	mul.lo.s32 	%r115, %r113, %r7;
	and.b32  	%r116, %r113, 7;
	setp.lt.u32 	%p16, %r114, 8;
	@%p16 bra 	$L__BB8_22;
	add.s32 	%r328, %r442, %r115;
	mad.lo.s32 	%r329, %r328, %r252, %r4;
	mul.wide.u32 	%rd132, %r329, 4;
	add.s64 	%rd133, %rd1, %rd132;
	ld.global.nc.f32 	%f155, [%rd133];
	mul.wide.u32 	%rd134, %r442, 4;
	add.s64 	%rd135, %rd2, %rd134;
	st.local.f32 	[%rd135], %f155;
	max.f32 	%f156, %f655, %f155;
	add.s32 	%r330, %r329, %r252;
	mul.wide.u32 	%rd136, %r330, 4;
	add.s64 	%rd137, %rd1, %rd136;
	ld.global.nc.f32 	%f157, [%rd137];
	st.local.f32 	[%rd135+4], %f157;
	max.f32 	%f158, %f156, %f157;
	add.s32 	%r331, %r330, %r252;
	mul.wide.u32 	%rd138, %r331, 4;
	add.s64 	%rd139, %rd1, %rd138;
	ld.global.nc.f32 	%f159, [%rd139];
	st.local.f32 	[%rd135+8], %f159;
	max.f32 	%f160, %f158, %f159;
	add.s32 	%r332, %r331, %r252;
	mul.wide.u32 	%rd140, %r332, 4;
	add.s64 	%rd141, %rd1, %rd140;
	ld.global.nc.f32 	%f161, [%rd141];
	st.local.f32 	[%rd135+12], %f161;
	max.f32 	%f162, %f160, %f161;
	add.s32 	%r333, %r332, %r252;
	mul.wide.u32 	%rd142, %r333, 4;
	add.s64 	%rd143, %rd1, %rd142;
	ld.global.nc.f32 	%f163, [%rd143];
	st.local.f32 	[%rd135+16], %f163;
	max.f32 	%f164, %f162, %f163;
	add.s32 	%r334, %r333, %r252;
	mul.wide.u32 	%rd144, %r334, 4;
	add.s64 	%rd145, %rd1, %rd144;
	ld.global.nc.f32 	%f165, [%rd145];
	st.local.f32 	[%rd135+20], %f165;
	max.f32 	%f166, %f164, %f165;
	add.s32 	%r335, %r334, %r252;
	mul.wide.u32 	%rd146, %r335, 4;
	add.s64 	%rd147, %rd1, %rd146;
	ld.global.nc.f32 	%f167, [%rd147];
	st.local.f32 	[%rd135+24], %f167;
	max.f32 	%f168, %f166, %f167;
	add.s32 	%r336, %r335, %r252;
	mul.wide.u32 	%rd148, %r336, 4;
	add.s64 	%rd149, %rd1, %rd148;
	ld.global.nc.f32 	%f169, [%rd149];
	st.local.f32 	[%rd135+28], %f169;
	max.f32 	%f655, %f168, %f169;
	add.s32 	%r442, %r442, 8;
$L__BB8_22:
	setp.eq.s32 	%p17, %r116, 0;
	@%p17 bra 	$L__BB8_28;
	and.b32  	%r119, %r113, 3;
	setp.lt.u32 	%p18, %r116, 4;
	@%p18 bra 	$L__BB8_25;
	add.s32 	%r337, %r442, %r115;
	mad.lo.s32 	%r338, %r337, %r252, %r4;
	mul.wide.u32 	%rd150, %r338, 4;
	add.s64 	%rd151, %rd1, %rd150;
	ld.global.nc.f32 	%f171, [%rd151];
	mul.wide.u32 	%rd152, %r442, 4;
	add.s64 	%rd153, %rd2, %rd152;
	st.local.f32 	[%rd153], %f171;
	max.f32 	%f172, %f655, %f171;
	add.s32 	%r339, %r338, %r252;
	mul.wide.u32 	%rd154, %r339, 4;
	add.s64 	%rd155, %rd1, %rd154;
	ld.global.nc.f32 	%f173, [%rd155];
	st.local.f32 	[%rd153+4], %f173;
	max.f32 	%f174, %f172, %f173;
	add.s32 	%r340, %r339, %r252;
	mul.wide.u32 	%rd156, %r340, 4;
	add.s64 	%rd157, %rd1, %rd156;
	ld.global.nc.f32 	%f175, [%rd157];
	st.local.f32 	[%rd153+8], %f175;
	max.f32 	%f176, %f174, %f175;
	add.s32 	%r341, %r340, %r252;
	mul.wide.u32 	%rd158, %r341, 4;
	add.s64 	%rd159, %rd1, %rd158;
	ld.global.nc.f32 	%f177, [%rd159];
	st.local.f32 	[%rd153+12], %f177;
	max.f32 	%f655, %f176, %f177;
	add.s32 	%r442, %r442, 4;
$L__BB8_25:
	setp.eq.s32 	%p19, %r119, 0;
	@%p19 bra 	$L__BB8_28;
	mul.wide.u32 	%rd160, %r442, 4;
	add.s64 	%rd248, %rd2, %rd160;
	add.s32 	%r342, %r442, %r115;
	mad.lo.s32 	%r445, %r252, %r342, %r4;
	neg.s32 	%r444, %r119;
$L__BB8_27:
	.pragma "nounroll";
	mul.wide.u32 	%rd161, %r445, 4;
	add.s64 	%rd162, %rd1, %rd161;
	ld.global.nc.f32 	%f178, [%rd162];
	st.local.f32 	[%rd248], %f178;
	max.f32 	%f655, %f655, %f178;
	add.s64 	%rd248, %rd248, 4;
	add.s32 	%r445, %r445, %r252;
	add.s32 	%r444, %r444, 1;
	setp.eq.s32 	%p20, %r444, 0;
	@%p20 bra 	$L__BB8_28;
	bra.uni 	$L__BB8_27;
$L__BB8_28:
	mov.b32 	%r343, %f655;
	shfl.sync.bfly.b32	%r344|%p21, %r343, 4, 31, -1;
	mov.b32 	%f179, %r344;
	max.f32 	%f180, %f655, %f179;
	mov.b32 	%r345, %f180;
	shfl.sync.bfly.b32	%r346|%p22, %r345, 2, 31, -1;
	mov.b32 	%f181, %r346;
	max.f32 	%f182, %f180, %f181;
	mov.b32 	%r347, %f182;
	shfl.sync.bfly.b32	%r348|%p23, %r347, 1, 31, -1;
	mov.b32 	%f183, %r348;
	max.f32 	%f26, %f182, %f183;
	setp.ne.s32 	%p24, %r7, 0;
	shl.b32 	%r349, %r1, 2;
	mov.u32 	%r350, _ZZ18_warpSoftmaxKernelILi8ELi128ELi2EEvPfS0_iiiE9max_total;
	add.s32 	%r145, %r350, %r349;
	@%p24 bra 	$L__BB8_30;
	st.shared.f32 	[%r145], %f26;
$L__BB8_30:
	add.s32 	%r146, %r6, 1;
	setp.lt.u32 	%p25, %r7, %r5;
	mov.f32 	%f672, 0f00000000;
	@%p25 bra 	$L__BB8_44;
	setp.lt.s32 	%p26, %r251, 8;
	@%p26 bra 	$L__BB8_57;
	ld.shared.f32 	%f27, [%r145];
	add.s32 	%r352, %r6, -1;
	and.b32  	%r147, %r6, 15;
	setp.lt.u32 	%p27, %r352, 15;
	mov.f32 	%f672, 0f00000000;
	mov.b32 	%r457, 0;
	@%p27 bra 	$L__BB8_35;
	and.b32  	%r457, %r6, 268435440;
	neg.s32 	%r452, %r457;
	add.s64 	%rd251, %rd2, 32;
	mov.f32 	%f672, 0f00000000;
$L__BB8_34:
	.pragma "nounroll";
	ld.local.v2.f32 	{%f188, %f189}, [%rd251+-32];
	sub.f32 	%f190, %f188, %f27;
	mul.f32 	%f191, %f190, 0f3FB8AA3B;
	ex2.approx.f32 	%f192, %f191;
	add.f32 	%f193, %f672, %f192;
	sub.f32 	%f194, %f189, %f27;
	mul.f32 	%f195, %f194, 0f3FB8AA3B;
	ex2.approx.f32 	%f196, %f195;
	add.f32 	%f197, %f193, %f196;
	ld.local.v2.f32 	{%f198, %f199}, [%rd251+-24];
	sub.f32 	%f200, %f198, %f27;
	mul.f32 	%f201, %f200, 0f3FB8AA3B;
	ex2.approx.f32 	%f202, %f201;
	add.f32 	%f203, %f197, %f202;
	sub.f32 	%f204, %f199, %f27;
	mul.f32 	%f205, %f204, 0f3FB8AA3B;
	ex2.approx.f32 	%f206, %f205;
	add.f32 	%f207, %f203, %f206;
	ld.local.v2.f32 	{%f208, %f209}, [%rd251+-16];
	sub.f32 	%f210, %f208, %f27;
	mul.f32 	%f211, %f210, 0f3FB8AA3B;
	ex2.approx.f32 	%f212, %f211;
	add.f32 	%f213, %f207, %f212;
	sub.f32 	%f214, %f209, %f27;
	mul.f32 	%f215, %f214, 0f3FB8AA3B;
	ex2.approx.f32 	%f216, %f215;
	add.f32 	%f217, %f213, %f216;
	ld.local.v2.f32 	{%f218, %f219}, [%rd251+-8];
	sub.f32 	%f220, %f218, %f27;
	mul.f32 	%f221, %f220, 0f3FB8AA3B;
	ex2.approx.f32 	%f222, %f221;
	add.f32 	%f223, %f217, %f222;
	sub.f32 	%f224, %f219, %f27;
	mul.f32 	%f225, %f224, 0f3FB8AA3B;
	ex2.approx.f32 	%f226, %f225;
	add.f32 	%f227, %f223, %f226;
	ld.local.v2.f32 	{%f228, %f229}, [%rd251];
	sub.f32 	%f230, %f228, %f27;
	mul.f32 	%f231, %f230, 0f3FB8AA3B;
	ex2.approx.f32 	%f232, %f231;
	add.f32 	%f233, %f227, %f232;
	sub.f32 	%f234, %f229, %f27;
	mul.f32 	%f235, %f234, 0f3FB8AA3B;
	ex2.approx.f32 	%f236, %f235;
	add.f32 	%f237, %f233, %f236;
	ld.local.v2.f32 	{%f238, %f239}, [%rd251+8];
	sub.f32 	%f240, %f238, %f27;
	mul.f32 	%f241, %f240, 0f3FB8AA3B;
	ex2.approx.f32 	%f242, %f241;
	add.f32 	%f243, %f237, %f242;
	sub.f32 	%f244, %f239, %f27;
	mul.f32 	%f245, %f244, 0f3FB8AA3B;
	ex2.approx.f32 	%f246, %f245;
	add.f32 	%f247, %f243, %f246;
	ld.local.v2.f32 	{%f248, %f249}, [%rd251+16];
	sub.f32 	%f250, %f248, %f27;
	mul.f32 	%f251, %f250, 0f3FB8AA3B;
	ex2.approx.f32 	%f252, %f251;
	add.f32 	%f253, %f247, %f252;
	sub.f32 	%f254, %f249, %f27;
	mul.f32 	%f255, %f254, 0f3FB8AA3B;
	ex2.approx.f32 	%f256, %f255;
	add.f32 	%f257, %f253, %f256;
	ld.local.v2.f32 	{%f258, %f259}, [%rd251+24];
	sub.f32 	%f260, %f258, %f27;
	mul.f32 	%f261, %f260, 0f3FB8AA3B;
	ex2.approx.f32 	%f262, %f261;
	add.f32 	%f263, %f257, %f262;
	sub.f32 	%f264, %f259, %f27;
	mul.f32 	%f265, %f264, 0f3FB8AA3B;
	ex2.approx.f32 	%f266, %f265;
	add.f32 	%f672, %f263, %f266;
	add.s32 	%r452, %r452, 16;
	add.s64 	%rd251, %rd251, 64;
	setp.eq.s32 	%p28, %r452, 0;
	@%p28 bra 	$L__BB8_35;
	bra.uni 	$L__BB8_34;
$L__BB8_35:
	setp.eq.s32 	%p29, %r147, 0;
	@%p29 bra 	$L__BB8_57;
	and.b32  	%r168, %r6, 7;
	setp.lt.u32 	%p30, %r147, 8;
	@%p30 bra 	$L__BB8_38;
	mul.wide.u32 	%rd163, %r457, 4;
	add.s64 	%rd164, %rd2, %rd163;
	ld.local.f32 	%f268, [%rd164];
	sub.f32 	%f269, %f268, %f27;
	mul.f32 	%f270, %f269, 0f3FB8AA3B;
	ex2.approx.f32 	%f271, %f270;
	add.f32 	%f272, %f672, %f271;
	ld.local.f32 	%f273, [%rd164+4];
	sub.f32 	%f274, %f273, %f27;
	mul.f32 	%f275, %f274, 0f3FB8AA3B;
	ex2.approx.f32 	%f276, %f275;
	add.f32 	%f277, %f272, %f276;
	ld.local.f32 	%f278, [%rd164+8];
	sub.f32 	%f279, %f278, %f27;
	mul.f32 	%f280, %f279, 0f3FB8AA3B;
	ex2.approx.f32 	%f281, %f280;
	add.f32 	%f282, %f277, %f281;
	ld.local.f32 	%f283, [%rd164+12];
	sub.f32 	%f284, %f283, %f27;
	mul.f32 	%f285, %f284, 0f3FB8AA3B;
	ex2.approx.f32 	%f286, %f285;
	add.f32 	%f287, %f282, %f286;
	ld.local.f32 	%f288, [%rd164+16];
	sub.f32 	%f289, %f288, %f27;
	mul.f32 	%f290, %f289, 0f3FB8AA3B;
	ex2.approx.f32 	%f291, %f290;
	add.f32 	%f292, %f287, %f291;
	ld.local.f32 	%f293, [%rd164+20];
	sub.f32 	%f294, %f293, %f27;
	mul.f32 	%f295, %f294, 0f3FB8AA3B;
	ex2.approx.f32 	%f296, %f295;
	add.f32 	%f297, %f292, %f296;
	ld.local.f32 	%f298, [%rd164+24];
	sub.f32 	%f299, %f298, %f27;
	mul.f32 	%f300, %f299, 0f3FB8AA3B;
	ex2.approx.f32 	%f301, %f300;
	add.f32 	%f302, %f297, %f301;
	ld.local.f32 	%f303, [%rd164+28];
	sub.f32 	%f304, %f303, %f27;
	mul.f32 	%f305, %f304, 0f3FB8AA3B;
	ex2.approx.f32 	%f306, %f305;
	add.f32 	%f672, %f302, %f306;
	add.s32 	%r457, %r457, 8;
$L__BB8_38:
	setp.eq.s32 	%p31, %r168, 0;
	@%p31 bra 	$L__BB8_57;
	and.b32  	%r171, %r6, 3;
	setp.lt.u32 	%p32, %r168, 4;
	@%p32 bra 	$L__BB8_41;
	mul.wide.u32 	%rd165, %r457, 4;
	add.s64 	%rd166, %rd2, %rd165;
	ld.local.f32 	%f308, [%rd166];
	sub.f32 	%f309, %f308, %f27;
	mul.f32 	%f310, %f309, 0f3FB8AA3B;
	ex2.approx.f32 	%f311, %f310;
	add.f32 	%f312, %f672, %f311;
	ld.local.f32 	%f313, [%rd166+4];
	sub.f32 	%f314, %f313, %f27;
	mul.f32 	%f315, %f314, 0f3FB8AA3B;
	ex2.approx.f32 	%f316, %f315;
	add.f32 	%f317, %f312, %f316;
	ld.local.f32 	%f318, [%rd166+8];
	sub.f32 	%f319, %f318, %f27;
	mul.f32 	%f320, %f319, 0f3FB8AA3B;
	ex2.approx.f32 	%f321, %f320;
	add.f32 	%f322, %f317, %f321;
	ld.local.f32 	%f323, [%rd166+12];
	sub.f32 	%f324, %f323, %f27;
	mul.f32 	%f325, %f324, 0f3FB8AA3B;
	ex2.approx.f32 	%f326, %f325;
	add.f32 	%f672, %f322, %f326;
	add.s32 	%r457, %r457, 4;
$L__BB8_41:
	setp.eq.s32 	%p33, %r171, 0;
	@%p33 bra 	$L__BB8_57;
	mul.wide.u32 	%rd167, %r457, 4;
	add.s64 	%rd253, %rd2, %rd167;
	neg.s32 	%r460, %r171;
$L__BB8_43:
	.pragma "nounroll";
	ld.local.f32 	%f327, [%rd253];
	sub.f32 	%f328, %f327, %f27;
	mul.f32 	%f329, %f328, 0f3FB8AA3B;
	ex2.approx.f32 	%f330, %f329;
	add.f32 	%f672, %f672, %f330;
	add.s64 	%rd253, %rd253, 4;
	add.s32 	%r460, %r460, 1;
	setp.ne.s32 	%p34, %r460, 0;
	@%p34 bra 	$L__BB8_43;
	bra.uni 	$L__BB8_57;
$L__BB8_44:
	setp.lt.s32 	%p35, %r251, -7;
	@%p35 bra 	$L__BB8_57;
	ld.shared.f32 	%f28, [%r145];
	and.b32  	%r150, %r146, 15;
	setp.lt.u32 	%p36, %r6, 15;
	mov.f32 	%f672, 0f00000000;
	mov.b32 	%r454, 0;
	@%p36 bra 	$L__BB8_48;
	and.b32  	%r454, %r146, -16;
	neg.s32 	%r451, %r454;
	add.s64 	%rd250, %rd2, 32;
	mov.f32 	%f672, 0f00000000;
$L__BB8_47:
	.pragma "nounroll";
	ld.local.v2.f32 	{%f335, %f336}, [%rd250+-32];
	sub.f32 	%f337, %f335, %f28;
	mul.f32 	%f338, %f337, 0f3FB8AA3B;
	ex2.approx.f32 	%f339, %f338;
	add.f32 	%f340, %f672, %f339;
	sub.f32 	%f341, %f336, %f28;
	mul.f32 	%f342, %f341, 0f3FB8AA3B;
	ex2.approx.f32 	%f343, %f342;
	add.f32 	%f344, %f340, %f343;
	ld.local.v2.f32 	{%f345, %f346}, [%rd250+-24];
	sub.f32 	%f347, %f345, %f28;
	mul.f32 	%f348, %f347, 0f3FB8AA3B;
	ex2.approx.f32 	%f349, %f348;
	add.f32 	%f350, %f344, %f349;
	sub.f32 	%f351, %f346, %f28;
	mul.f32 	%f352, %f351, 0f3FB8AA3B;
	ex2.approx.f32 	%f353, %f352;
	add.f32 	%f354, %f350, %f353;
	ld.local.v2.f32 	{%f355, %f356}, [%rd250+-16];
	sub.f32 	%f357, %f355, %f28;
	mul.f32 	%f358, %f357, 0f3FB8AA3B;
	ex2.approx.f32 	%f359, %f358;
	add.f32 	%f360, %f354, %f359;
	sub.f32 	%f361, %f356, %f28;
	mul.f32 	%f362, %f361, 0f3FB8AA3B;
	ex2.approx.f32 	%f363, %f362;
	add.f32 	%f364, %f360, %f363;
	ld.local.v2.f32 	{%f365, %f366}, [%rd250+-8];
	sub.f32 	%f367, %f365, %f28;
	mul.f32 	%f368, %f367, 0f3FB8AA3B;
	ex2.approx.f32 	%f369, %f368;
	add.f32 	%f370, %f364, %f369;
	sub.f32 	%f371, %f366, %f28;
	mul.f32 	%f372, %f371, 0f3FB8AA3B;
	ex2.approx.f32 	%f373, %f372;
	add.f32 	%f374, %f370, %f373;
	ld.local.v2.f32 	{%f375, %f376}, [%rd250];
	sub.f32 	%f377, %f375, %f28;
	mul.f32 	%f378, %f377, 0f3FB8AA3B;
	ex2.approx.f32 	%f379, %f378;
	add.f32 	%f380, %f374, %f379;
	sub.f32 	%f381, %f376, %f28;
	mul.f32 	%f382, %f381, 0f3FB8AA3B;
	ex2.approx.f32 	%f383, %f382;
	add.f32 	%f384, %f380, %f383;
	ld.local.v2.f32 	{%f385, %f386}, [%rd250+8];
	sub.f32 	%f387, %f385, %f28;
	mul.f32 	%f388, %f387, 0f3FB8AA3B;
	ex2.approx.f32 	%f389, %f388;
	add.f32 	%f390, %f384, %f389;
	sub.f32 	%f391, %f386, %f28;
	mul.f32 	%f392, %f391, 0f3FB8AA3B;
	ex2.approx.f32 	%f393, %f392;
	add.f32 	%f394, %f390, %f393;
	ld.local.v2.f32 	{%f395, %f396}, [%rd250+16];
	sub.f32 	%f397, %f395, %f28;
	mul.f32 	%f398, %f397, 0f3FB8AA3B;
	ex2.approx.f32 	%f399, %f398;
	add.f32 	%f400, %f394, %f399;
	sub.f32 	%f401, %f396, %f28;
	mul.f32 	%f402, %f401, 0f3FB8AA3B;
	ex2.approx.f32 	%f403, %f402;
	add.f32 	%f404, %f400, %f403;
	ld.local.v2.f32 	{%f405, %f406}, [%rd250+24];
	sub.f32 	%f407, %f405, %f28;
	mul.f32 	%f408, %f407, 0f3FB8AA3B;
	ex2.approx.f32 	%f409, %f408;
	add.f32 	%f410, %f404, %f409;
	sub.f32 	%f411, %f406, %f28;
	mul.f32 	%f412, %f411, 0f3FB8AA3B;
	ex2.approx.f32 	%f413, %f412;
	add.f32 	%f672, %f410, %f413;
	add.s32 	%r451, %r451, 16;
	add.s64 	%rd250, %rd250, 64;
	setp.eq.s32 	%p37, %r451, 0;
	@%p37 bra 	$L__BB8_48;
	bra.uni 	$L__BB8_47;
$L__BB8_48:
	setp.eq.s32 	%p38, %r150, 0;
	@%p38 bra 	$L__BB8_57;
	and.b32  	%r158, %r146, 7;
	setp.lt.u32 	%p39, %r150, 8;
	@%p39 bra 	$L__BB8_51;
	mul.wide.u32 	%rd168, %r454, 4;
	add.s64 	%rd169, %rd2, %rd168;
	ld.local.f32 	%f415, [%rd169];
	sub.f32 	%f416, %f415, %f28;
	mul.f32 	%f417, %f416, 0f3FB8AA3B;
	ex2.approx.f32 	%f418, %f417;
	add.f32 	%f419, %f672, %f418;
	ld.local.f32 	%f420, [%rd169+4];
	sub.f32 	%f421, %f420, %f28;
	mul.f32 	%f422, %f421, 0f3FB8AA3B;
	ex2.approx.f32 	%f423, %f422;
	add.f32 	%f424, %f419, %f423;
	ld.local.f32 	%f425, [%rd169+8];
	sub.f32 	%f426, %f425, %f28;
	mul.f32 	%f427, %f426, 0f3FB8AA3B;
	ex2.approx.f32 	%f428, %f427;
	add.f32 	%f429, %f424, %f428;
	ld.local.f32 	%f430, [%rd169+12];
	sub.f32 	%f431, %f430, %f28;
	mul.f32 	%f432, %f431, 0f3FB8AA3B;
	ex2.approx.f32 	%f433, %f432;
	add.f32 	%f434, %f429, %f433;
	ld.local.f32 	%f435, [%rd169+16];
	sub.f32 	%f436, %f435, %f28;
	mul.f32 	%f437, %f436, 0f3FB8AA3B;
	ex2.approx.f32 	%f438, %f437;
	add.f32 	%f439, %f434, %f438;
	ld.local.f32 	%f440, [%rd169+20];
	sub.f32 	%f441, %f440, %f28;
	mul.f32 	%f442, %f441, 0f3FB8AA3B;
	ex2.approx.f32 	%f443, %f442;
	add.f32 	%f444, %f439, %f443;
	ld.local.f32 	%f445, [%rd169+24];
	sub.f32 	%f446, %f445, %f28;
	mul.f32 	%f447, %f446, 0f3FB8AA3B;
	ex2.approx.f32 	%f448, %f447;
	add.f32 	%f449, %f444, %f448;
	ld.local.f32 	%f450, [%rd169+28];
	sub.f32 	%f451, %f450, %f28;
	mul.f32 	%f452, %f451, 0f3FB8AA3B;
	ex2.approx.f32 	%f453, %f452;
	add.f32 	%f672, %f449, %f453;
	add.s32 	%r454, %r454, 8;
$L__BB8_51:
	setp.eq.s32 	%p40, %r158, 0;
	@%p40 bra 	$L__BB8_57;
	and.b32  	%r161, %r146, 3;
	setp.lt.u32 	%p41, %r158, 4;
	@%p41 bra 	$L__BB8_54;
	mul.wide.u32 	%rd170, %r454, 4;
	add.s64 	%rd171, %rd2, %rd170;
	ld.local.f32 	%f455, [%rd171];
	sub.f32 	%f456, %f455, %f28;
	mul.f32 	%f457, %f456, 0f3FB8AA3B;
	ex2.approx.f32 	%f458, %f457;
	add.f32 	%f459, %f672, %f458;
	ld.local.f32 	%f460, [%rd171+4];
	sub.f32 	%f461, %f460, %f28;
	mul.f32 	%f462, %f461, 0f3FB8AA3B;
	ex2.approx.f32 	%f463, %f462;
	add.f32 	%f464, %f459, %f463;
	ld.local.f32 	%f465, [%rd171+8];
	sub.f32 	%f466, %f465, %f28;
	mul.f32 	%f467, %f466, 0f3FB8AA3B;
	ex2.approx.f32 	%f468, %f467;
	add.f32 	%f469, %f464, %f468;
	ld.local.f32 	%f470, [%rd171+12];
	sub.f32 	%f471, %f470, %f28;
	mul.f32 	%f472, %f471, 0f3FB8AA3B;
	ex2.approx.f32 	%f473, %f472;
	add.f32 	%f672, %f469, %f473;
	add.s32 	%r454, %r454, 4;
$L__BB8_54:
	setp.eq.s32 	%p42, %r161, 0;
	@%p42 bra 	$L__BB8_57;
	mul.wide.u32 	%rd172, %r454, 4;
	add.s64 	%rd252, %rd2, %rd172;
	neg.s32 	%r456, %r161;
$L__BB8_56:
	.pragma "nounroll";
	ld.local.f32 	%f474, [%rd252];
	sub.f32 	%f475, %f474, %f28;
	mul.f32 	%f476, %f475, 0f3FB8AA3B;
	ex2.approx.f32 	%f477, %f476;
	add.f32 	%f672, %f672, %f477;
	add.s64 	%rd252, %rd252, 4;
	add.s32 	%r456, %r456, 1;
	setp.eq.s32 	%p43, %r456, 0;
	@%p43 bra 	$L__BB8_57;
	bra.uni 	$L__BB8_56;
$L__BB8_57:
	setp.ne.s32 	%p44, %r7, 0;
	mov.b32 	%r354, %f672;
	shfl.sync.bfly.b32	%r355|%p45, %r354, 4, 31, -1;
	mov.b32 	%f478, %r355;
	add.f32 	%f479, %f672, %f478;
	mov.b32 	%r356, %f479;
	shfl.sync.bfly.b32	%r357|%p46, %r356, 2, 31, -1;
	mov.b32 	%f480, %r357;
	add.f32 	%f481, %f479, %f480;
	mov.b32 	%r358, %f481;
	shfl.sync.bfly.b32	%r359|%p47, %r358, 1, 31, -1;
	mov.b32 	%f482, %r359;
	add.f32 	%f54, %f481, %f482;
	mov.u32 	%r361, _ZZ18_warpSoftmaxKernelILi8ELi128ELi2EEvPfS0_iiiE9sum_total;
	add.s32 	%r177, %r361, %r349;
	@%p44 bra 	$L__BB8_59;
	st.shared.f32 	[%r177], %f54;
$L__BB8_59:
	ld.param.u64 	%rd245, [_Z18_warpSoftmaxKernelILi8ELi128ELi2EEvPfS0_iii_param_1];
	cvta.to.global.u64 	%rd27, %rd245;
	setp.lt.u32 	%p48, %r7, %r5;
	@%p48 bra 	$L__BB8_72;
	setp.lt.s32 	%p49, %r251, 8;
	@%p49 bra 	$L__BB8_84;
	ld.shared.f32 	%f55, [%r145];
	ld.shared.f32 	%f483, [%r177];
	mov.f32 	%f484, 0f3F800000;
	div.approx.f32 	%f56, %f484, %f483;
	sub.s32 	%r363, %r7, %r5;
	mul.lo.s32 	%r364, %r363, %r6;
	mad.lo.s32 	%r178, %r146, %r5, %r364;
	add.s32 	%r365, %r6, -1;
	and.b32  	%r179, %r6, 7;
	setp.lt.u32 	%p50, %r365, 7;
	mov.b32 	%r482, 0;
	@%p50 bra 	$L__BB8_64;
	and.b32  	%r482, %r6, 268435448;
	neg.s32 	%r478, %r482;
	mul.lo.s32 	%r366, %r252, %r178;
	add.s32 	%r367, %r366, %r252;
	add.s32 	%r477, %r4, %r367;
	shl.b32 	%r183, %r252, 3;
	add.s32 	%r368, %r178, 2;
	mad.lo.s32 	%r476, %r252, %r368, %r4;
	add.s32 	%r369, %r178, 3;
	mad.lo.s32 	%r475, %r252, %r369, %r4;
	add.s32 	%r370, %r178, 4;
	mad.lo.s32 	%r474, %r252, %r370, %r4;
	add.s32 	%r371, %r178, 5;
	mad.lo.s32 	%r473, %r252, %r371, %r4;
	add.s32 	%r372, %r178, 6;
	mad.lo.s32 	%r472, %r252, %r372, %r4;
	add.s32 	%r373, %r178, 7;
	mad.lo.s32 	%r471, %r252, %r373, %r4;
	add.s32 	%r470, %r4, %r366;
	add.s64 	%rd255, %rd2, 16;
$L__BB8_63:
	.pragma "nounroll";
	ld.local.v2.f32 	{%f485, %f486}, [%rd255+-16];
	sub.f32 	%f487, %f485, %f55;
	mul.f32 	%f488, %f487, 0f3FB8AA3B;
	ex2.approx.f32 	%f489, %f488;
	mul.f32 	%f490, %f489, %f56;
	mul.wide.u32 	%rd173, %r470, 4;
	add.s64 	%rd174, %rd27, %rd173;
	st.global.f32 	[%rd174], %f490;
	sub.f32 	%f491, %f486, %f55;
	mul.f32 	%f492, %f491, 0f3FB8AA3B;
	ex2.approx.f32 	%f493, %f492;
	mul.f32 	%f494, %f493, %f56;
	mul.wide.u32 	%rd175, %r477, 4;
	add.s64 	%rd176, %rd27, %rd175;
	st.global.f32 	[%rd176], %f494;
	ld.local.v2.f32 	{%f495, %f496}, [%rd255+-8];
	sub.f32 	%f497, %f495, %f55;
	mul.f32 	%f498, %f497, 0f3FB8AA3B;
	ex2.approx.f32 	%f499, %f498;
	mul.f32 	%f500, %f499, %f56;
	mul.wide.u32 	%rd177, %r476, 4;
	add.s64 	%rd178, %rd27, %rd177;
	st.global.f32 	[%rd178], %f500;
	sub.f32 	%f501, %f496, %f55;
	mul.f32 	%f502, %f501, 0f3FB8AA3B;
	ex2.approx.f32 	%f503, %f502;
	mul.f32 	%f504, %f503, %f56;
	mul.wide.u32 	%rd179, %r475, 4;
	add.s64 	%rd180, %rd27, %rd179;
	st.global.f32 	[%rd180], %f504;
	ld.local.v2.f32 	{%f505, %f506}, [%rd255];
	sub.f32 	%f507, %f505, %f55;
	mul.f32 	%f508, %f507, 0f3FB8AA3B;
	ex2.approx.f32 	%f509, %f508;
	mul.f32 	%f510, %f509, %f56;
	mul.wide.u32 	%rd181, %r474, 4;
	add.s64 	%rd182, %rd27, %rd181;
	st.global.f32 	[%rd182], %f510;
	sub.f32 	%f511, %f506, %f55;
	mul.f32 	%f512, %f511, 0f3FB8AA3B;
	ex2.approx.f32 	%f513, %f512;
	mul.f32 	%f514, %f513, %f56;
	mul.wide.u32 	%rd183, %r473, 4;
	add.s64 	%rd184, %rd27, %rd183;
	st.global.f32 	[%rd184], %f514;
	ld.local.v2.f32 	{%f515, %f516}, [%rd255+8];
	sub.f32 	%f517, %f515, %f55;
	mul.f32 	%f518, %f517, 0f3FB8AA3B;
	ex2.approx.f32 	%f519, %f518;
	mul.f32 	%f520, %f519, %f56;
	mul.wide.u32 	%rd185, %r472, 4;
	add.s64 	%rd186, %rd27, %rd185;
	st.global.f32 	[%rd186], %f520;
	sub.f32 	%f521, %f516, %f55;
	mul.f32 	%f522, %f521, 0f3FB8AA3B;
	ex2.approx.f32 	%f523, %f522;
	mul.f32 	%f524, %f523, %f56;
	mul.wide.u32 	%rd187, %r471, 4;
	add.s64 	%rd188, %rd27, %rd187;
	st.global.f32 	[%rd188], %f524;
	add.s32 	%r478, %r478, 8;
	add.s32 	%r477, %r477, %r183;
	add.s32 	%r476, %r476, %r183;
	add.s32 	%r475, %r475, %r183;
	add.s32 	%r474, %r474, %r183;
	add.s32 	%r473, %r473, %r183;
	add.s32 	%r472, %r472, %r183;
	add.s32 	%r471, %r471, %r183;
	add.s32 	%r470, %r470, %r183;
	add.s64 	%rd255, %rd255, 32;
	setp.eq.s32 	%p51, %r478, 0;
	@%p51 bra 	$L__BB8_64;
	bra.uni 	$L__BB8_63;
$L__BB8_64:
	setp.eq.s32 	%p52, %r179, 0;
	@%p52 bra 	$L__BB8_84;
	and.b32  	%r246, %r6, 3;
	setp.lt.u32 	%p53, %r179, 4;
	@%p53 bra 	$L__BB8_67;
	mul.wide.u32 	%rd189, %r482, 4;
	add.s64 	%rd190, %rd2, %rd189;
	ld.local.f32 	%f525, [%rd190];
	sub.f32 	%f526, %f525, %f55;
	mul.f32 	%f527, %f526, 0f3FB8AA3B;
	ex2.approx.f32 	%f528, %f527;
	mul.f32 	%f529, %f528, %f56;
	add.s32 	%r374, %r178, %r482;
	mad.lo.s32 	%r375, %r374, %r252, %r4;
	mul.wide.u32 	%rd191, %r375, 4;
	add.s64 	%rd192, %rd27, %rd191;
	st.global.f32 	[%rd192], %f529;
	ld.local.f32 	%f530, [%rd190+4];
	sub.f32 	%f531, %f530, %f55;
	mul.f32 	%f532, %f531, 0f3FB8AA3B;
	ex2.approx.f32 	%f533, %f532;
	mul.f32 	%f534, %f533, %f56;
	add.s32 	%r376, %r375, %r252;
	mul.wide.u32 	%rd193, %r376, 4;
	add.s64 	%rd194, %rd27, %rd193;
	st.global.f32 	[%rd194], %f534;
	ld.local.f32 	%f535, [%rd190+8];
	sub.f32 	%f536, %f535, %f55;
	mul.f32 	%f537, %f536, 0f3FB8AA3B;
	ex2.approx.f32 	%f538, %f537;
	mul.f32 	%f539, %f538, %f56;
	add.s32 	%r377, %r376, %r252;
	mul.wide.u32 	%rd195, %r377, 4;
	add.s64 	%rd196, %rd27, %rd195;
	st.global.f32 	[%rd196], %f539;
	ld.local.f32 	%f540, [%rd190+12];
	sub.f32 	%f541, %f540, %f55;
	mul.f32 	%f542, %f541, 0f3FB8AA3B;
	ex2.approx.f32 	%f543, %f542;
	mul.f32 	%f544, %f543, %f56;
	add.s32 	%r378, %r377, %r252;
	mul.wide.u32 	%rd197, %r378, 4;
	add.s64 	%rd198, %rd27, %rd197;
	st.global.f32 	[%rd198], %f544;
	add.s32 	%r482, %r482, 4;
$L__BB8_67:
	setp.eq.s32 	%p54, %r246, 0;
	@%p54 bra 	$L__BB8_84;
	setp.eq.s32 	%p55, %r246, 1;
	@%p55 bra 	$L__BB8_70;
	mul.wide.u32 	%rd199, %r482, 4;
	add.s64 	%rd200, %rd2, %rd199;
	ld.local.f32 	%f545, [%rd200];
	sub.f32 	%f546, %f545, %f55;
	mul.f32 	%f547, %f546, 0f3FB8AA3B;
	ex2.approx.f32 	%f548, %f547;
	mul.f32 	%f549, %f548, %f56;
	add.s32 	%r379, %r178, %r482;
	mad.lo.s32 	%r380, %r379, %r252, %r4;
	mul.wide.u32 	%rd201, %r380, 4;
	add.s64 	%rd202, %rd27, %rd201;
	st.global.f32 	[%rd202], %f549;
	ld.local.f32 	%f550, [%rd200+4];
	sub.f32 	%f551, %f550, %f55;
	mul.f32 	%f552, %f551, 0f3FB8AA3B;
	ex2.approx.f32 	%f553, %f552;
	mul.f32 	%f554, %f553, %f56;
	add.s32 	%r381, %r380, %r252;
	mul.wide.u32 	%rd203, %r381, 4;
	add.s64 	%rd204, %rd27, %rd203;
	st.global.f32 	[%rd204], %f554;
	add.s32 	%r482, %r482, 2;
$L__BB8_70:
	and.b32  	%r382, %r6, 1;
	setp.eq.b32 	%p56, %r382, 1;
	not.pred 	%p57, %p56;
	@%p57 bra 	$L__BB8_84;
	mul.wide.u32 	%rd205, %r482, 4;
	add.s64 	%rd206, %rd2, %rd205;
	ld.local.f32 	%f555, [%rd206];
	sub.f32 	%f556, %f555, %f55;
	mul.f32 	%f557, %f556, 0f3FB8AA3B;
	ex2.approx.f32 	%f558, %f557;
	mul.f32 	%f559, %f558, %f56;
	add.s32 	%r383, %r178, %r482;
	mad.lo.s32 	%r384, %r383, %r252, %r4;
	mul.wide.u32 	%rd207, %r384, 4;
	add.s64 	%rd208, %rd27, %rd207;
	st.global.f32 	[%rd208], %f559;
	bra.uni 	$L__BB8_84;
$L__BB8_72:
	setp.lt.s32 	%p58, %r251, -7;
	@%p58 bra 	$L__BB8_84;
	ld.shared.f32 	%f57, [%r145];
	ld.shared.f32 	%f560, [%r177];
	mov.f32 	%f561, 0f3F800000;
	div.approx.f32 	%f58, %f561, %f560;
	mul.lo.s32 	%r191, %r146, %r7;
	and.b32  	%r192, %r146, 7;
	setp.lt.u32 	%p59, %r6, 7;
	mov.b32 	%r480, 0;
	@%p59 bra 	$L__BB8_76;
	and.b32  	%r480, %r146, -8;
	neg.s32 	%r469, %r480;
	mad.lo.s32 	%r386, %r252, %r191, %r252;
	add.s32 	%r468, %r4, %r386;
	shl.b32 	%r196, %r252, 3;
	add.s32 	%r387, %r191, 2;
	mad.lo.s32 	%r467, %r252, %r387, %r4;
	add.s32 	%r388, %r191, 3;
	mad.lo.s32 	%r466, %r252, %r388, %r4;
	add.s32 	%r389, %r191, 4;
	mad.lo.s32 	%r465, %r252, %r389, %r4;
	add.s32 	%r390, %r191, 5;
	mad.lo.s32 	%r464, %r252, %r390, %r4;
	add.s32 	%r391, %r191, 6;
	mad.lo.s32 	%r463, %r252, %r391, %r4;
	add.s32 	%r392, %r191, 7;
	mad.lo.s32 	%r462, %r252, %r392, %r4;
	mul.lo.s32 	%r393, %r7, %r252;
	mad.lo.s32 	%r394, %r393, %r146, %r2;
	add.s32 	%r461, %r394, %r3;
	add.s64 	%rd254, %rd2, 16;
$L__BB8_75:
	.pragma "nounroll";
	ld.local.v2.f32 	{%f562, %f563}, [%rd254+-16];
	sub.f32 	%f564, %f562, %f57;
	mul.f32 	%f565, %f564, 0f3FB8AA3B;
	ex2.approx.f32 	%f566, %f565;
	mul.f32 	%f567, %f566, %f58;
	mul.wide.u32 	%rd209, %r461, 4;
	add.s64 	%rd210, %rd27, %rd209;
	st.global.f32 	[%rd210], %f567;
	sub.f32 	%f568, %f563, %f57;
	mul.f32 	%f569, %f568, 0f3FB8AA3B;
	ex2.approx.f32 	%f570, %f569;
	mul.f32 	%f571, %f570, %f58;
	mul.wide.u32 	%rd211, %r468, 4;
	add.s64 	%rd212, %rd27, %rd211;
	st.global.f32 	[%rd212], %f571;
	ld.local.v2.f32 	{%f572, %f573}, [%rd254+-8];
	sub.f32 	%f574, %f572, %f57;
	mul.f32 	%f575, %f574, 0f3FB8AA3B;
	ex2.approx.f32 	%f576, %f575;
	mul.f32 	%f577, %f576, %f58;
	mul.wide.u32 	%rd213, %r467, 4;
	add.s64 	%rd214, %rd27, %rd213;
	st.global.f32 	[%rd214], %f577;
	sub.f32 	%f578, %f573, %f57;
	mul.f32 	%f579, %f578, 0f3FB8AA3B;
	ex2.approx.f32 	%f580, %f579;
	mul.f32 	%f581, %f580, %f58;
	mul.wide.u32 	%rd215, %r466, 4;
	add.s64 	%rd216, %rd27, %rd215;
	st.global.f32 	[%rd216], %f581;
	ld.local.v2.f32 	{%f582, %f583}, [%rd254];
	sub.f32 	%f584, %f582, %f57;
	mul.f32 	%f585, %f584, 0f3FB8AA3B;
	ex2.approx.f32 	%f586, %f585;
	mul.f32 	%f587, %f586, %f58;
	mul.wide.u32 	%rd217, %r465, 4;
	add.s64 	%rd218, %rd27, %rd217;
	st.global.f32 	[%rd218], %f587;
	sub.f32 	%f588, %f583, %f57;
	mul.f32 	%f589, %f588, 0f3FB8AA3B;
	ex2.approx.f32 	%f590, %f589;
	mul.f32 	%f591, %f590, %f58;
	mul.wide.u32 	%rd219, %r464, 4;
	add.s64 	%rd220, %rd27, %rd219;
	st.global.f32 	[%rd220], %f591;
	ld.local.v2.f32 	{%f592, %f593}, [%rd254+8];
	sub.f32 	%f594, %f592, %f57;
	mul.f32 	%f595, %f594, 0f3FB8AA3B;
	ex2.approx.f32 	%f596, %f595;
	mul.f32 	%f597, %f596, %f58;
	mul.wide.u32 	%rd221, %r463, 4;
	add.s64 	%rd222, %rd27, %rd221;
	st.global.f32 	[%rd222], %f597;
	sub.f32 	%f598, %f593, %f57;
	mul.f32 	%f599, %f598, 0f3FB8AA3B;
	ex2.approx.f32 	%f600, %f599;
	mul.f32 	%f601, %f600, %f58;
	mul.wide.u32 	%rd223, %r462, 4;
	add.s64 	%rd224, %rd27, %rd223;
	st.global.f32 	[%rd224], %f601;
	add.s32 	%r469, %r469, 8;
	add.s32 	%r468, %r468, %r196;
	add.s32 	%r467, %r467, %r196;
	add.s32 	%r466, %r466, %r196;
	add.s32 	%r465, %r465, %r196;
	add.s32 	%r464, %r464, %r196;
	add.s32 	%r463, %r463, %r196;
	add.s32 	%r462, %r462, %r196;
	add.s32 	%r461, %r461, %r196;
	add.s64 	%rd254, %rd254, 32;
	setp.eq.s32 	%p60, %r469, 0;
	@%p60 bra 	$L__BB8_76;
	bra.uni 	$L__BB8_75;
$L__BB8_76:
	setp.eq.s32 	%p61, %r192, 0;
	@%p61 bra 	$L__BB8_84;
	setp.lt.u32 	%p62, %r192, 4;
	@%p62 bra 	$L__BB8_79;
	mul.wide.u32 	%rd225, %r480, 4;
	add.s64 	%rd226, %rd2, %rd225;
	ld.local.f32 	%f602, [%rd226];
	sub.f32 	%f603, %f602, %f57;
	mul.f32 	%f604, %f603, 0f3FB8AA3B;
	ex2.approx.f32 	%f605, %f604;
	mul.f32 	%f606, %f605, %f58;
	add.s32 	%r395, %r480, %r191;
	mad.lo.s32 	%r396, %r395, %r252, %r4;
	mul.wide.u32 	%rd227, %r396, 4;
	add.s64 	%rd228, %rd27, %rd227;
	st.global.f32 	[%rd228], %f606;
	ld.local.f32 	%f607, [%rd226+4];
	sub.f32 	%f608, %f607, %f57;
	mul.f32 	%f609, %f608, 0f3FB8AA3B;
	ex2.approx.f32 	%f610, %f609;
	mul.f32 	%f611, %f610, %f58;
	add.s32 	%r397, %r396, %r252;
	mul.wide.u32 	%rd229, %r397, 4;
	add.s64 	%rd230, %rd27, %rd229;
	st.global.f32 	[%rd230], %f611;
	ld.local.f32 	%f612, [%rd226+8];
	sub.f32 	%f613, %f612, %f57;
	mul.f32 	%f614, %f613, 0f3FB8AA3B;
	ex2.approx.f32 	%f615, %f614;
	mul.f32 	%f616, %f615, %f58;
	add.s32 	%r398, %r397, %r252;
	mul.wide.u32 	%rd231, %r398, 4;
	add.s64 	%rd232, %rd27, %rd231;
	st.global.f32 	[%rd232], %f616;
	ld.local.f32 	%f617, [%rd226+12];
	sub.f32 	%f618, %f617, %f57;
	mul.f32 	%f619, %f618, 0f3FB8AA3B;
	ex2.approx.f32 	%f620, %f619;
	mul.f32 	%f621, %f620, %f58;
	add.s32 	%r399, %r398, %r252;
	mul.wide.u32 	%rd233, %r399, 4;
	add.s64 	%rd234, %rd27, %rd233;
	st.global.f32 	[%rd234], %f621;
	add.s32 	%r480, %r480, 4;
$L__BB8_79:
	and.b32  	%r400, %r146, 3;
	setp.eq.s32 	%p63, %r400, 0;
	@%p63 bra 	$L__BB8_84;
	setp.eq.s32 	%p64, %r400, 1;
	@%p64 bra 	$L__BB8_82;
	mul.wide.u32 	%rd235, %r480, 4;
	add.s64 	%rd236, %rd2, %rd235;
	ld.local.f32 	%f622, [%rd236];
	sub.f32 	%f623, %f622, %f57;
	mul.f32 	%f624, %f623, 0f3FB8AA3B;
	ex2.approx.f32 	%f625, %f624;
	mul.f32 	%f626, %f625, %f58;
	add.s32 	%r401, %r480, %r191;
	mad.lo.s32 	%r402, %r401, %r252, %r4;
	mul.wide.u32 	%rd237, %r402, 4;
	add.s64 	%rd238, %rd27, %rd237;
	st.global.f32 	[%rd238], %f626;
	ld.local.f32 	%f627, [%rd236+4];
	sub.f32 	%f628, %f627, %f57;
	mul.f32 	%f629, %f628, 0f3FB8AA3B;
	ex2.approx.f32 	%f630, %f629;
	mul.f32 	%f631, %f630, %f58;
	add.s32 	%r403, %r402, %r252;
	mul.wide.u32 	%rd239, %r403, 4;
	add.s64 	%rd240, %rd27, %rd239;
	st.global.f32 	[%rd240], %f631;
	add.s32 	%r480, %r480, 2;
$L__BB8_82:
	and.b32  	%r404, %r6, 1;
	setp.eq.b32 	%p65, %r404, 1;
	@%p65 bra 	$L__BB8_84;
	mul.wide.u32 	%rd241, %r480, 4;
	add.s64 	%rd242, %rd2, %rd241;
	ld.local.f32 	%f632, [%rd242];
	sub.f32 	%f633, %f632, %f57;
	mul.f32 	%f634, %f633, 0f3FB8AA3B;
	ex2.approx.f32 	%f635, %f634;
	mul.f32 	%f636, %f635, %f58;
	add.s32 	%r405, %r480, %r191;
	mad.lo.s32 	%r406, %r405, %r252, %r4;
	mul.wide.u32 	%rd243, %r406, 4;
	add.s64 	%rd244, %rd27, %rd243;
	st.global.f32 	[%rd244], %f636;
$L__BB8_84:
	ret;

}
	// .globl	_Z18_warpSoftmaxKernelILi4ELi256ELi2EEvPfS0_iii
.visible .entry _Z18_warpSoftmaxKernelILi4ELi256ELi2EEvPfS0_iii(
	.param .u64 .ptr .align 1 _Z18_warpSoftmaxKernelILi4ELi256ELi2EEvPfS0_iii_param_0,
	.param .u64 .ptr .align 1 _Z18_warpSoftmaxKernelILi4ELi256ELi2EEvPfS0_iii_param_1,
	.param .u32 _Z18_warpSoftmaxKernelILi4ELi256ELi2EEvPfS0_iii_param_2,
	.param .u32 _Z18_warpSoftmaxKernelILi4ELi256ELi2EEvPfS0_iii_param_3,
	.param .u32 _Z18_warpSoftmaxKernelILi4ELi256ELi2EEvPfS0_iii_param_4
)
{
	.local .align 8 .b8 	__local_depot9[8];
	.reg .b64 	%SP;
	.reg .b64 	%SPL;
	.reg .pred 	%p<64>;
	.reg .b32 	%r<481>;
	.reg .b32 	%f<669>;
	.reg .b64 	%rd<256>;
	// demoted variable
	.shared .align 4 .b8 _ZZ18_warpSoftmaxKernelILi4ELi256ELi2EEvPfS0_iiiE9max_total[1024];
	// demoted variable
	.shared .align 4 .b8 _ZZ18_warpSoftmaxKernelILi4ELi256ELi2EEvPfS0_iiiE9sum_total[1024];
	mov.u64 	%SPL, __local_depot9;
	ld.param.u64 	%rd35, [_Z18_warpSoftmaxKernelILi4ELi256ELi2EEvPfS0_iii_param_0];
	ld.param.u32 	%r253, [_Z18_warpSoftmaxKernelILi4ELi256ELi2EEvPfS0_iii_param_2];
	ld.param.u32 	%r251, [_Z18_warpSoftmaxKernelILi4ELi256ELi2EEvPfS0_iii_param_3];
	ld.param.u32 	%r252, [_Z18_warpSoftmaxKernelILi4ELi256ELi2EEvPfS0_iii_param_4];
	cvta.to.global.u64 	%rd1, %rd35;
	add.u64 	%rd2, %SPL, 0;
	mov.u32 	%r254, %ctaid.x;
	mov.u32 	%r255, %ntid.y;
	mov.u32 	%r1, %tid.y;
	mad.lo.s32 	%r256, %r254, %r255, %r1;
	div.s32 	%r257, %r253, %r251;
	rem.s32 	%r2, %r256, %r252;
	sub.s32 	%r258, %r256, %r2;
	mul.lo.s32 	%r3, %r258, %r251;
	add.s32 	%r4, %r3, %r2;
	shr.s32 	%r259, %r251, 31;
	shr.u32 	%r260, %r259, 30;
	add.s32 	%r261, %r251, %r260;
	and.b32  	%r262, %r261, -4;
	sub.s32 	%r5, %r251, %r262;
	shr.s32 	%r6, %r261, 2;
	setp.ge.s32 	%p1, %r256, %r257;
	@%p1 bra 	$L__BB9_84;
	mov.u32 	%r7, %tid.x;
	setp.lt.u32 	%p2, %r7, %r5;
	mov.f32 	%f651, 0fFF7FFFFF;
	@%p2 bra 	$L__BB9_15;
	setp.lt.s32 	%p3, %r251, 4;
	@%p3 bra 	$L__BB9_28;
	add.s32 	%r264, %r6, -1;
	setp.lt.u32 	%p4, %r264, 15;
	mov.f32 	%f651, 0fFF7FFFFF;
	mov.b32 	%r443, 0;
	@%p4 bra 	$L__BB9_6;
	and.b32  	%r265, %r6, 536870896;
	neg.s32 	%r436, %r265;
	mad.lo.s32 	%r266, %r5, %r6, %r5;
	sub.s32 	%r267, %r7, %r5;
	mad.lo.s32 	%r268, %r267, %r6, %r266;
	mul.lo.s32 	%r269, %r252, %r268;
	add.s32 	%r435, %r4, %r269;
	add.s32 	%r270, %r268, 15;
	mad.lo.s32 	%r434, %r252, %r270, %r4;
	add.s32 	%r271, %r268, 14;
	mad.lo.s32 	%r433, %r252, %r271, %r4;
	add.s32 	%r272, %r268, 13;
	mad.lo.s32 	%r432, %r252, %r272, %r4;
	add.s32 	%r273, %r268, 12;
	mad.lo.s32 	%r431, %r252, %r273, %r4;
	add.s32 	%r274, %r268, 11;
	mad.lo.s32 	%r430, %r252, %r274, %r4;
	add.s32 	%r275, %r268, 10;
	mad.lo.s32 	%r429, %r252, %r275, %r4;
	add.s64 	%rd247, %rd2, 32;
	add.s32 	%r276, %r269, %r252;
	add.s32 	%r428, %r4, %r276;
	add.s32 	%r277, %r268, 2;
	mad.lo.s32 	%r427, %r252, %r277, %r4;
	add.s32 	%r278, %r268, 3;
	mad.lo.s32 	%r426, %r252, %r278, %r4;
	add.s32 	%r279, %r268, 4;
	mad.lo.s32 	%r425, %r252, %r279, %r4;
	add.s32 	%r280, %r268, 5;
	mad.lo.s32 	%r424, %r252, %r280, %r4;
	add.s32 	%r281, %r268, 6;
	mad.lo.s32 	%r423, %r252, %r281, %r4;
	add.s32 	%r282, %r268, 7;
	mad.lo.s32 	%r422, %r252, %r282, %r4;
	add.s32 	%r283, %r268, 8;
	mad.lo.s32 	%r421, %r252, %r283, %r4;
	add.s32 	%r284, %r268, 9;
	mad.lo.s32 	%r420, %r252, %r284, %r4;
	mov.f32 	%f651, 0fFF7FFFFF;
$L__BB9_5:
	.pragma "nounroll";
	and.b32  	%r443, %r6, 536870896;
	mul.wide.u32 	%rd37, %r435, 4;
	add.s64 	%rd38, %rd1, %rd37;
	ld.global.nc.f32 	%f63, [%rd38];
	max.f32 	%f64, %f651, %f63;
	mul.wide.u32 	%rd39, %r428, 4;
	add.s64 	%rd40, %rd1, %rd39;
	ld.global.nc.f32 	%f65, [%rd40];
	st.local.v2.f32 	[%rd247+-32], {%f63, %f65};
	max.f32 	%f66, %f64, %f65;
	mul.wide.u32 	%rd41, %r427, 4;
	add.s64 	%rd42, %rd1, %rd41;
	ld.global.nc.f32 	%f67, [%rd42];
	max.f32 	%f68, %f66, %f67;
	mul.wide.u32 	%rd43, %r426, 4;
	add.s64 	%rd44, %rd1, %rd43;
	ld.global.nc.f32 	%f69, [%rd44];
	st.local.v2.f32 	[%rd247+-24], {%f67, %f69};
	max.f32 	%f70, %f68, %f69;
	mul.wide.u32 	%rd45, %r425, 4;
	add.s64 	%rd46, %rd1, %rd45;
	ld.global.nc.f32 	%f71, [%rd46];
	max.f32 	%f72, %f70, %f71;
	mul.wide.u32 	%rd47, %r424, 4;
	add.s64 	%rd48, %rd1, %rd47;
	ld.global.nc.f32 	%f73, [%rd48];
	st.local.v2.f32 	[%rd247+-16], {%f71, %f73};
	max.f32 	%f74, %f72, %f73;
	mul.wide.u32 	%rd49, %r423, 4;
	add.s64 	%rd50, %rd1, %rd49;
	ld.global.nc.f32 	%f75, [%rd50];
	max.f32 	%f76, %f74, %f75;
	mul.wide.u32 	%rd51, %r422, 4;
	add.s64 	%rd52, %rd1, %rd51;
	ld.global.nc.f32 	%f77, [%rd52];
	st.local.v2.f32 	[%rd247+-8], {%f75, %f77};
	max.f32 	%f78, %f76, %f77;
	mul.wide.u32 	%rd53, %r421, 4;
	add.s64 	%rd54, %rd1, %rd53;
	ld.global.nc.f32 	%f79, [%rd54];
	max.f32 	%f80, %f78, %f79;
	mul.wide.u32 	%rd55, %r420, 4;
	add.s64 	%rd56, %rd1, %rd55;
	ld.global.nc.f32 	%f81, [%rd56];
	st.local.v2.f32 	[%rd247], {%f79, %f81};
	max.f32 	%f82, %f80, %f81;
	mul.wide.u32 	%rd57, %r429, 4;
	add.s64 	%rd58, %rd1, %rd57;
	ld.global.nc.f32 	%f83, [%rd58];
	max.f32 	%f84, %f82, %f83;
	mul.wide.u32 	%rd59, %r430, 4;
	add.s64 	%rd60, %rd1, %rd59;
	ld.global.nc.f32 	%f85, [%rd60];
	st.local.v2.f32 	[%rd247+8], {%f83, %f85};
	max.f32 	%f86, %f84, %f85;
	mul.wide.u32 	%rd61, %r431, 4;
	add.s64 	%rd62, %rd1, %rd61;
	ld.global.nc.f32 	%f87, [%rd62];
	max.f32 	%f88, %f86, %f87;
	mul.wide.u32 	%rd63, %r432, 4;
	add.s64 	%rd64, %rd1, %rd63;
	ld.global.nc.f32 	%f89, [%rd64];
	st.local.v2.f32 	[%rd247+16], {%f87, %f89};
	max.f32 	%f90, %f88, %f89;
	mul.wide.u32 	%rd65, %r433, 4;
	add.s64 	%rd66, %rd1, %rd65;
	ld.global.nc.f32 	%f91, [%rd66];
	max.f32 	%f92, %f90, %f91;
	mul.wide.u32 	%rd67, %r434, 4;
	add.s64 	%rd68, %rd1, %rd67;
	ld.global.nc.f32 	%f93, [%rd68];
	st.local.v2.f32 	[%rd247+24], {%f91, %f93};
	max.f32 	%f651, %f92, %f93;
	add.s32 	%r436, %r436, 16;
	shl.b32 	%r285, %r252, 4;
	add.s32 	%r435, %r435, %r285;
	add.s32 	%r434, %r434, %r285;
	add.s32 	%r433, %r433, %r285;
	add.s32 	%r432, %r432, %r285;
	add.s32 	%r431, %r431, %r285;
	add.s32 	%r430, %r430, %r285;
	add.s32 	%r429, %r429, %r285;
	add.s64 	%rd247, %rd247, 64;
	add.s32 	%r428, %r428, %r285;
	add.s32 	%r427, %r427, %r285;
	add.s32 	%r426, %r426, %r285;
	add.s32 	%r425, %r425, %r285;
	add.s32 	%r424, %r424, %r285;
	add.s32 	%r423, %r423, %r285;
	add.s32 	%r422, %r422, %r285;
	add.s32 	%r421, %r421, %r285;
	add.s32 	%r420, %r420, %r285;
	setp.eq.s32 	%p5, %r436, 0;
	@%p5 bra 	$L__BB9_6;
	bra.uni 	$L__BB9_5;
$L__BB9_6:
	and.b32  	%r129, %r6, 15;
	setp.eq.s32 	%p6, %r129, 0;
	@%p6 bra 	$L__BB9_28;
	mad.lo.s32 	%r130, %r5, %r6, %r5;
	sub.s32 	%r286, %r7, %r5;
	mul.lo.s32 	%r131, %r286, %r6;
	add.s32 	%r132, %r130, %r131;
	and.b32  	%r133, %r6, 7;
	setp.lt.u32 	%p7, %r129, 8;
	@%p7 bra 	$L__BB9_9;
	add.s32 	%r287, %r132, %r443;
	mad.lo.s32 	%r288, %r287, %r252, %r4;
	mul.wide.u32 	%rd69, %r288, 4;
	add.s64 	%rd70, %rd1, %rd69;
	ld.global.nc.f32 	%f95, [%rd70];
	mul.wide.u32 	%rd71, %r443, 4;
	add.s64 	%rd72, %rd2, %rd71;
	st.local.f32 	[%rd72], %f95;
	max.f32 	%f96, %f651, %f95;
	add.s32 	%r289, %r288, %r252;
	mul.wide.u32 	%rd73, %r289, 4;
	add.s64 	%rd74, %rd1, %rd73;
	ld.global.nc.f32 	%f97, [%rd74];
	st.local.f32 	[%rd72+4], %f97;
	max.f32 	%f98, %f96, %f97;
	add.s32 	%r290, %r289, %r252;
	mul.wide.u32 	%rd75, %r290, 4;
	add.s64 	%rd76, %rd1, %rd75;
	ld.global.nc.f32 	%f99, [%rd76];
	st.local.f32 	[%rd72+8], %f99;
	max.f32 	%f100, %f98, %f99;
	add.s32 	%r291, %r290, %r252;
	mul.wide.u32 	%rd77, %r291, 4;
	add.s64 	%rd78, %rd1, %rd77;
	ld.global.nc.f32 	%f101, [%rd78];
	st.local.f32 	[%rd72+12], %f101;
	max.f32 	%f102, %f100, %f101;
	add.s32 	%r292, %r291, %r252;
	mul.wide.u32 	%rd79, %r292, 4;
	add.s64 	%rd80, %rd1, %rd79;
	ld.global.nc.f32 	%f103, [%rd80];
	st.local.f32 	[%rd72+16], %f103;
	max.f32 	%f104, %f102, %f103;
	add.s32 	%r293, %r292, %r252;
	mul.wide.u32 	%rd81, %r293, 4;
	add.s64 	%rd82, %rd1, %rd81;
	ld.global.nc.f32 	%f105, [%rd82];
	st.local.f32 	[%rd72+20], %f105;
	max.f32 	%f106, %f104, %f105;
	add.s32 	%r294, %r293, %r252;
	mul.wide.u32 	%rd83, %r294, 4;
	add.s64 	%rd84, %rd1, %rd83;
	ld.global.nc.f32 	%f107, [%rd84];
	st.local.f32 	[%rd72+24], %f107;
	max.f32 	%f108, %f106, %f107;
	add.s32 	%r295, %r294, %r252;
	mul.wide.u32 	%rd85, %r295, 4;
	add.s64 	%rd86, %rd1, %rd85;
	ld.global.nc.f32 	%f109, [%rd86];
	st.local.f32 	[%rd72+28], %f109;
	max.f32 	%f651, %f108, %f109;
	add.s32 	%r443, %r443, 8;
$L__BB9_9:
	setp.eq.s32 	%p8, %r133, 0;
	@%p8 bra 	$L__BB9_28;
	and.b32  	%r136, %r6, 3;
	setp.lt.u32 	%p9, %r133, 4;
	@%p9 bra 	$L__BB9_12;
	add.s32 	%r296, %r132, %r443;
	mad.lo.s32 	%r297, %r296, %r252, %r4;
	mul.wide.u32 	%rd87, %r297, 4;
	add.s64 	%rd88, %rd1, %rd87;
	ld.global.nc.f32 	%f111, [%rd88];
	mul.wide.u32 	%rd89, %r443, 4;
	add.s64 	%rd90, %rd2, %rd89;
	st.local.f32 	[%rd90], %f111;
	max.f32 	%f112, %f651, %f111;
	add.s32 	%r298, %r297, %r252;
	mul.wide.u32 	%rd91, %r298, 4;
	add.s64 	%rd92, %rd1, %rd91;
	ld.global.nc.f32 	%f113, [%rd92];
	st.local.f32 	[%rd90+4], %f113;
	max.f32 	%f114, %f112, %f113;
	add.s32 	%r299, %r298, %r252;
	mul.wide.u32 	%rd93, %r299, 4;
	add.s64 	%rd94, %rd1, %rd93;
	ld.global.nc.f32 	%f115, [%rd94];
	st.local.f32 	[%rd90+8], %f115;
	max.f32 	%f116, %f114, %f115;
	add.s32 	%r300, %r299, %r252;
	mul.wide.u32 	%rd95, %r300, 4;
	add.s64 	%rd96, %rd1, %rd95;
	ld.global.nc.f32 	%f117, [%rd96];
	st.local.f32 	[%rd90+12], %f117;
	max.f32 	%f651, %f116, %f117;
	add.s32 	%r443, %r443, 4;
$L__BB9_12:
	setp.eq.s32 	%p10, %r136, 0;
	@%p10 bra 	$L__BB9_28;
	mul.wide.u32 	%rd97, %r443, 4;
	add.s64 	%rd249, %rd2, %rd97;
	add.s32 	%r301, %r443, %r131;
	add.s32 	%r302, %r301, %r130;
	mad.lo.s32 	%r303, %r252, %r302, %r2;
	add.s32 	%r446, %r303, %r3;
	neg.s32 	%r445, %r136;
$L__BB9_14:
	.pragma "nounroll";
	mul.wide.u32 	%rd98, %r446, 4;
	add.s64 	%rd99, %rd1, %rd98;
	ld.global.nc.f32 	%f118, [%rd99];
	st.local.f32 	[%rd249], %f118;
	max.f32 	%f651, %f651, %f118;
	add.s64 	%rd249, %rd249, 4;
	add.s32 	%r446, %r446, %r252;
	add.s32 	%r445, %r445, 1;
	setp.ne.s32 	%p11, %r445, 0;
	@%p11 bra 	$L__BB9_14;
	bra.uni 	$L__BB9_28;
$L__BB9_15:
	setp.lt.s32 	%p12, %r251, -3;
	@%p12 bra 	$L__BB9_28;
	setp.lt.u32 	%p13, %r6, 15;
	mov.f32 	%f651, 0fFF7FFFFF;
	mov.b32 	%r438, 0;
	@%p13 bra 	$L__BB9_19;
	add.s32 	%r305, %r6, 1;
	and.b32  	%r306, %r305, -16;
	neg.s32 	%r419, %r306;
	mul.lo.s32 	%r307, %r7, %r252;
	mad.lo.s32 	%r308, %r307, %r6, %r307;
	add.s32 	%r309, %r2, %r308;
	add.s32 	%r418, %r309, %r3;
	mad.lo.s32 	%r310, %r7, %r6, %r7;
	add.s32 	%r311, %r310, 15;
	mad.lo.s32 	%r417, %r252, %r311, %r4;
	add.s32 	%r312, %r310, 14;
	mad.lo.s32 	%r416, %r252, %r312, %r4;
	add.s32 	%r313, %r310, 13;
	mad.lo.s32 	%r415, %r252, %r313, %r4;
	add.s32 	%r314, %r310, 12;
	mad.lo.s32 	%r414, %r252, %r314, %r4;
	add.s32 	%r315, %r310, 11;
	mad.lo.s32 	%r413, %r252, %r315, %r4;
	add.s32 	%r316, %r310, 10;
	mad.lo.s32 	%r412, %r252, %r316, %r4;
	add.s64 	%rd246, %rd2, 32;
	mad.lo.s32 	%r317, %r252, %r310, %r252;
	add.s32 	%r411, %r4, %r317;
	add.s32 	%r318, %r310, 2;
	mad.lo.s32 	%r410, %r252, %r318, %r4;
	add.s32 	%r319, %r310, 3;
	mad.lo.s32 	%r409, %r252, %r319, %r4;
	add.s32 	%r320, %r310, 4;
	mad.lo.s32 	%r408, %r252, %r320, %r4;
	add.s32 	%r321, %r310, 5;
	mad.lo.s32 	%r407, %r252, %r321, %r4;
	add.s32 	%r322, %r310, 6;
	mad.lo.s32 	%r406, %r252, %r322, %r4;
	add.s32 	%r323, %r310, 7;
	mad.lo.s32 	%r405, %r252, %r323, %r4;
	add.s32 	%r324, %r310, 8;
	mad.lo.s32 	%r404, %r252, %r324, %r4;
	add.s32 	%r325, %r310, 9;
	mad.lo.s32 	%r403, %r252, %r325, %r4;
	mov.f32 	%f651, 0fFF7FFFFF;
$L__BB9_18:
	.pragma "nounroll";
	add.s32 	%r326, %r6, 1;
	and.b32  	%r438, %r326, -16;
	mul.wide.u32 	%rd100, %r418, 4;
	add.s64 	%rd101, %rd1, %rd100;
	ld.global.nc.f32 	%f123, [%rd101];
	max.f32 	%f124, %f651, %f123;
	mul.wide.u32 	%rd102, %r411, 4;
	add.s64 	%rd103, %rd1, %rd102;
	ld.global.nc.f32 	%f125, [%rd103];
	st.local.v2.f32 	[%rd246+-32], {%f123, %f125};
	max.f32 	%f126, %f124, %f125;
	mul.wide.u32 	%rd104, %r410, 4;
	add.s64 	%rd105, %rd1, %rd104;
	ld.global.nc.f32 	%f127, [%rd105];
	max.f32 	%f128, %f126, %f127;
	mul.wide.u32 	%rd106, %r409, 4;
	add.s64 	%rd107, %rd1, %rd106;
	ld.global.nc.f32 	%f129, [%rd107];
	st.local.v2.f32 	[%rd246+-24], {%f127, %f129};
	max.f32 	%f130, %f128, %f129;
	mul.wide.u32 	%rd108, %r408, 4;
	add.s64 	%rd109, %rd1, %rd108;
	ld.global.nc.f32 	%f131, [%rd109];
	max.f32 	%f132, %f130, %f131;
	mul.wide.u32 	%rd110, %r407, 4;
	add.s64 	%rd111, %rd1, %rd110;
	ld.global.nc.f32 	%f133, [%rd111];
	st.local.v2.f32 	[%rd246+-16], {%f131, %f133};
	max.f32 	%f134, %f132, %f133;
	mul.wide.u32 	%rd112, %r406, 4;
	add.s64 	%rd113, %rd1, %rd112;
	ld.global.nc.f32 	%f135, [%rd113];
	max.f32 	%f136, %f134, %f135;
	mul.wide.u32 	%rd114, %r405, 4;
	add.s64 	%rd115, %rd1, %rd114;
	ld.global.nc.f32 	%f137, [%rd115];
	st.local.v2.f32 	[%rd246+-8], {%f135, %f137};
	max.f32 	%f138, %f136, %f137;
	mul.wide.u32 	%rd116, %r404, 4;
	add.s64 	%rd117, %rd1, %rd116;
	ld.global.nc.f32 	%f139, [%rd117];
	max.f32 	%f140, %f138, %f139;
	mul.wide.u32 	%rd118, %r403, 4;
	add.s64 	%rd119, %rd1, %rd118;
	ld.global.nc.f32 	%f141, [%rd119];
	st.local.v2.f32 	[%rd246], {%f139, %f141};
	max.f32 	%f142, %f140, %f141;
	mul.wide.u32 	%rd120, %r412, 4;
	add.s64 	%rd121, %rd1, %rd120;
	ld.global.nc.f32 	%f143, [%rd121];
	max.f32 	%f144, %f142, %f143;
	mul.wide.u32 	%rd122, %r413, 4;
	add.s64 	%rd123, %rd1, %rd122;
	ld.global.nc.f32 	%f145, [%rd123];
	st.local.v2.f32 	[%rd246+8], {%f143, %f145};
	max.f32 	%f146, %f144, %f145;
	mul.wide.u32 	%rd124, %r414, 4;
	add.s64 	%rd125, %rd1, %rd124;
	ld.global.nc.f32 	%f147, [%rd125];
	max.f32 	%f148, %f146, %f147;
	mul.wide.u32 	%rd126, %r415, 4;
	add.s64 	%rd127, %rd1, %rd126;
	ld.global.nc.f32 	%f149, [%rd127];
	st.local.v2.f32 	[%rd246+16], {%f147, %f149};
	max.f32 	%f150, %f148, %f149;
	mul.wide.u32 	%rd128, %r416, 4;
	add.s64 	%rd129, %rd1, %rd128;
	ld.global.nc.f32 	%f151, [%rd129];
	max.f32 	%f152, %f150, %f151;
	mul.wide.u32 	%rd130, %r417, 4;
	add.s64 	%rd131, %rd1, %rd130;
	ld.global.nc.f32 	%f153, [%rd131];
	st.local.v2.f32 	[%rd246+24], {%f151, %f153};
	max.f32 	%f651, %f152, %f153;
	add.s32 	%r419, %r419, 16;
	shl.b32 	%r327, %r252, 4;
	add.s32 	%r418, %r418, %r327;
	add.s32 	%r417, %r417, %r327;
	add.s32 	%r416, %r416, %r327;
	add.s32 	%r415, %r415, %r327;
	add.s32 	%r414, %r414, %r327;
	add.s32 	%r413, %r413, %r327;
	add.s32 	%r412, %r412, %r327;
	add.s64 	%rd246, %rd246, 64;
	add.s32 	%r411, %r411, %r327;
	add.s32 	%r410, %r410, %r327;
	add.s32 	%r409, %r409, %r327;
	add.s32 	%r408, %r408, %r327;
	add.s32 	%r407, %r407, %r327;
	add.s32 	%r406, %r406, %r327;
	add.s32 	%r405, %r405, %r327;
	add.s32 	%r404, %r404, %r327;
	add.s32 	%r403, %r403, %r327;
	setp.eq.s32 	%p14, %r419, 0;
	@%p14 bra 	$L__BB9_19;
	bra.uni 	$L__BB9_18;
$L__BB9_19:
	add.s32 	%r113, %r6, 1;
	and.b32  	%r114, %r113, 15;
	setp.eq.s32 	%p15, %r114, 0;
	@%p15 bra 	$L__BB9_28;
	mul.lo.s32 	%r115, %r113, %r7;
	and.b32  	%r116, %r113, 7;
	setp.lt.u32 	%p16, %r114, 8;
	@%p16 bra 	$L__BB9_22;
	add.s32 	%r328, %r438, %r115;
	mad.lo.s32 	%r329, %r328, %r252, %r4;
	mul.wide.u32 	%rd132, %r329, 4;
	add.s64 	%rd133, %rd1, %rd132;
	ld.global.nc.f32 	%f155, [%rd133];
	mul.wide.u32 	%rd134, %r438, 4;
	add.s64 	%rd135, %rd2, %rd134;
	st.local.f32 	[%rd135], %f155;
	max.f32 	%f156, %f651, %f155;
	add.s32 	%r330, %r329, %r252;
	mul.wide.u32 	%rd136, %r330, 4;
	add.s64 	%rd137, %rd1, %rd136;
	ld.global.nc.f32 	%f157, [%rd137];
	st.local.f32 	[%rd135+4], %f157;
	max.f32 	%f158, %f156, %f157;
	add.s32 	%r331, %r330, %r252;
	mul.wide.u32 	%rd138, %r331, 4;
	add.s64 	%rd139, %rd1, %rd138;
	ld.global.nc.f32 	%f159, [%rd139];
	st.local.f32 	[%rd135+8], %f159;
	max.f32 	%f160, %f158, %f159;
	add.s32 	%r332, %r331, %r252;
	mul.wide.u32 	%rd140, %r332, 4;
	add.s64 	%rd141, %rd1, %rd140;
	ld.global.nc.f32 	%f161, [%rd141];
	st.local.f32 	[%rd135+12], %f161;
	max.f32 	%f162, %f160, %f161;
	add.s32 	%r333, %r332, %r252;
	mul.wide.u32 	%rd142, %r333, 4;
	add.s64 	%rd143, %rd1, %rd142;
	ld.global.nc.f32 	%f163, [%rd143];
	st.local.f32 	[%rd135+16], %f163;
	max.f32 	%f164, %f162, %f163;
	add.s32 	%r334, %r333, %r252;
	mul.wide.u32 	%rd144, %r334, 4;
	add.s64 	%rd145, %rd1, %rd144;
	ld.global.nc.f32 	%f165, [%rd145];
	st.local.f32 	[%rd135+20], %f165;
	max.f32 	%f166, %f164, %f165;
	add.s32 	%r335, %r334, %r252;
	mul.wide.u32 	%rd146, %r335, 4;
	add.s64 	%rd147, %rd1, %rd146;
	ld.global.nc.f32 	%f167, [%rd147];
	st.local.f32 	[%rd135+24], %f167;
	max.f32 	%f168, %f166, %f167;
	add.s32 	%r336, %r335, %r252;
	mul.wide.u32 	%rd148, %r336, 4;
	add.s64 	%rd149, %rd1, %rd148;
	ld.global.nc.f32 	%f169, [%rd149];
	st.local.f32 	[%rd135+28], %f169;
	max.f32 	%f651, %f168, %f169;
	add.s32 	%r438, %r438, 8;
$L__BB9_22:
	setp.eq.s32 	%p17, %r116, 0;
	@%p17 bra 	$L__BB9_28;
	and.b32  	%r119, %r113, 3;
	setp.lt.u32 	%p18, %r116, 4;
	@%p18 bra 	$L__BB9_25;
	add.s32 	%r337, %r438, %r115;
	mad.lo.s32 	%r338, %r337, %r252, %r4;
	mul.wide.u32 	%rd150, %r338, 4;
	add.s64 	%rd151, %rd1, %rd150;
	ld.global.nc.f32 	%f171, [%rd151];
	mul.wide.u32 	%rd152, %r438, 4;
	add.s64 	%rd153, %rd2, %rd152;
	st.local.f32 	[%rd153], %f171;
	max.f32 	%f172, %f651, %f171;
	add.s32 	%r339, %r338, %r252;
	mul.wide.u32 	%rd154, %r339, 4;
	add.s64 	%rd155, %rd1, %rd154;
	ld.global.nc.f32 	%f173, [%rd155];
	st.local.f32 	[%rd153+4], %f173;
	max.f32 	%f174, %f172, %f173;
	add.s32 	%r340, %r339, %r252;
	mul.wide.u32 	%rd156, %r340, 4;
	add.s64 	%rd157, %rd1, %rd156;
	ld.global.nc.f32 	%f175, [%rd157];
	st.local.f32 	[%rd153+8], %f175;
	max.f32 	%f176, %f174, %f175;
	add.s32 	%r341, %r340, %r252;
	mul.wide.u32 	%rd158, %r341, 4;
	add.s64 	%rd159, %rd1, %rd158;
	ld.global.nc.f32 	%f177, [%rd159];
	st.local.f32 	[%rd153+12], %f177;
	max.f32 	%f651, %f176, %f177;
	add.s32 	%r438, %r438, 4;
$L__BB9_25:
	setp.eq.s32 	%p19, %r119, 0;
	@%p19 bra 	$L__BB9_28;
	mul.wide.u32 	%rd160, %r438, 4;
	add.s64 	%rd248, %rd2, %rd160;
	add.s32 	%r342, %r438, %r115;
	mad.lo.s32 	%r441, %r252, %r342, %r4;
	neg.s32 	%r440, %r119;
$L__BB9_27:
	.pragma "nounroll";
	mul.wide.u32 	%rd161, %r441, 4;
	add.s64 	%rd162, %rd1, %rd161;
	ld.global.nc.f32 	%f178, [%rd162];
	st.local.f32 	[%rd248], %f178;
	max.f32 	%f651, %f651, %f178;
	add.s64 	%rd248, %rd248, 4;
	add.s32 	%r441, %r441, %r252;
	add.s32 	%r440, %r440, 1;
	setp.eq.s32 	%p20, %r440, 0;
	@%p20 bra 	$L__BB9_28;
	bra.uni 	$L__BB9_27;
$L__BB9_28:
	mov.b32 	%r343, %f651;
	shfl.sync.bfly.b32	%r344|%p21, %r343, 2, 31, -1;
	mov.b32 	%f179, %r344;
	max.f32 	%f180, %f651, %f179;
	mov.b32 	%r345, %f180;
	shfl.sync.bfly.b32	%r346|%p22, %r345, 1, 31, -1;
	mov.b32 	%f181, %r346;
	max.f32 	%f26, %f180, %f181;
	setp.ne.s32 	%p23, %r7, 0;
	shl.b32 	%r347, %r1, 2;
	mov.u32 	%r348, _ZZ18_warpSoftmaxKernelILi4ELi256ELi2EEvPfS0_iiiE9max_total;
	add.s32 	%r145, %r348, %r347;
	@%p23 bra 	$L__BB9_30;
	st.shared.f32 	[%r145], %f26;
$L__BB9_30:
	add.s32 	%r146, %r6, 1;
	setp.lt.u32 	%p24, %r7, %r5;
	mov.f32 	%f668, 0f00000000;
	@%p24 bra 	$L__BB9_44;
	setp.lt.s32 	%p25, %r251, 4;
	@%p25 bra 	$L__BB9_57;
	ld.shared.f32 	%f27, [%r145];
	add.s32 	%r350, %r6, -1;
	and.b32  	%r147, %r6, 15;
	setp.lt.u32 	%p26, %r350, 15;
	mov.f32 	%f668, 0f00000000;
	mov.b32 	%r453, 0;
	@%p26 bra 	$L__BB9_35;
	and.b32  	%r453, %r6, 536870896;
	neg.s32 	%r448, %r453;
	add.s64 	%rd251, %rd2, 32;
	mov.f32 	%f668, 0f00000000;
$L__BB9_34:
	.pragma "nounroll";
	ld.local.v2.f32 	{%f186, %f187}, [%rd251+-32];
	sub.f32 	%f188, %f186, %f27;
	mul.f32 	%f189, %f188, 0f3FB8AA3B;
	ex2.approx.f32 	%f190, %f189;
	add.f32 	%f191, %f668, %f190;
	sub.f32 	%f192, %f187, %f27;
	mul.f32 	%f193, %f192, 0f3FB8AA3B;
	ex2.approx.f32 	%f194, %f193;
	add.f32 	%f195, %f191, %f194;
	ld.local.v2.f32 	{%f196, %f197}, [%rd251+-24];
	sub.f32 	%f198, %f196, %f27;
	mul.f32 	%f199, %f198, 0f3FB8AA3B;
	ex2.approx.f32 	%f200, %f199;
	add.f32 	%f201, %f195, %f200;
	sub.f32 	%f202, %f197, %f27;
	mul.f32 	%f203, %f202, 0f3FB8AA3B;
	ex2.approx.f32 	%f204, %f203;
	add.f32 	%f205, %f201, %f204;
	ld.local.v2.f32 	{%f206, %f207}, [%rd251+-16];
	sub.f32 	%f208, %f206, %f27;
	mul.f32 	%f209, %f208, 0f3FB8AA3B;
	ex2.approx.f32 	%f210, %f209;
	add.f32 	%f211, %f205, %f210;
	sub.f32 	%f212, %f207, %f27;
	mul.f32 	%f213, %f212, 0f3FB8AA3B;
	ex2.approx.f32 	%f214, %f213;
	add.f32 	%f215, %f211, %f214;
	ld.local.v2.f32 	{%f216, %f217}, [%rd251+-8];
	sub.f32 	%f218, %f216, %f27;
	mul.f32 	%f219, %f218, 0f3FB8AA3B;
	ex2.approx.f32 	%f220, %f219;
	add.f32 	%f221, %f215, %f220;
	sub.f32 	%f222, %f217, %f27;
	mul.f32 	%f223, %f222, 0f3FB8AA3B;
	ex2.approx.f32 	%f224, %f223;
	add.f32 	%f225, %f221, %f224;
	ld.local.v2.f32 	{%f226, %f227}, [%rd251];
	sub.f32 	%f228, %f226, %f27;
	mul.f32 	%f229, %f228, 0f3FB8AA3B;
	ex2.approx.f32 	%f230, %f229;
	add.f32 	%f231, %f225, %f230;
	sub.f32 	%f232, %f227, %f27;
	mul.f32 	%f233, %f232, 0f3FB8AA3B;
	ex2.approx.f32 	%f234, %f233;
	add.f32 	%f235, %f231, %f234;
	ld.local.v2.f32 	{%f236, %f237}, [%rd251+8];
	sub.f32 	%f238, %f236, %f27;
	mul.f32 	%f239, %f238, 0f3FB8AA3B;
	ex2.approx.f32 	%f240, %f239;
	add.f32 	%f241, %f235, %f240;
	sub.f32 	%f242, %f237, %f27;
	mul.f32 	%f243, %f242, 0f3FB8AA3B;
	ex2.approx.f32 	%f244, %f243;
	add.f32 	%f245, %f241, %f244;
	ld.local.v2.f32 	{%f246, %f247}, [%rd251+16];
	sub.f32 	%f248, %f246, %f27;
	mul.f32 	%f249, %f248, 0f3FB8AA3B;
	ex2.approx.f32 	%f250, %f249;
	add.f32 	%f251, %f245, %f250;
	sub.f32 	%f252, %f247, %f27;
	mul.f32 	%f253, %f252, 0f3FB8AA3B;
	ex2.approx.f32 	%f254, %f253;
	add.f32 	%f255, %f251, %f254;
	ld.local.v2.f32 	{%f256, %f257}, [%rd251+24];
	sub.f32 	%f258, %f256, %f27;
	mul.f32 	%f259, %f258, 0f3FB8AA3B;
	ex2.approx.f32 	%f260, %f259;
	add.f32 	%f261, %f255, %f260;
	sub.f32 	%f262, %f257, %f27;
	mul.f32 	%f263, %f262, 0f3FB8AA3B;
	ex2.approx.f32 	%f264, %f263;
	add.f32 	%f668, %f261, %f264;
	add.s32 	%r448, %r448, 16;
	add.s64 	%rd251, %rd251, 64;
	setp.eq.s32 	%p27, %r448, 0;
	@%p27 bra 	$L__BB9_35;
	bra.uni 	$L__BB9_34;
$L__BB9_35:
	setp.eq.s32 	%p28, %r147, 0;
	@%p28 bra 	$L__BB9_57;
	and.b32  	%r168, %r6, 7;
	setp.lt.u32 	%p29, %r147, 8;
	@%p29 bra 	$L__BB9_38;
	mul.wide.u32 	%rd163, %r453, 4;
	add.s64 	%rd164, %rd2, %rd163;
	ld.local.f32 	%f266, [%rd164];
	sub.f32 	%f267, %f266, %f27;
	mul.f32 	%f268, %f267, 0f3FB8AA3B;
	ex2.approx.f32 	%f269, %f268;
	add.f32 	%f270, %f668, %f269;
	ld.local.f32 	%f271, [%rd164+4];
	sub.f32 	%f272, %f271, %f27;
	mul.f32 	%f273, %f272, 0f3FB8AA3B;
	ex2.approx.f32 	%f274, %f273;
	add.f32 	%f275, %f270, %f274;
	ld.local.f32 	%f276, [%rd164+8];
	sub.f32 	%f277, %f276, %f27;
	mul.f32 	%f278, %f277, 0f3FB8AA3B;
	ex2.approx.f32 	%f279, %f278;
	add.f32 	%f280, %f275, %f279;
	ld.local.f32 	%f281, [%rd164+12];
	sub.f32 	%f282, %f281, %f27;
	mul.f32 	%f283, %f282, 0f3FB8AA3B;
	ex2.approx.f32 	%f284, %f283;
	add.f32 	%f285, %f280, %f284;
	ld.local.f32 	%f286, [%rd164+16];
	sub.f32 	%f287, %f286, %f27;
	mul.f32 	%f288, %f287, 0f3FB8AA3B;
	ex2.approx.f32 	%f289, %f288;
	add.f32 	%f290, %f285, %f289;
	ld.local.f32 	%f291, [%rd164+20];
	sub.f32 	%f292, %f291, %f27;
	mul.f32 	%f293, %f292, 0f3FB8AA3B;
	ex2.approx.f32 	%f294, %f293;
	add.f32 	%f295, %f290, %f294;
	ld.local.f32 	%f296, [%rd164+24];
	sub.f32 	%f297, %f296, %f27;
	mul.f32 	%f298, %f297, 0f3FB8AA3B;
	ex2.approx.f32 	%f299, %f298;
	add.f32 	%f300, %f295, %f299;
	ld.local.f32 	%f301, [%rd164+28];
	sub.f32 	%f302, %f301, %f27;
	mul.f32 	%f303, %f302, 0f3FB8AA3B;
	ex2.approx.f32 	%f304, %f303;
	add.f32 	%f668, %f300, %f304;
	add.s32 	%r453, %r453, 8;
$L__BB9_38:
	setp.eq.s32 	%p30, %r168, 0;
	@%p30 bra 	$L__BB9_57;
	and.b32  	%r171, %r6, 3;
	setp.lt.u32 	%p31, %r168, 4;
	@%p31 bra 	$L__BB9_41;
	mul.wide.u32 	%rd165, %r453, 4;
	add.s64 	%rd166, %rd2, %rd165;
	ld.local.f32 	%f306, [%rd166];
	sub.f32 	%f307, %f306, %f27;
	mul.f32 	%f308, %f307, 0f3FB8AA3B;
	ex2.approx.f32 	%f309, %f308;
	add.f32 	%f310, %f668, %f309;
	ld.local.f32 	%f311, [%rd166+4];
	sub.f32 	%f312, %f311, %f27;
	mul.f32 	%f313, %f312, 0f3FB8AA3B;
	ex2.approx.f32 	%f314, %f313;
	add.f32 	%f315, %f310, %f314;
	ld.local.f32 	%f316, [%rd166+8];
	sub.f32 	%f317, %f316, %f27;
	mul.f32 	%f318, %f317, 0f3FB8AA3B;
	ex2.approx.f32 	%f319, %f318;
	add.f32 	%f320, %f315, %f319;
	ld.local.f32 	%f321, [%rd166+12];
	sub.f32 	%f322, %f321, %f27;
	mul.f32 	%f323, %f322, 0f3FB8AA3B;
	ex2.approx.f32 	%f324, %f323;
	add.f32 	%f668, %f320, %f324;
	add.s32 	%r453, %r453, 4;
$L__BB9_41:
	setp.eq.s32 	%p32, %r171, 0;
	@%p32 bra 	$L__BB9_57;
	mul.wide.u32 	%rd167, %r453, 4;
	add.s64 	%rd253, %rd2, %rd167;
	neg.s32 	%r456, %r171;
$L__BB9_43:
	.pragma "nounroll";
	ld.local.f32 	%f325, [%rd253];
	sub.f32 	%f326, %f325, %f27;
	mul.f32 	%f327, %f326, 0f3FB8AA3B;
	ex2.approx.f32 	%f328, %f327;
	add.f32 	%f668, %f668, %f328;
	add.s64 	%rd253, %rd253, 4;
	add.s32 	%r456, %r456, 1;
	setp.ne.s32 	%p33, %r456, 0;
	@%p33 bra 	$L__BB9_43;
	bra.uni 	$L__BB9_57;
$L__BB9_44:
	setp.lt.s32 	%p34, %r251, -3;
	@%p34 bra 	$L__BB9_57;
	ld.shared.f32 	%f28, [%r145];
	and.b32  	%r150, %r146, 15;
	setp.lt.u32 	%p35, %r6, 15;
	mov.f32 	%f668, 0f00000000;
	mov.b32 	%r450, 0;
	@%p35 bra 	$L__BB9_48;
	and.b32  	%r450, %r146, -16;
	neg.s32 	%r447, %r450;
	add.s64 	%rd250, %rd2, 32;
	mov.f32 	%f668, 0f00000000;
$L__BB9_47:
	.pragma "nounroll";
	ld.local.v2.f32 	{%f333, %f334}, [%rd250+-32];
	sub.f32 	%f335, %f333, %f28;
	mul.f32 	%f336, %f335, 0f3FB8AA3B;
	ex2.approx.f32 	%f337, %f336;
	add.f32 	%f338, %f668, %f337;
	sub.f32 	%f339, %f334, %f28;
	mul.f32 	%f340, %f339, 0f3FB8AA3B;
	ex2.approx.f32 	%f341, %f340;
	add.f32 	%f342, %f338, %f341;
	ld.local.v2.f32 	{%f343, %f344}, [%rd250+-24];
	sub.f32 	%f345, %f343, %f28;
	mul.f32 	%f346, %f345, 0f3FB8AA3B;
	ex2.approx.f32 	%f347, %f346;
	add.f32 	%f348, %f342, %f347;
	sub.f32 	%f349, %f344, %f28;
	mul.f32 	%f350, %f349, 0f3FB8AA3B;
	ex2.approx.f32 	%f351, %f350;
	add.f32 	%f352, %f348, %f351;
	ld.local.v2.f32 	{%f353, %f354}, [%rd250+-16];
	sub.f32 	%f355, %f353, %f28;
	mul.f32 	%f356, %f355, 0f3FB8AA3B;
	ex2.approx.f32 	%f357, %f356;
	add.f32 	%f358, %f352, %f357;
	sub.f32 	%f359, %f354, %f28;
	mul.f32 	%f360, %f359, 0f3FB8AA3B;
	ex2.approx.f32 	%f361, %f360;
	add.f32 	%f362, %f358, %f361;
	ld.local.v2.f32 	{%f363, %f364}, [%rd250+-8];
	sub.f32 	%f365, %f363, %f28;
	mul.f32 	%f366, %f365, 0f3FB8AA3B;
	ex2.approx.f32 	%f367, %f366;
	add.f32 	%f368, %f362, %f367;
	sub.f32 	%f369, %f364, %f28;
	mul.f32 	%f370, %f369, 0f3FB8AA3B;
	ex2.approx.f32 	%f371, %f370;
	add.f32 	%f372, %f368, %f371;
	ld.local.v2.f32 	{%f373, %f374}, [%rd250];
	sub.f32 	%f375, %f373, %f28;
	mul.f32 	%f376, %f375, 0f3FB8AA3B;
	ex2.approx.f32 	%f377, %f376;
	add.f32 	%f378, %f372, %f377;
	sub.f32 	%f379, %f374, %f28;
	mul.f32 	%f380, %f379, 0f3FB8AA3B;
	ex2.approx.f32 	%f381, %f380;
	add.f32 	%f382, %f378, %f381;
	ld.local.v2.f32 	{%f383, %f384}, [%rd250+8];
	sub.f32 	%f385, %f383, %f28;
	mul.f32 	%f386, %f385, 0f3FB8AA3B;
	ex2.approx.f32 	%f387, %f386;
	add.f32 	%f388, %f382, %f387;
	sub.f32 	%f389, %f384, %f28;
	mul.f32 	%f390, %f389, 0f3FB8AA3B;
	ex2.approx.f32 	%f391, %f390;
	add.f32 	%f392, %f388, %f391;
	ld.local.v2.f32 	{%f393, %f394}, [%rd250+16];
	sub.f32 	%f395, %f393, %f28;
	mul.f32 	%f396, %f395, 0f3FB8AA3B;
	ex2.approx.f32 	%f397, %f396;
	add.f32 	%f398, %f392, %f397;
	sub.f32 	%f399, %f394, %f28;
	mul.f32 	%f400, %f399, 0f3FB8AA3B;
	ex2.approx.f32 	%f401, %f400;
	add.f32 	%f402, %f398, %f401;
	ld.local.v2.f32 	{%f403, %f404}, [%rd250+24];
	sub.f32 	%f405, %f403, %f28;
	mul.f32 	%f406, %f405, 0f3FB8AA3B;
	ex2.approx.f32 	%f407, %f406;
	add.f32 	%f408, %f402, %f407;
	sub.f32 	%f409, %f404, %f28;
	mul.f32 	%f410, %f409, 0f3FB8AA3B;
	ex2.approx.f32 	%f411, %f410;
	add.f32 	%f668, %f408, %f411;
	add.s32 	%r447, %r447, 16;
	add.s64 	%rd250, %rd250, 64;
	setp.eq.s32 	%p36, %r447, 0;
	@%p36 bra 	$L__BB9_48;
	bra.uni 	$L__BB9_47;
$L__BB9_48:
	setp.eq.s32 	%p37, %r150, 0;
	@%p37 bra 	$L__BB9_57;
	and.b32  	%r158, %r146, 7;
	setp.lt.u32 	%p38, %r150, 8;
	@%p38 bra 	$L__BB9_51;
	mul.wide.u32 	%rd168, %r450, 4;
	add.s64 	%rd169, %rd2, %rd168;
	ld.local.f32 	%f413, [%rd169];
	sub.f32 	%f414, %f413, %f28;
	mul.f32 	%f415, %f414, 0f3FB8AA3B;
	ex2.approx.f32 	%f416, %f415;
	add.f32 	%f417, %f668, %f416;
	ld.local.f32 	%f418, [%rd169+4];
	sub.f32 	%f419, %f418, %f28;
	mul.f32 	%f420, %f419, 0f3FB8AA3B;
	ex2.approx.f32 	%f421, %f420;
	add.f32 	%f422, %f417, %f421;
	ld.local.f32 	%f423, [%rd169+8];
	sub.f32 	%f424, %f423, %f28;
	mul.f32 	%f425, %f424, 0f3FB8AA3B;
	ex2.approx.f32 	%f426, %f425;
	add.f32 	%f427, %f422, %f426;
	ld.local.f32 	%f428, [%rd169+12];
	sub.f32 	%f429, %f428, %f28;
	mul.f32 	%f430, %f429, 0f3FB8AA3B;
	ex2.approx.f32 	%f431, %f430;
	add.f32 	%f432, %f427, %f431;
	ld.local.f32 	%f433, [%rd169+16];
	sub.f32 	%f434, %f433, %f28;
	mul.f32 	%f435, %f434, 0f3FB8AA3B;
	ex2.approx.f32 	%f436, %f435;
	add.f32 	%f437, %f432, %f436;
	ld.local.f32 	%f438, [%rd169+20];
	sub.f32 	%f439, %f438, %f28;
	mul.f32 	%f440, %f439, 0f3FB8AA3B;
	ex2.approx.f32 	%f441, %f440;
	add.f32 	%f442, %f437, %f441;
	ld.local.f32 	%f443, [%rd169+24];
	sub.f32 	%f444, %f443, %f28;
	mul.f32 	%f445, %f444, 0f3FB8AA3B;
	ex2.approx.f32 	%f446, %f445;
	add.f32 	%f447, %f442, %f446;
	ld.local.f32 	%f448, [%rd169+28];
	sub.f32 	%f449, %f448, %f28;
	mul.f32 	%f450, %f449, 0f3FB8AA3B;
	ex2.approx.f32 	%f451, %f450;
	add.f32 	%f668, %f447, %f451;
	add.s32 	%r450, %r450, 8;
$L__BB9_51:
	setp.eq.s32 	%p39, %r158, 0;
	@%p39 bra 	$L__BB9_57;
	and.b32  	%r161, %r146, 3;
	setp.lt.u32 	%p40, %r158, 4;
	@%p40 bra 	$L__BB9_54;
	mul.wide.u32 	%rd170, %r450, 4;
	add.s64 	%rd171, %rd2, %rd170;
	ld.local.f32 	%f453, [%rd171];
	sub.f32 	%f454, %f453, %f28;
	mul.f32 	%f455, %f454, 0f3FB8AA3B;
	ex2.approx.f32 	%f456, %f455;
	add.f32 	%f457, %f668, %f456;
	ld.local.f32 	%f458, [%rd171+4];
	sub.f32 	%f459, %f458, %f28;
	mul.f32 	%f460, %f459, 0f3FB8AA3B;
	ex2.approx.f32 	%f461, %f460;
	add.f32 	%f462, %f457, %f461;
	ld.local.f32 	%f463, [%rd171+8];
	sub.f32 	%f464, %f463, %f28;
	mul.f32 	%f465, %f464, 0f3FB8AA3B;
	ex2.approx.f32 	%f466, %f465;
	add.f32 	%f467, %f462, %f466;
	ld.local.f32 	%f468, [%rd171+12];
	sub.f32 	%f469, %f468, %f28;
	mul.f32 	%f470, %f469, 0f3FB8AA3B;
	ex2.approx.f32 	%f471, %f470;
	add.f32 	%f668, %f467, %f471;
	add.s32 	%r450, %r450, 4;
$L__BB9_54:
	setp.eq.s32 	%p41, %r161, 0;
	@%p41 bra 	$L__BB9_57;
	mul.wide.u32 	%rd172, %r450, 4;
	add.s64 	%rd252, %rd2, %rd172;
	neg.s32 	%r452, %r161;
$L__BB9_56:
	.pragma "nounroll";
	ld.local.f32 	%f472, [%rd252];
	sub.f32 	%f473, %f472, %f28;
	mul.f32 	%f474, %f473, 0f3FB8AA3B;
	ex2.approx.f32 	%f475, %f474;
	add.f32 	%f668, %f668, %f475;
	add.s64 	%rd252, %rd252, 4;
	add.s32 	%r452, %r452, 1;
	setp.eq.s32 	%p42, %r452, 0;
	@%p42 bra 	$L__BB9_57;
	bra.uni 	$L__BB9_56;
$L__BB9_57:
	setp.ne.s32 	%p43, %r7, 0;
	mov.b32 	%r352, %f668;
	shfl.sync.bfly.b32	%r353|%p44, %r352, 2, 31, -1;
	mov.b32 	%f476, %r353;
	add.f32 	%f477, %f668, %f476;
	mov.b32 	%r354, %f477;
	shfl.sync.bfly.b32	%r355|%p45, %r354, 1, 31, -1;
	mov.b32 	%f478, %r355;
	add.f32 	%f54, %f477, %f478;
	mov.u32 	%r357, _ZZ18_warpSoftmaxKernelILi4ELi256ELi2EEvPfS0_iiiE9sum_total;
	add.s32 	%r177, %r357, %r347;
	@%p43 bra 	$L__BB9_59;
	st.shared.f32 	[%r177], %f54;
$L__BB9_59:
	ld.param.u64 	%rd245, [_Z18_warpSoftmaxKernelILi4ELi256ELi2EEvPfS0_iii_param_1];
	cvta.to.global.u64 	%rd27, %rd245;
	setp.lt.u32 	%p46, %r7, %r5;
	@%p46 bra 	$L__BB9_72;
	setp.lt.s32 	%p47, %r251, 4;
	@%p47 bra 	$L__BB9_84;
	ld.shared.f32 	%f55, [%r145];
	ld.shared.f32 	%f479, [%r177];
	mov.f32 	%f480, 0f3F800000;
	div.approx.f32 	%f56, %f480, %f479;
	sub.s32 	%r359, %r7, %r5;
	mul.lo.s32 	%r360, %r359, %r6;
	mad.lo.s32 	%r178, %r146, %r5, %r360;
	add.s32 	%r361, %r6, -1;
	and.b32  	%r179, %r6, 7;
	setp.lt.u32 	%p48, %r361, 7;
	mov.b32 	%r478, 0;
	@%p48 bra 	$L__BB9_64;
	and.b32  	%r478, %r6, 536870904;
	neg.s32 	%r474, %r478;
	mul.lo.s32 	%r362, %r252, %r178;
	add.s32 	%r363, %r362, %r252;
	add.s32 	%r473, %r4, %r363;
	shl.b32 	%r183, %r252, 3;
	add.s32 	%r364, %r178, 2;
	mad.lo.s32 	%r472, %r252, %r364, %r4;
	add.s32 	%r365, %r178, 3;
	mad.lo.s32 	%r471, %r252, %r365, %r4;
	add.s32 	%r366, %r178, 4;
	mad.lo.s32 	%r470, %r252, %r366, %r4;
	add.s32 	%r367, %r178, 5;
	mad.lo.s32 	%r469, %r252, %r367, %r4;
	add.s32 	%r368, %r178, 6;
	mad.lo.s32 	%r468, %r252, %r368, %r4;
	add.s32 	%r369, %r178, 7;
	mad.lo.s32 	%r467, %r252, %r369, %r4;
	add.s32 	%r466, %r4, %r362;
	add.s64 	%rd255, %rd2, 16;
$L__BB9_63:
	.pragma "nounroll";
	ld.local.v2.f32 	{%f481, %f482}, [%rd255+-16];
	sub.f32 	%f483, %f481, %f55;
	mul.f32 	%f484, %f483, 0f3FB8AA3B;
	ex2.approx.f32 	%f485, %f484;
	mul.f32 	%f486, %f485, %f56;
	mul.wide.u32 	%rd173, %r466, 4;
	add.s64 	%rd174, %rd27, %rd173;
	st.global.f32 	[%rd174], %f486;
	sub.f32 	%f487, %f482, %f55;
	mul.f32 	%f488, %f487, 0f3FB8AA3B;
	ex2.approx.f32 	%f489, %f488;
	mul.f32 	%f490, %f489, %f56;
	mul.wide.u32 	%rd175, %r473, 4;
	add.s64 	%rd176, %rd27, %rd175;
	st.global.f32 	[%rd176], %f490;
	ld.local.v2.f32 	{%f491, %f492}, [%rd255+-8];
	sub.f32 	%f493, %f491, %f55;
	mul.f32 	%f494, %f493, 0f3FB8AA3B;
	ex2.approx.f32 	%f495, %f494;
	mul.f32 	%f496, %f495, %f56;
	mul.wide.u32 	%rd177, %r472, 4;
	add.s64 	%rd178, %rd27, %rd177;
	st.global.f32 	[%rd178], %f496;
	sub.f32 	%f497, %f492, %f55;
	mul.f32 	%f498, %f497, 0f3FB8AA3B;
	ex2.approx.f32 	%f499, %f498;
	mul.f32 	%f500, %f499, %f56;
	mul.wide.u32 	%rd179, %r471, 4;
	add.s64 	%rd180, %rd27, %rd179;
	st.global.f32 	[%rd180], %f500;
	ld.local.v2.f32 	{%f501, %f502}, [%rd255];
	sub.f32 	%f503, %f501, %f55;
	mul.f32 	%f504, %f503, 0f3FB8AA3B;
	ex2.approx.f32 	%f505, %f504;
	mul.f32 	%f506, %f505, %f56;
	mul.wide.u32 	%rd181, %r470, 4;
	add.s64 	%rd182, %rd27, %rd181;
	st.global.f32 	[%rd182], %f506;
	sub.f32 	%f507, %f502, %f55;
	mul.f32 	%f508, %f507, 0f3FB8AA3B;
	ex2.approx.f32 	%f509, %f508;
	mul.f32 	%f510, %f509, %f56;
	mul.wide.u32 	%rd183, %r469, 4;
	add.s64 	%rd184, %rd27, %rd183;
	st.global.f32 	[%rd184], %f510;
	ld.local.v2.f32 	{%f511, %f512}, [%rd255+8];
	sub.f32 	%f513, %f511, %f55;
	mul.f32 	%f514, %f513, 0f3FB8AA3B;
	ex2.approx.f32 	%f515, %f514;
	mul.f32 	%f516, %f515, %f56;
	mul.wide.u32 	%rd185, %r468, 4;
	add.s64 	%rd186, %rd27, %rd185;
	st.global.f32 	[%rd186], %f516;
	sub.f32 	%f517, %f512, %f55;
	mul.f32 	%f518, %f517, 0f3FB8AA3B;
	ex2.approx.f32 	%f519, %f518;
	mul.f32 	%f520, %f519, %f56;
	mul.wide.u32 	%rd187, %r467, 4;
	add.s64 	%rd188, %rd27, %rd187;
	st.global.f32 	[%rd188], %f520;
	add.s32 	%r474, %r474, 8;
	add.s32 	%r473, %r473, %r183;
	add.s32 	%r472, %r472, %r183;
	add.s32 	%r471, %r471, %r183;
	add.s32 	%r470, %r470, %r183;
	add.s32 	%r469, %r469, %r183;
	add.s32 	%r468, %r468, %r183;
	add.s32 	%r467, %r467, %r183;
	add.s32 	%r466, %r466, %r183;
	add.s64 	%rd255, %rd255, 32;
	setp.eq.s32 	%p49, %r474, 0;
	@%p49 bra 	$L__BB9_64;
	bra.uni 	$L__BB9_63;
$L__BB9_64:
	setp.eq.s32 	%p50, %r179, 0;
	@%p50 bra 	$L__BB9_84;
	and.b32  	%r246, %r6, 3;
	setp.lt.u32 	%p51, %r179, 4;
	@%p51 bra 	$L__BB9_67;
	mul.wide.u32 	%rd189, %r478, 4;
	add.s64 	%rd190, %rd2, %rd189;
	ld.local.f32 	%f521, [%rd190];
	sub.f32 	%f522, %f521, %f55;
	mul.f32 	%f523, %f522, 0f3FB8AA3B;
	ex2.approx.f32 	%f524, %f523;
	mul.f32 	%f525, %f524, %f56;
	add.s32 	%r370, %r178, %r478;
	mad.lo.s32 	%r371, %r370, %r252, %r4;
	mul.wide.u32 	%rd191, %r371, 4;
	add.s64 	%rd192, %rd27, %rd191;
	st.global.f32 	[%rd192], %f525;
	ld.local.f32 	%f526, [%rd190+4];
	sub.f32 	%f527, %f526, %f55;
	mul.f32 	%f528, %f527, 0f3FB8AA3B;
	ex2.approx.f32 	%f529, %f528;
	mul.f32 	%f530, %f529, %f56;
	add.s32 	%r372, %r371, %r252;
	mul.wide.u32 	%rd193, %r372, 4;
	add.s64 	%rd194, %rd27, %rd193;
	st.global.f32 	[%rd194], %f530;
	ld.local.f32 	%f531, [%rd190+8];
	sub.f32 	%f532, %f531, %f55;
	mul.f32 	%f533, %f532, 0f3FB8AA3B;
	ex2.approx.f32 	%f534, %f533;
	mul.f32 	%f535, %f534, %f56;
	add.s32 	%r373, %r372, %r252;
	mul.wide.u32 	%rd195, %r373, 4;
	add.s64 	%rd196, %rd27, %rd195;
	st.global.f32 	[%rd196], %f535;
	ld.local.f32 	%f536, [%rd190+12];
	sub.f32 	%f537, %f536, %f55;
	mul.f32 	%f538, %f537, 0f3FB8AA3B;
	ex2.approx.f32 	%f539, %f538;
	mul.f32 	%f540, %f539, %f56;
	add.s32 	%r374, %r373, %r252;
	mul.wide.u32 	%rd197, %r374, 4;
	add.s64 	%rd198, %rd27, %rd197;
	st.global.f32 	[%rd198], %f540;
	add.s32 	%r478, %r478, 4;
$L__BB9_67:
	setp.eq.s32 	%p52, %r246, 0;
	@%p52 bra 	$L__BB9_84;
	setp.eq.s32 	%p53, %r246, 1;
	@%p53 bra 	$L__BB9_70;
	mul.wide.u32 	%rd199, %r478, 4;
	add.s64 	%rd200, %rd2, %rd199;
	ld.local.f32 	%f541, [%rd200];
	sub.f32 	%f542, %f541, %f55;
	mul.f32 	%f543, %f542, 0f3FB8AA3B;
	ex2.approx.f32 	%f544, %f543;
	mul.f32 	%f545, %f544, %f56;
	add.s32 	%r375, %r178, %r478;
	mad.lo.s32 	%r376, %r375, %r252, %r4;
	mul.wide.u32 	%rd201, %r376, 4;
	add.s64 	%rd202, %rd27, %rd201;
	st.global.f32 	[%rd202], %f545;
	ld.local.f32 	%f546, [%rd200+4];
	sub.f32 	%f547, %f546, %f55;
	mul.f32 	%f548, %f547, 0f3FB8AA3B;
	ex2.approx.f32 	%f549, %f548;
	mul.f32 	%f550, %f549, %f56;
	add.s32 	%r377, %r376, %r252;
	mul.wide.u32 	%rd203, %r377, 4;
	add.s64 	%rd204, %rd27, %rd203;
	st.global.f32 	[%rd204], %f550;
	add.s32 	%r478, %r478, 2;
$L__BB9_70:
	and.b32  	%r378, %r6, 1;
	setp.eq.b32 	%p54, %r378, 1;
	not.pred 	%p55, %p54;
	@%p55 bra 	$L__BB9_84;
	mul.wide.u32 	%rd205, %r478, 4;
	add.s64 	%rd206, %rd2, %rd205;
	ld.local.f32 	%f551, [%rd206];
	sub.f32 	%f552, %f551, %f55;
	mul.f32 	%f553, %f552, 0f3FB8AA3B;
	ex2.approx.f32 	%f554, %f553;
	mul.f32 	%f555, %f554, %f56;
	add.s32 	%r379, %r178, %r478;
	mad.lo.s32 	%r380, %r379, %r252, %r4;
	mul.wide.u32 	%rd207, %r380, 4;
	add.s64 	%rd208, %rd27, %rd207;
	st.global.f32 	[%rd208], %f555;
	bra.uni 	$L__BB9_84;
$L__BB9_72:
	setp.lt.s32 	%p56, %r251, -3;
	@%p56 bra 	$L__BB9_84;
	ld.shared.f32 	%f57, [%r145];
	ld.shared.f32 	%f556, [%r177];
	mov.f32 	%f557, 0f3F800000;
	div.approx.f32 	%f58, %f557, %f556;
	mul.lo.s32 	%r191, %r146, %r7;
	and.b32  	%r192, %r146, 7;
	setp.lt.u32 	%p57, %r6, 7;
	mov.b32 	%r476, 0;
	@%p57 bra 	$L__BB9_76;
	and.b32  	%r476, %r146, -8;
	neg.s32 	%r465, %r476;
	mad.lo.s32 	%r382, %r252, %r191, %r252;
	add.s32 	%r464, %r4, %r382;
	shl.b32 	%r196, %r252, 3;
	add.s32 	%r383, %r191, 2;
	mad.lo.s32 	%r463, %r252, %r383, %r4;
	add.s32 	%r384, %r191, 3;
	mad.lo.s32 	%r462, %r252, %r384, %r4;
	add.s32 	%r385, %r191, 4;
	mad.lo.s32 	%r461, %r252, %r385, %r4;
	add.s32 	%r386, %r191, 5;
	mad.lo.s32 	%r460, %r252, %r386, %r4;
	add.s32 	%r387, %r191, 6;
	mad.lo.s32 	%r459, %r252, %r387, %r4;
	add.s32 	%r388, %r191, 7;
	mad.lo.s32 	%r458, %r252, %r388, %r4;
	mul.lo.s32 	%r389, %r7, %r252;
	mad.lo.s32 	%r390, %r389, %r146, %r2;
	add.s32 	%r457, %r390, %r3;
	add.s64 	%rd254, %rd2, 16;
$L__BB9_75:
	.pragma "nounroll";
	ld.local.v2.f32 	{%f558, %f559}, [%rd254+-16];
	sub.f32 	%f560, %f558, %f57;
	mul.f32 	%f561, %f560, 0f3FB8AA3B;
	ex2.approx.f32 	%f562, %f561;
	mul.f32 	%f563, %f562, %f58;
	mul.wide.u32 	%rd209, %r457, 4;
	add.s64 	%rd210, %rd27, %rd209;
	st.global.f32 	[%rd210], %f563;
	sub.f32 	%f564, %f559, %f57;
	mul.f32 	%f565, %f564, 0f3FB8AA3B;
	ex2.approx.f32 	%f566, %f565;
	mul.f32 	%f567, %f566, %f58;
	mul.wide.u32 	%rd211, %r464, 4;
	add.s64 	%rd212, %rd27, %rd211;
	st.global.f32 	[%rd212], %f567;
	ld.local.v2.f32 	{%f568, %f569}, [%rd254+-8];
	sub.f32 	%f570, %f568, %f57;
	mul.f32 	%f571, %f570, 0f3FB8AA3B;
	ex2.approx.f32 	%f572, %f571;
	mul.f32 	%f573, %f572, %f58;
	mul.wide.u32 	%rd213, %r463, 4;
	add.s64 	%rd214, %rd27, %rd213;
	st.global.f32 	[%rd214], %f573;
	sub.f32 	%f574, %f569, %f57;
	mul.f32 	%f575, %f574, 0f3FB8AA3B;
	ex2.approx.f32 	%f576, %f575;
	mul.f32 	%f577, %f576, %f58;
	mul.wide.u32 	%rd215, %r462, 4;
	add.s64 	%rd216, %rd27, %rd215;
	st.global.f32 	[%rd216], %f577;
	ld.local.v2.f32 	{%f578, %f579}, [%rd254];
	sub.f32 	%f580, %f578, %f57;
	mul.f32 	%f581, %f580, 0f3FB8AA3B;
	ex2.approx.f32 	%f582, %f581;
	mul.f32 	%f583, %f582, %f58;
	mul.wide.u32 	%rd217, %r461, 4;
	add.s64 	%rd218, %rd27, %rd217;
	st.global.f32 	[%rd218], %f583;
	sub.f32 	%f584, %f579, %f57;
	mul.f32 	%f585, %f584, 0f3FB8AA3B;
	ex2.approx.f32 	%f586, %f585;
	mul.f32 	%f587, %f586, %f58;
	mul.wide.u32 	%rd219, %r460, 4;
	add.s64 	%rd220, %rd27, %rd219;
	st.global.f32 	[%rd220], %f587;
	ld.local.v2.f32 	{%f588, %f589}, [%rd254+8];
	sub.f32 	%f590, %f588, %f57;
	mul.f32 	%f591, %f590, 0f3FB8AA3B;
	ex2.approx.f32 	%f592, %f591;
	mul.f32 	%f593, %f592, %f58;
	mul.wide.u32 	%rd221, %r459, 4;
	add.s64 	%rd222, %rd27, %rd221;
	st.global.f32 	[%rd222], %f593;
	sub.f32 	%f594, %f589, %f57;
	mul.f32 	%f595, %f594, 0f3FB8AA3B;
	ex2.approx.f32 	%f596, %f595;
	mul.f32 	%f597, %f596, %f58;
	mul.wide.u32 	%rd223, %r458, 4;
	add.s64 	%rd224, %rd27, %rd223;
	st.global.f32 	[%rd224], %f597;
	add.s32 	%r465, %r465, 8;
	add.s32 	%r464, %r464, %r196;
	add.s32 	%r463, %r463, %r196;
	add.s32 	%r462, %r462, %r196;
	add.s32 	%r461, %r461, %r196;
	add.s32 	%r460, %r460, %r196;
	add.s32 	%r459, %r459, %r196;
	add.s32 	%r458, %r458, %r196;
	add.s32 	%r457, %r457, %r196;
	add.s64 	%rd254, %rd254, 32;
	setp.eq.s32 	%p58, %r465, 0;
	@%p58 bra 	$L__BB9_76;
	bra.uni 	$L__BB9_75;
$L__BB9_76:
	setp.eq.s32 	%p59, %r192, 0;
	@%p59 bra 	$L__BB9_84;
	setp.lt.u32 	%p60, %r192, 4;
	@%p60 bra 	$L__BB9_79;
	mul.wide.u32 	%rd225, %r476, 4;
	add.s64 	%rd226, %rd2, %rd225;
	ld.local.f32 	%f598, [%rd226];
	sub.f32 	%f599, %f598, %f57;
	mul.f32 	%f600, %f599, 0f3FB8AA3B;
	ex2.approx.f32 	%f601, %f600;
	mul.f32 	%f602, %f601, %f58;
	add.s32 	%r391, %r476, %r191;
	mad.lo.s32 	%r392, %r391, %r252, %r4;
	mul.wide.u32 	%rd227, %r392, 4;
	add.s64 	%rd228, %rd27, %rd227;
	st.global.f32 	[%rd228], %f602;
	ld.local.f32 	%f603, [%rd226+4];
	sub.f32 	%f604, %f603, %f57;
	mul.f32 	%f605, %f604, 0f3FB8AA3B;
	ex2.approx.f32 	%f606, %f605;
	mul.f32 	%f607, %f606, %f58;
	add.s32 	%r393, %r392, %r252;
	mul.wide.u32 	%rd229, %r393, 4;
	add.s64 	%rd230, %rd27, %rd229;
	st.global.f32 	[%rd230], %f607;
	ld.local.f32 	%f608, [%rd226+8];
	sub.f32 	%f609, %f608, %f57;
	mul.f32 	%f610, %f609, 0f3FB8AA3B;
	ex2.approx.f32 	%f611, %f610;
	mul.f32 	%f612, %f611, %f58;
	add.s32 	%r394, %r393, %r252;
	mul.wide.u32 	%rd231, %r394, 4;
	add.s64 	%rd232, %rd27, %rd231;
	st.global.f32 	[%rd232], %f612;
	ld.local.f32 	%f613, [%rd226+12];
	sub.f32 	%f614, %f613, %f57;
	mul.f32 	%f615, %f614, 0f3FB8AA3B;
	ex2.approx.f32 	%f616, %f615;
	mul.f32 	%f617, %f616, %f58;
	add.s32 	%r395, %r394, %r252;
	mul.wide.u32 	%rd233, %r395, 4;
	add.s64 	%rd234, %rd27, %rd233;
	st.global.f32 	[%rd234], %f617;
	add.s32 	%r476, %r476, 4;
$L__BB9_79:
	and.b32  	%r396, %r146, 3;
	setp.eq.s32 	%p61, %r396, 0;
	@%p61 bra 	$L__BB9_84;
	setp.eq.s32 	%p62, %r396, 1;
	@%p62 bra 	$L__BB9_82;
	mul.wide.u32 	%rd235, %r476, 4;
	add.s64 	%rd236, %rd2, %rd235;
	ld.local.f32 	%f618, [%rd236];
	sub.f32 	%f619, %f618, %f57;
	mul.f32 	%f620, %f619, 0f3FB8AA3B;
	ex2.approx.f32 	%f621, %f620;
	mul.f32 	%f622, %f621, %f58;
	add.s32 	%r397, %r476, %r191;
	mad.lo.s32 	%r398, %r397, %r252, %r4;
	mul.wide.u32 	%rd237, %r398, 4;
	add.s64 	%rd238, %rd27, %rd237;
	st.global.f32 	[%rd238], %f622;
	ld.local.f32 	%f623, [%rd236+4];
	sub.f32 	%f624, %f623, %f57;
	mul.f32 	%f625, %f624, 0f3FB8AA3B;
	ex2.approx.f32 	%f626, %f625;
	mul.f32 	%f627, %f626, %f58;
	add.s32 	%r399, %r398, %r252;
	mul.wide.u32 	%rd239, %r399, 4;
	add.s64 	%rd240, %rd27, %rd239;
	st.global.f32 	[%rd240], %f627;
	add.s32 	%r476, %r476, 2;
$L__BB9_82:
	and.b32  	%r400, %r6, 1;
	setp.eq.b32 	%p63, %r400, 1;
	@%p63 bra 	$L__BB9_84;
	mul.wide.u32 	%rd241, %r476, 4;
	add.s64 	%rd242, %rd2, %rd241;
	ld.local.f32 	%f628, [%rd242];
	sub.f32 	%f629, %f628, %f57;
	mul.f32 	%f630, %f629, 0f3FB8AA3B;
	ex2.approx.f32 	%f631, %f630;
	mul.f32 	%f632, %f631, %f58;
	add.s32 	%r401, %r476, %r191;
	mad.lo.s32 	%r402, %r401, %r252, %r4;
	mul.wide.u32 	%rd243, %r402, 4;
	add.s64 	%rd244, %rd27, %rd243;
	st.global.f32 	[%rd244], %f632;
$L__BB9_84:
	ret;

}


// ===== COMPILED SASS (sm_100) =====

	.target	sm_100

	.elftype	@"ET_EXEC"


//--------------------- .note.nv.tkinfo           --------------------------
	.section	.note.nv.tkinfo,"",@"SHT_NOTE"
	.sectionflags	@"SHF_NOTE_NV_TKINFO"
	.tkinfo
        /*0018*/ 	.word	0x00000002
        /*0030*/ 	.string	""
        /*0030*/ 	.string	"ptxas"
        /*0030*/ 	.string	"Cuda compilation tools, release 13.0, V13.0.88"
        /*0030*/ 	.string	"Build cuda_13.0.r13.0/compiler.36424714_0"
        /*0030*/ 	.string	"-arch sm_100 -m 64 "



//--------------------- .note.nv.cuinfo           --------------------------
	.section	.note.nv.cuinfo,"",@"SHT_NOTE"
	.sectionflags	@"SHF_NOTE_NV_CUINFO"
        /*0018*/ 	.short	0x0002
        /*001a*/ 	.short	0x0064
        /*001c*/ 	.short	0x0082
	.zero		2


//--------------------- .nv.info                  --------------------------
	.section	.nv.info,"",@"SHT_CUDA_INFO"
	.align	4


	//----- nvinfo : EIATTR_REGCOUNT
	.align		4
        /*0000*/ 	.byte	0x04, 0x2f
        /*0002*/ 	.short	(.L_29 - .L_28)
	.align		4
.L_28:
        /*0004*/ 	.word	index@(_Z19_blockSoftmaxKernelILi1024EEvPfS0_iii)
        /*0008*/ 	.word	0x00000020


	//----- nvinfo : EIATTR_FRAME_SIZE
	.align		4
.L_29:
        /*000c*/ 	.byte	0x04, 0x11
        /*000e*/ 	.short	(.L_31 - .L_30)
	.align		4
.L_30:
        /*0010*/ 	.word	index@(_Z19_blockSoftmaxKernelILi1024EEvPfS0_iii)
        /*0014*/ 	.word	0x00000000


	//----- nvinfo : EIATTR_REGCOUNT
	.align		4
.L_31:
        /*0018*/ 	.byte	0x04, 0x2f
        /*001a*/ 	.short	(.L_33 - .L_32)
	.align		4
.L_32:
        /*001c*/ 	.word	index@(_Z19_blockSoftmaxKernelILi1024ELi128EEvPfS0_iii)
        /*0020*/ 	.word	0x00000020


	//----- nvinfo : EIATTR_FRAME_SIZE
	.align		4
.L_33:
        /*0024*/ 	.byte	0x04, 0x11
        /*0026*/ 	.short	(.L_35 - .L_34)
	.align		4
.L_34:
        /*0028*/ 	.word	index@(_Z19_blockSoftmaxKernelILi1024ELi128EEvPfS0_iii)
        /*002c*/ 	.word	0x00000200


	//----- nvinfo : EIATTR_REGCOUNT
	.align		4
.L_35:
        /*0030*/ 	.byte	0x04, 0x2f
        /*0032*/ 	.short	(.L_37 - .L_36)
	.align		4
.L_36:
        /*0034*/ 	.word	index@(_Z19_blockSoftmaxKernelILi1024ELi64EEvPfS0_iii)
        /*0038*/ 	.word	0x00000020


	//----- nvinfo : EIATTR_FRAME_SIZE
	.align		4
.L_37:
        /*003c*/ 	.byte	0x04, 0x11
        /*003e*/ 	.short	(.L_39 - .L_38)
	.align		4
.L_38:
        /*0040*/ 	.word	index@(_Z19_blockSoftmaxKernelILi1024ELi64EEvPfS0_iii)
        /*0044*/ 	.word	0x00000100


	//----- nvinfo : EIATTR_REGCOUNT
	.align		4
.L_39:
        /*0048*/ 	.byte	0x04, 0x2f
        /*004a*/ 	.short	(.L_41 - .L_40)
	.align		4
.L_40:
        /*004c*/ 	.word	index@(_Z19_blockSoftmaxKernelILi1024ELi32EEvPfS0_iii)
        /*0050*/ 	.word	0x00000020


	//----- nvinfo : EIATTR_FRAME_SIZE
	.align		4
.L_41:
        /*0054*/ 	.byte	0x04, 0x11
        /*0056*/ 	.short	(.L_43 - .L_42)
	.align		4
.L_42:
        /*0058*/ 	.word	index@(_Z19_blockSoftmaxKernelILi1024ELi32EEvPfS0_iii)
        /*005c*/ 	.word	0x00000080


	//----- nvinfo : EIATTR_REGCOUNT
	.align		4
.L_43:
        /*0060*/ 	.byte	0x04, 0x2f
        /*0062*/ 	.short	(.L_45 - .L_44)
	.align		4
.L_44:
        /*0064*/ 	.word	index@(_Z19_blockSoftmaxKernelILi1024ELi16EEvPfS0_iii)
        /*0068*/ 	.word	0x00000020


	//----- nvinfo : EIATTR_FRAME_SIZE
	.align		4
.L_45:
        /*006c*/ 	.byte	0x04, 0x11
        /*006e*/ 	.short	(.L_47 - .L_46)
	.align		4
.L_46:
        /*0070*/ 	.word	index@(_Z19_blockSoftmaxKernelILi1024ELi16EEvPfS0_iii)
        /*0074*/ 	.word	0x00000040


	//----- nvinfo : EIATTR_REGCOUNT
	.align		4
.L_47:
        /*0078*/ 	.byte	0x04, 0x2f
        /*007a*/ 	.short	(.L_49 - .L_48)
	.align		4
.L_48:
        /*007c*/ 	.word	index@(_Z19_blockSoftmaxKernelILi1024ELi4EEvPfS0_iii)
        /*0080*/ 	.word	0x00000020


	//----- nvinfo : EIATTR_FRAME_SIZE
	.align		4
.L_49:
        /*0084*/ 	.byte	0x04, 0x11
        /*0086*/ 	.short	(.L_51 - .L_50)
	.align		4
.L_50:
        /*0088*/ 	.word	index@(_Z19_blockSoftmaxKernelILi1024ELi4EEvPfS0_iii)
        /*008c*/ 	.word	0x00000010


	//----- nvinfo : EIATTR_REGCOUNT
	.align		4
.L_51:
        /*0090*/ 	.byte	0x04, 0x2f
        /*0092*/ 	.short	(.L_53 - .L_52)
	.align		4
.L_52:
        /*0094*/ 	.word	index@(_Z18_warpSoftmaxKernelILi32ELi32ELi32EEvPfS0_iii)
        /*0098*/ 	.word	0x00000028


	//----- nvinfo : EIATTR_FRAME_SIZE
	.align		4
.L_53:
        /*009c*/ 	.byte	0x04, 0x11
        /*009e*/ 	.short	(.L_55 - .L_54)
	.align		4
.L_54:
        /*00a0*/ 	.word	index@(_Z18_warpSoftmaxKernelILi32ELi32ELi32EEvPfS0_iii)
        /*00a4*/ 	.word	0x00000080


	//----- nvinfo : EIATTR_REGCOUNT
	.align		4
.L_55:
        /*00a8*/ 	.byte	0x04, 0x2f
        /*00aa*/ 	.short	(.L_57 - .L_56)
	.align		4
.L_56:
        /*00ac*/ 	.word	index@(_Z18_warpSoftmaxKernelILi16ELi64ELi2EEvPfS0_iii)
        /*00b0*/ 	.word	0x00000020


	//----- nvinfo : EIATTR_FRAME_SIZE
	.align		4
.L_57:
        /*00b4*/ 	.byte	0x04, 0x11
        /*00b6*/ 	.short	(.L_59 - .L_58)
	.align		4
.L_58:
        /*00b8*/ 	.word	index@(_Z18_warpSoftmaxKernelILi16ELi64ELi2EEvPfS0_iii)
        /*00bc*/ 	.word	0x00000008


	//----- nvinfo : EIATTR_REGCOUNT
	.align		4
.L_59:
        /*00c0*/ 	.byte	0x04, 0x2f
        /*00c2*/ 	.short	(.L_61 - .L_60)
	.align		4
.L_60:
        /*00c4*/ 	.word	index@(_Z18_warpSoftmaxKernelILi8ELi128ELi2EEvPfS0_iii)
        /*00c8*/ 	.word	0x00000020


	//----- nvinfo : EIATTR_FRAME_SIZE
	.align		4
.L_61:
        /*00cc*/ 	.byte	0x04, 0x11
        /*00ce*/ 	.short	(.L_63 - .L_62)
	.align		4
.L_62:
        /*00d0*/ 	.word	index@(_Z18_warpSoftmaxKernelILi8ELi128ELi2EEvPfS0_iii)
        /*00d4*/ 	.word	0x00000008


	//----- nvinfo : EIATTR_REGCOUNT
	.align		4
.L_63:
        /*00d8*/ 	.byte	0x04, 0x2f
        /*00da*/ 	.short	(.L_65 - .L_64)
	.align		4
.L_64:
        /*00dc*/ 	.word	index@(_Z18_warpSoftmaxKernelILi4ELi256ELi2EEvPfS0_iii)
        /*00e0*/ 	.word	0x00000020


	//----- nvinfo : EIATTR_FRAME_SIZE
	.align		4
.L_65:
        /*00e4*/ 	.byte	0x04, 0x11
        /*00e6*/ 	.short	(.L_67 - .L_66)
	.align		4
.L_66:
        /*00e8*/ 	.word	index@(_Z18_warpSoftmaxKernelILi4ELi256ELi2EEvPfS0_iii)
        /*00ec*/ 	.word	0x00000008


	//----- nvinfo : EIATTR_MIN_STACK_SIZE
	.align		4
.L_67:
        /*00f0*/ 	.byte	0x04, 0x12
        /*00f2*/ 	.short	(.L_69 - .L_68)
	.align		4
.L_68:
        /*00f4*/ 	.word	index@(_Z18_warpSoftmaxKernelILi4ELi256ELi2EEvPfS0_iii)
        /*00f8*/ 	.word	0x00000008


	//----- nvinfo : EIATTR_MIN_STACK_SIZE
	.align		4
.L_69:
        /*00fc*/ 	.byte	0x04, 0x12
        /*00fe*/ 	.short	(.L_71 - .L_70)
	.align		4
.L_70:
        /*0100*/ 	.word	index@(_Z18_warpSoftmaxKernelILi8ELi128ELi2EEvPfS0_iii)
        /*0104*/ 	.word	0x00000008


	//----- nvinfo : EIATTR_MIN_STACK_SIZE
	.align		4
.L_71:
        /*0108*/ 	.byte	0x04, 0x12
        /*010a*/ 	.short	(.L_73 - .L_72)
	.align		4
.L_72:
        /*010c*/ 	.word	index@(_Z18_warpSoftmaxKernelILi16ELi64ELi2EEvPfS0_iii)
        /*0110*/ 	.word	0x00000008


	//----- nvinfo : EIATTR_MIN_STACK_SIZE
	.align		4
.L_73:
        /*0114*/ 	.byte	0x04, 0x12
        /*0116*/ 	.short	(.L_75 - .L_74)
	.align		4
.L_74:
        /*0118*/ 	.word	index@(_Z18_warpSoftmaxKernelILi32ELi32ELi32EEvPfS0_iii)
        /*011c*/ 	.word	0x00000080


	//----- nvinfo : EIATTR_MIN_STACK_SIZE
	.align		4
.L_75:
        /*0120*/ 	.byte	0x04, 0x12
        /*0122*/ 	.short	(.L_77 - .L_76)
	.align		4
.L_76:
        /*0124*/ 	.word	index@(_Z19_blockSoftmaxKernelILi1024ELi4EEvPfS0_iii)
        /*0128*/ 	.word	0x00000010


	//----- nvinfo : EIATTR_MIN_STACK_SIZE
	.align		4
.L_77:
        /*012c*/ 	.byte	0x04, 0x12
        /*012e*/ 	.short	(.L_79 - .L_78)
	.align		4
.L_78:
        /*0130*/ 	.word	index@(_Z19_blockSoftmaxKernelILi1024ELi16EEvPfS0_iii)
        /*0134*/ 	.word	0x00000040


	//----- nvinfo : EIATTR_MIN_STACK_SIZE
	.align		4
.L_79:
        /*0138*/ 	.byte	0x04, 0x12
        /*013a*/ 	.short	(.L_81 - .L_80)
	.align		4
.L_80:
        /*013c*/ 	.word	index@(_Z19_blockSoftmaxKernelILi1024ELi32EEvPfS0_iii)
        /*0140*/ 	.word	0x00000080


	//----- nvinfo : EIATTR_MIN_STACK_SIZE
	.align		4
.L_81:
        /*0144*/ 	.byte	0x04, 0x12
        /*0146*/ 	.short	(.L_83 - .L_82)
	.align		4
.L_82:
        /*0148*/ 	.word	index@(_Z19_blockSoftmaxKernelILi1024ELi64EEvPfS0_iii)
        /*014c*/ 	.word	0x00000100


	//----- nvinfo : EIATTR_MIN_STACK_SIZE
	.align		4
.L_83:
        /*0150*/ 	.byte	0x04, 0x12
        /*0152*/ 	.short	(.L_85 - .L_84)
	.align		4
.L_84:
        /*0154*/ 	.word	index@(_Z19_blockSoftmaxKernelILi1024ELi128EEvPfS0_iii)
        /*0158*/ 	.word	0x00000200


	//----- nvinfo : EIATTR_MIN_STACK_SIZE
	.align		4
.L_85:
        /*015c*/ 	.byte	0x04, 0x12
        /*015e*/ 	.short	(.L_87 - .L_86)
	.align		4
.L_86:
        /*0160*/ 	.word	index@(_Z19_blockSoftmaxKernelILi1024EEvPfS0_iii)
        /*0164*/ 	.word	0x00000000
.L_87:


//--------------------- .nv.compat                --------------------------
	.section	.nv.compat,"",@"SHT_CUDA_COMPAT_INFO"
	.align	4
        /*0000*/ 	.byte	0x02, 0x09, 0x00, 0x00, 0x02, 0x02, 0x01, 0x00, 0x02, 0x05, 0x05, 0x00, 0x03, 0x07, 0x01, 0x01
        /*0010*/ 	.byte	0x02, 0x03, 0x00, 0x00, 0x02, 0x06, 0x01, 0x00, 0x04, 0x0b, 0x08, 0x00, 0x01, 0x00, 0x00, 0x00
        /*0020*/ 	.byte	0x00, 0x00, 0x00, 0x00


//--------------------- .nv.info._Z18_warpSoftmaxKernelILi4ELi256ELi2EEvPfS0_iii --------------------------
	.section	.nv.info._Z18_warpSoftmaxKernelILi4ELi256ELi2EEvPfS0_iii,"",@"SHT_CUDA_INFO"
	.sectionflags	@""
	.align	4


	//----- nvinfo : EIATTR_CUDA_API_VERSION
	.align		4
        /*0000*/ 	.byte	0x04, 0x37
        /*0002*/ 	.short	(.L_89 - .L_88)
.L_88:
        /*0004*/ 	.word	0x00000082


	//----- nvinfo : EIATTR_KPARAM_INFO
	.align		4
.L_89:
        /*0008*/ 	.byte	0x04, 0x17
        /*000a*/ 	.short	(.L_91 - .L_90)
.L_90:
        /*000c*/ 	.word	0x00000000
        /*0010*/ 	.short	0x0004
        /*0012*/ 	.short	0x0018
        /*0014*/ 	.byte	0x00, 0xf0, 0x11, 0x00


	//----- nvinfo : EIATTR_KPARAM_INFO
	.align		4
.L_91:
        /*0018*/ 	.byte	0x04, 0x17
        /*001a*/ 	.short	(.L_93 - .L_92)
.L_92:
        /*001c*/ 	.word	0x00000000
        /*0020*/ 	.short	0x0003
        /*0022*/ 	.short	0x0014
        /*0024*/ 	.byte	0x00, 0xf0, 0x11, 0x00


	//----- nvinfo : EIATTR_KPARAM_INFO
	.align		4
.L_93:
        /*0028*/ 	.byte	0x04, 0x17
        /*002a*/ 	.short	(.L_95 - .L_94)
.L_94:
        /*002c*/ 	.word	0x00000000
        /*0030*/ 	.short	0x0002
        /*0032*/ 	.short	0x0010
        /*0034*/ 	.byte	0x00, 0xf0, 0x11, 0x00


	//----- nvinfo : EIATTR_KPARAM_INFO
	.align		4
.L_95:
        /*0038*/ 	.byte	0x04, 0x17
        /*003a*/ 	.short	(.L_97 - .L_96)
.L_96:
        /*003c*/ 	.word	0x00000000
        /*0040*/ 	.short	0x0001
        /*0042*/ 	.short	0x0008
        /*0044*/ 	.byte	0x00, 0xf5, 0x21, 0x00


	//----- nvinfo : EIATTR_KPARAM_INFO
	.align		4
.L_97:
        /*0048*/ 	.byte	0x04, 0x17
        /*004a*/ 	.short	(.L_99 - .L_98)
.L_98:
        /*004c*/ 	.word	0x00000000
        /*0050*/ 	.short	0x0000
        /*0052*/ 	.short	0x0000
        /*0054*/ 	.byte	0x00, 0xf5, 0x21, 0x00


	//----- nvinfo : EIATTR_SPARSE_MMA_MASK
	.align		4
.L_99:
        /*0058*/ 	.byte	0x03, 0x50
        /*005a*/ 	.short	0x0000


	//----- nvinfo : EIATTR_MAXREG_COUNT
	.align		4
        /*005c*/ 	.byte	0x03, 0x1b
        /*005e*/ 	.short	0x00ff


	//----- nvinfo : EIATTR_MERCURY_ISA_VERSION
	.align		4
        /*0060*/ 	.byte	0x03, 0x5f
        /*0062*/ 	.short	0x0101


	//----- nvinfo : EIATTR_COOP_GROUP_MASK_REGIDS
	.align		4
        /*0064*/ 	.byte	0x04, 0x29
        /*0066*/ 	.short	(.L_101 - .L_100)


	//   ....[0]....
.L_100:
        /*0068*/ 	.word	0xffffffff


	//   ....[1]....
        /*006c*/ 	.word	0xffffffff


	//   ....[2]....
        /*0070*/ 	.word	0xffffffff


	//   ....[3]....
        /*0074*/ 	.word	0xffffffff


	//----- nvinfo : EIATTR_COOP_GROUP_INSTR_OFFSETS
	.align		4
.L_101:
        /*0078*/ 	.byte	0x04, 0x28
        /*007a*/ 	.short	(.L_103 - .L_102)


	//   ....[0]....
.L_102:
        /*007c*/ 	.word	0x00001ec0


	//   ....[1]....
        /*0080*/ 	.word	0x00001f50


	//   ....[2]....
        /*0084*/ 	.word	0x00004030


	//   ....[3]....
        /*0088*/ 	.word	0x00004080


	//----- nvinfo : EIATTR_VRC_CTA_INIT_COUNT
	.align		4
.L_103:
        /*008c*/ 	.byte	0x02, 0x4a
	.zero		1
	.zero		1


	//----- nvinfo : EIATTR_EXIT_INSTR_OFFSETS
	.align		4
        /*0090*/ 	.byte	0x04, 0x1c
        /*0092*/ 	.short	(.L_105 - .L_104)


	//   ....[0]....
.L_104:
        /*0094*/ 	.word	0x00000380


	//   ....[1]....
        /*0098*/ 	.word	0x000040e0


	//   ....[2]....
        /*009c*/ 	.word	0x000048e0


	//   ....[3]....
        /*00a0*/ 	.word	0x00004c10


	//   ....[4]....
        /*00a4*/ 	.word	0x00004e00


	//   ....[5]....
        /*00a8*/ 	.word	0x00004ef0


	//   ....[6]....
        /*00ac*/ 	.word	0x00004f20


	//   ....[7]....
        /*00b0*/ 	.word	0x000056e0


	//   ....[8]....
        /*00b4*/ 	.word	0x00005a10


	//   ....[9]....
        /*00b8*/ 	.word	0x00005c00


	//   ....[10]....
        /*00bc*/ 	.word	0x00005cf0


	//----- nvinfo : EIATTR_CRS_STACK_SIZE
	.align		4
.L_105:
        /*00c0*/ 	.byte	0x04, 0x1e
        /*00c2*/ 	.short	(.L_107 - .L_106)
.L_106:
        /*00c4*/ 	.word	0x00000000


	//----- nvinfo : EIATTR_CBANK_PARAM_SIZE
	.align		4
.L_107:
        /*00c8*/ 	.byte	0x03, 0x19
        /*00ca*/ 	.short	0x001c


	//----- nvinfo : EIATTR_PARAM_CBANK
	.align		4
        /*00cc*/ 	.byte	0x04, 0x0a
        /*00ce*/ 	.short	(.L_109 - .L_108)
	.align		4
.L_108:
        /*00d0*/ 	.word	index@(.nv.constant0._Z18_warpSoftmaxKernelILi4ELi256ELi2EEvPfS0_iii)
        /*00d4*/ 	.short	0x0380
        /*00d6*/ 	.short	0x001c


	//----- nvinfo : EIATTR_SW_WAR
	.align		4
.L_109:
        /*00d8*/ 	.byte	0x04, 0x36
        /*00da*/ 	.short	(.L_111 - .L_110)
.L_110:
        /*00dc*/ 	.word	0x00000008
.L_111:


//--------------------- .nv.info._Z18_warpSoftmaxKernelILi8ELi128ELi2EEvPfS0_iii --------------------------
	.section	.nv.info._Z18_warpSoftmaxKernelILi8ELi128ELi2EEvPfS0_iii,"",@"SHT_CUDA_INFO"
	.sectionflags	@""
	.align	4


	//----- nvinfo : EIATTR_CUDA_API_VERSION
	.align		4
        /*0000*/ 	.byte	0x04, 0x37
        /*0002*/ 	.short	(.L_113 - .L_112)
.L_112:
        /*0004*/ 	.word	0x00000082


	//----- nvinfo : EIATTR_KPARAM_INFO
	.align		4
.L_113:
        /*0008*/ 	.byte	0x04, 0x17
        /*000a*/ 	.short	(.L_115 - .L_114)
.L_114:
        /*000c*/ 	.word	0x00000000
        /*0010*/ 	.short	0x0004
        /*0012*/ 	.short	0x0018
        /*0014*/ 	.byte	0x00, 0xf0, 0x11, 0x00


	//----- nvinfo : EIATTR_KPARAM_INFO
	.align		4
.L_115:
        /*0018*/ 	.byte	0x04, 0x17
        /*001a*/ 	.short	(.L_117 - .L_116)
.L_116:
        /*001c*/ 	.word	0x00000000
        /*0020*/ 	.short	0x0003
        /*0022*/ 	.short	0x0014
        /*0024*/ 	.byte	0x00, 0xf0, 0x11, 0x00


	//----- nvinfo : EIATTR_KPARAM_INFO
	.align		4
.L_117:
        /*0028*/ 	.byte	0x04, 0x17
        /*002a*/ 	.short	(.L_119 - .L_118)
.L_118:
        /*002c*/ 	.word	0x00000000
        /*0030*/ 	.short	0x0002
        /*0032*/ 	.short	0x0010
        /*0034*/ 	.byte	0x00, 0xf0, 0x11, 0x00


	//----- nvinfo : EIATTR_KPARAM_INFO
	.align		4
.L_119:
        /*0038*/ 	.byte	0x04, 0x17
        /*003a*/ 	.short	(.L_121 - .L_120)
.L_120:
        /*003c*/ 	.word	0x00000000
        /*0040*/ 	.short	0x0001
        /*0042*/ 	.short	0x0008
        /*0044*/ 	.byte	0x00, 0xf5, 0x21, 0x00


	//----- nvinfo : EIATTR_KPARAM_INFO
	.align		4
.L_121:
        /*0048*/ 	.byte	0x04, 0x17
        /*004a*/ 	.short	(.L_123 - .L_122)
.L_122:
        /*004c*/ 	.word	0x00000000
        /*0050*/ 	.short	0x0000
        /*0052*/ 	.short	0x0000
        /*0054*/ 	.byte	0x00, 0xf5, 0x21, 0x00


	//----- nvinfo : EIATTR_SPARSE_MMA_MASK
	.align		4
.L_123:
        /*0058*/ 	.byte	0x03, 0x50
        /*005a*/ 	.short	0x0000


	//----- nvinfo : EIATTR_MAXREG_COUNT
	.align		4
        /*005c*/ 	.byte	0x03, 0x1b
        /*005e*/ 	.short	0x00ff


	//----- nvinfo : EIATTR_MERCURY_ISA_VERSION
	.align		4
        /*0060*/ 	.byte	0x03, 0x5f
        /*0062*/ 	.short	0x0101


	//----- nvinfo : EIATTR_COOP_GROUP_MASK_REGIDS
	.align		4
        /*0064*/ 	.byte	0x04, 0x29
        /*0066*/ 	.short	(.L_125 - .L_124)


	//   ....[0]....
.L_124:
        /*0068*/ 	.word	0xffffffff


	//   ....[1]....
        /*006c*/ 	.word	0xffffffff


	//   ....[2]....
        /*0070*/ 	.word	0xffffffff


	//   ....[3]....
        /*0074*/ 	.word	0xffffffff


	//   ....[4]....
        /*0078*/ 	.word	0xffffffff


	//   ....[5]....
        /*007c*/ 	.word	0xffffffff


	//----- nvinfo : EIATTR_COOP_GROUP_INSTR_OFFSETS
	.align		4
.L_125:
        /*0080*/ 	.byte	0x04, 0x28
        /*0082*/ 	.short	(.L_127 - .L_126)


	//   ....[0]....
.L_126:
        /*0084*/ 	.word	0x00001ec0


	//   ....[1]....
        /*0088*/ 	.word	0x00001f50


	//   ....[2]....
        /*008c*/ 	.word	0x00001fe0


	//   ....[3]....
        /*0090*/ 	.word	0x00004050


	//   ....[4]....
        /*0094*/ 	.word	0x000040a0


	//   ....[5]....
        /*0098*/ 	.word	0x000040c0


	//----- nvinfo : EIATTR_VRC_CTA_INIT_COUNT
	.align		4
.L_127:
        /*009c*/ 	.byte	0x02, 0x4a
	.zero		1
	.zero		1


	//----- nvinfo : EIATTR_EXIT_INSTR_OFFSETS
	.align		4
        /*00a0*/ 	.byte	0x04, 0x1c
        /*00a2*/ 	.short	(.L_129 - .L_128)


	//   ....[0]....
.L_128:
        /*00a4*/ 	.word	0x00000380


	//   ....[1]....
        /*00a8*/ 	.word	0x00004120


	//   ....[2]....
        /*00ac*/ 	.word	0x00004920


	//   ....[3]....
        /*00b0*/ 	.word	0x00004c50


	//   ....[4]....
        /*00b4*/ 	.word	0x00004e40


	//   ....[5]....
        /*00b8*/ 	.word	0x00004f30


	//   ....[6]....
        /*00bc*/ 	.word	0x00004f60


	//   ....[7]....
        /*00c0*/ 	.word	0x00005720


	//   ....[8]....
        /*00c4*/ 	.word	0x00005a50


	//   ....[9]....
        /*00c8*/ 	.word	0x00005c40


	//   ....[10]....
        /*00cc*/ 	.word	0x00005d30


	//----- nvinfo : EIATTR_CRS_STACK_SIZE
	.align		4
.L_129:
        /*00d0*/ 	.byte	0x04, 0x1e
        /*00d2*/ 	.short	(.L_131 - .L_130)
.L_130:
        /*00d4*/ 	.word	0x00000000


	//----- nvinfo : EIATTR_CBANK_PARAM_SIZE
	.align		4
.L_131:
        /*00d8*/ 	.byte	0x03, 0x19
        /*00da*/ 	.short	0x001c


	//----- nvinfo : EIATTR_PARAM_CBANK
	.align		4
        /*00dc*/ 	.byte	0x04, 0x0a
        /*00de*/ 	.short	(.L_133 - .L_132)
	.align		4
.L_132:
        /*00e0*/ 	.word	index@(.nv.constant0._Z18_warpSoftmaxKernelILi8ELi128ELi2EEvPfS0_iii)
        /*00e4*/ 	.short	0x0380
        /*00e6*/ 	.short	0x001c


	//----- nvinfo : EIATTR_SW_WAR
	.align		4
.L_133:
        /*00e8*/ 	.byte	0x04, 0x36
        /*00ea*/ 	.short	(.L_135 - .L_134)
.L_134:
        /*00ec*/ 	.word	0x00000008
.L_135:


//--------------------- .nv.info._Z18_warpSoftmaxKernelILi16ELi64ELi2EEvPfS0_iii --------------------------
	.section	.nv.info._Z18_warpSoftmaxKernelILi16ELi64ELi2EEvPfS0_iii,"",@"SHT_CUDA_INFO"
	.sectionflags	@""
	.align	4


	//----- nvinfo : EIATTR_CUDA_API_VERSION
	.align		4
        /*0000*/ 	.byte	0x04, 0x37
        /*0002*/ 	.short	(.L_137 - .L_136)
.L_136:
        /*0004*/ 	.word	0x00000082


	//----- nvinfo : EIATTR_KPARAM_INFO
	.align		4
.L_137:
        /*0008*/ 	.byte	0x04, 0x17
        /*000a*/ 	.short	(.L_139 - .L_138)
.L_138:
        /*000c*/ 	.word	0x00000000
        /*0010*/ 	.short	0x0004
        /*0012*/ 	.short	0x0018
        /*0014*/ 	.byte	0x00, 0xf0, 0x11, 0x00


	//----- nvinfo : EIATTR_KPARAM_INFO
	.align		4
.L_139:
        /*0018*/ 	.byte	0x04, 0x17
        /*001a*/ 	.short	(.L_141 - .L_140)
.L_140:
        /*001c*/ 	.word	0x00000000
        /*0020*/ 	.short	0x0003
        /*0022*/ 	.short	0x0014
        /*0024*/ 	.byte	0x00, 0xf0, 0x11, 0x00


	//----- nvinfo : EIATTR_KPARAM_INFO
	.align		4
.L_141:
        /*0028*/ 	.byte	0x04, 0x17
        /*002a*/ 	.short	(.L_143 - .L_142)
.L_142:
        /*002c*/ 	.word	0x00000000
        /*0030*/ 	.short	0x0002
        /*0032*/ 	.short	0x0010
        /*0034*/ 	.byte	0x00, 0xf0, 0x11, 0x00


	//----- nvinfo : EIATTR_KPARAM_INFO
	.align		4
.L_143:
        /*0038*/ 	.byte	0x04, 0x17
        /*003a*/ 	.short	(.L_145 - .L_144)
.L_144:
        /*003c*/ 	.word	0x00000000
        /*0040*/ 	.short	0x0001
        /*0042*/ 	.short	0x0008
        /*0044*/ 	.byte	0x00, 0xf5, 0x21, 0x00


	//----- nvinfo : EIATTR_KPARAM_INFO
	.align		4
.L_145:
        /*0048*/ 	.byte	0x04, 0x17
        /*004a*/ 	.short	(.L_147 - .L_146)
.L_146:
        /*004c*/ 	.word	0x00000000
        /*0050*/ 	.short	0x0000
        /*0052*/ 	.short	0x0000
        /*0054*/ 	.byte	0x00, 0xf5, 0x21, 0x00


	//----- nvinfo : EIATTR_SPARSE_MMA_MASK
	.align		4
.L_147:
        /*0058*/ 	.byte	0x03, 0x50
        /*005a*/ 	.short	0x0000


	//----- nvinfo : EIATTR_MAXREG_COUNT
	.align		4
        /*005c*/ 	.byte	0x03, 0x1b
        /*005e*/ 	.short	0x00ff


	//----- nvinfo : EIATTR_MERCURY_ISA_VERSION
	.align		4
        /*0060*/ 	.byte	0x03, 0x5f
        /*0062*/ 	.short	0x0101


	//----- nvinfo : EIATTR_COOP_GROUP_MASK_REGIDS
	.align		4
        /*0064*/ 	.byte	0x04, 0x29
        /*0066*/ 	.short	(.L_149 - .L_148)


	//   ....[0]....
.L_148:
        /*0068*/ 	.word	0xffffffff


	//   ....[1]....
        /*006c*/ 	.word	0xffffffff


	//   ....[2]....
        /*0070*/ 	.word	0xffffffff


	//   ....[3]....
        /*0074*/ 	.word	0xffffffff


	//   ....[4]....
        /*0078*/ 	.word	0xffffffff


	//   ....[5]....
        /*007c*/ 	.word	0xffffffff


	//   ....[6]....
        /*0080*/ 	.word	0xffffffff


	//   ....[7]....
        /*0084*/ 	.word	0xffffffff


	//----- nvinfo : EIATTR_COOP_GROUP_INSTR_OFFSETS
	.align		4
.L_149:
        /*0088*/ 	.byte	0x04, 0x28
        /*008a*/ 	.short	(.L_151 - .L_150)


	//   ....[0]....
.L_150:
        /*008c*/ 	.word	0x00001ec0


	//   ....[1]....
        /*0090*/ 	.word	0x00001f40


	//   ....[2]....
        /*0094*/ 	.word	0x00001fd0


	//   ....[3]....
        /*0098*/ 	.word	0x00002000


	//   ....[4]....
        /*009c*/ 	.word	0x00004070


	//   ....[5]....
        /*00a0*/ 	.word	0x000040c0


	//   ....[6]....
        /*00a4*/ 	.word	0x000040e0


	//   ....[7]....
        /*00a8*/ 	.word	0x00004100


	//----- nvinfo : EIATTR_VRC_CTA_INIT_COUNT
	.align		4
.L_151:
        /*00ac*/ 	.byte	0x02, 0x4a
	.zero		1
	.zero		1


	//----- nvinfo : EIATTR_EXIT_INSTR_OFFSETS
	.align		4
        /*00b0*/ 	.byte	0x04, 0x1c
        /*00b2*/ 	.short	(.L_153 - .L_152)


	//   ....[0]....
.L_152:
        /*00b4*/ 	.word	0x00000380


	//   ....[1]....
        /*00b8*/ 	.word	0x00004160


	//   ....[2]....
        /*00bc*/ 	.word	0x00004960


	//   ....[3]....
        /*00c0*/ 	.word	0x00004c90


	//   ....[4]....
        /*00c4*/ 	.word	0x00004e80


	//   ....[5]....
        /*00c8*/ 	.word	0x00004f70


	//   ....[6]....
        /*00cc*/ 	.word	0x00004fa0


	//   ....[7]....
        /*00d0*/ 	.word	0x00005760


	//   ....[8]....
        /*00d4*/ 	.word	0x00005a90


	//   ....[9]....
        /*00d8*/ 	.word	0x00005c80


	//   ....[10]....
        /*00dc*/ 	.word	0x00005d70


	//----- nvinfo : EIATTR_CRS_STACK_SIZE
	.align		4
.L_153:
        /*00e0*/ 	.byte	0x04, 0x1e
        /*00e2*/ 	.short	(.L_155 - .L_154)
.L_154:
        /*00e4*/ 	.word	0x00000000


	//----- nvinfo : EIATTR_CBANK_PARAM_SIZE
	.align		4
.L_155:
        /*00e8*/ 	.byte	0x03, 0x19
        /*00ea*/ 	.short	0x001c


	//----- nvinfo : EIATTR_PARAM_CBANK
	.align		4
        /*00ec*/ 	.byte	0x04, 0x0a
        /*00ee*/ 	.short	(.L_157 - .L_156)
	.align		4
.L_156:
        /*00f0*/ 	.word	index@(.nv.constant0._Z18_warpSoftmaxKernelILi16ELi64ELi2EEvPfS0_iii)
        /*00f4*/ 	.short	0x0380
        /*00f6*/ 	.short	0x001c


	//----- nvinfo : EIATTR_SW_WAR
	.align		4
.L_157:
        /*00f8*/ 	.byte	0x04, 0x36
        /*00fa*/ 	.short	(.L_159 - .L_158)
.L_158:
        /*00fc*/ 	.word	0x00000008
.L_159:


//--------------------- .nv.info._Z18_warpSoftmaxKernelILi32ELi32ELi32EEvPfS0_iii --------------------------
	.section	.nv.info._Z18_warpSoftmaxKernelILi32ELi32ELi32EEvPfS0_iii,"",@"SHT_CUDA_INFO"
	.sectionflags	@""
	.align	4


	//----- nvinfo : EIATTR_CUDA_API_VERSION
	.align		4
        /*0000*/ 	.byte	0x04, 0x37
        /*0002*/ 	.short	(.L_161 - .L_160)
.L_160:
        /*0004*/ 	.word	0x00000082


	//----- nvinfo : EIATTR_KPARAM_INFO
	.align		4
.L_161:
        /*0008*/ 	.byte	0x04, 0x17
        /*000a*/ 	.short	(.L_163 - .L_162)
.L_162:
        /*000c*/ 	.word	0x00000000
        /*0010*/ 	.short	0x0004
        /*0012*/ 	.short	0x0018
        /*0014*/ 	.byte	0x00, 0xf0, 0x11, 0x00


	//----- nvinfo : EIATTR_KPARAM_INFO
	.align		4
.L_163:
        /*0018*/ 	.byte	0x04, 0x17
        /*001a*/ 	.short	(.L_165 - .L_164)
.L_164:
        /*001c*/ 	.word	0x00000000
        /*0020*/ 	.short	0x0003
        /*0022*/ 	.short	0x0014
        /*0024*/ 	.byte	0x00, 0xf0, 0x11, 0x00


	//----- nvinfo : EIATTR_KPARAM_INFO
	.align		4
.L_165:
        /*0028*/ 	.byte	0x04, 0x17
        /*002a*/ 	.short	(.L_167 - .L_166)
.L_166:
        /*002c*/ 	.word	0x00000000
        /*0030*/ 	.short	0x0002
        /*0032*/ 	.short	0x0010
        /*0034*/ 	.byte	0x00, 0xf0, 0x11, 0x00


	//----- nvinfo : EIATTR_KPARAM_INFO
	.align		4
.L_167:
        /*0038*/ 	.byte	0x04, 0x17
        /*003a*/ 	.short	(.L_169 - .L_168)
.L_168:
        /*003c*/ 	.word	0x00000000
        /*0040*/ 	.short	0x0001
        /*0042*/ 	.short	0x0008
        /*0044*/ 	.byte	0x00, 0xf5, 0x21, 0x00


	//----- nvinfo : EIATTR_KPARAM_INFO
	.align		4
.L_169:
        /*0048*/ 	.byte	0x04, 0x17
        /*004a*/ 	.short	(.L_171 - .L_170)
.L_170:
        /*004c*/ 	.word	0x00000000
        /*0050*/ 	.short	0x0000
        /*0052*/ 	.short	0x0000
        /*0054*/ 	.byte	0x00, 0xf5, 0x21, 0x00


	//----- nvinfo : EIATTR_SPARSE_MMA_MASK
	.align		4
.L_171:
        /*0058*/ 	.byte	0x03, 0x50
        /*005a*/ 	.short	0x0000


	//----- nvinfo : EIATTR_MAXREG_COUNT
	.align		4
        /*005c*/ 	.byte	0x03, 0x1b
        /*005e*/ 	.short	0x00ff


	//----- nvinfo : EIATTR_MERCURY_ISA_VERSION
	.align		4
        /*0060*/ 	.byte	0x03, 0x5f
        /*0062*/ 	.short	0x0101


	//----- nvinfo : EIATTR_COOP_GROUP_MASK_REGIDS
	.align		4
        /*0064*/ 	.byte	0x04, 0x29
        /*0066*/ 	.short	(.L_173 - .L_172)


	//   ....[0]....
.L_172:
        /*0068*/ 	.word	0xffffffff


	//   ....[1]....
        /*006c*/ 	.word	0xffffffff


	//   ....[2]....
        /*0070*/ 	.word	0xffffffff


	//   ....[3]....
        /*0074*/ 	.word	0xffffffff


	//   ....[4]....
        /*0078*/ 	.word	0xffffffff


	//   ....[5]....
        /*007c*/ 	.word	0xffffffff


	//   ....[6]....
        /*0080*/ 	.word	0xffffffff


	//   ....[7]....
        /*0084*/ 	.word	0xffffffff


	//   ....[8]....
        /*0088*/ 	.word	0xffffffff


	//   ....[9]....
        /*008c*/ 	.word	0xffffffff


	//----- nvinfo : EIATTR_COOP_GROUP_INSTR_OFFSETS
	.align		4
.L_173:
        /*0090*/ 	.byte	0x04, 0x28
        /*0092*/ 	.short	(.L_175 - .L_174)


	//   ....[0]....
.L_174:
        /*0094*/ 	.word	0x00001e70


	//   ....[1]....
        /*0098*/ 	.word	0x00001ef0


	//   ....[2]....
        /*009c*/ 	.word	0x00001f20


	//   ....[3]....
        /*00a0*/ 	.word	0x00001f50


	//   ....[4]....
        /*00a4*/ 	.word	0x00001f90


	//   ....[5]....
        /*00a8*/ 	.word	0x00003f60


	//   ....[6]....
        /*00ac*/ 	.word	0x00003fb0


	//   ....[7]....
        /*00b0*/ 	.word	0x00003fd0


	//   ....[8]....
        /*00b4*/ 	.word	0x00003ff0


	//   ....[9]....
        /*00b8*/ 	.word	0x00004010


	//----- nvinfo : EIATTR_VRC_CTA_INIT_COUNT
	.align		4
.L_175:
        /*00bc*/ 	.byte	0x02, 0x4a
	.zero		1
	.zero		1


	//----- nvinfo : EIATTR_EXIT_INSTR_OFFSETS
	.align		4
        /*00c0*/ 	.byte	0x04, 0x1c
        /*00c2*/ 	.short	(.L_177 - .L_176)


	//   ....[0]....
.L_176:
        /*00c4*/ 	.word	0x00000300


	//   ....[1]....
        /*00c8*/ 	.word	0x00004060


	//   ....[2]....
        /*00cc*/ 	.word	0x00004810


	//   ....[3]....
        /*00d0*/ 	.word	0x00004b40


	//   ....[4]....
        /*00d4*/ 	.word	0x00004d20


	//   ....[5]....
        /*00d8*/ 	.word	0x00004e10


	//   ....[6]....
        /*00dc*/ 	.word	0x00004e30


	//   ....[7]....
        /*00e0*/ 	.word	0x000055d0


	//   ....[8]....
        /*00e4*/ 	.word	0x000058f0


	//   ....[9]....
        /*00e8*/ 	.word	0x00005ad0


	//   ....[10]....
        /*00ec*/ 	.word	0x00005bc0


	//----- nvinfo : EIATTR_CRS_STACK_SIZE
	.align		4
.L_177:
        /*00f0*/ 	.byte	0x04, 0x1e
        /*00f2*/ 	.short	(.L_179 - .L_178)
.L_178:
        /*00f4*/ 	.word	0x00000000


	//----- nvinfo : EIATTR_CBANK_PARAM_SIZE
	.align		4
.L_179:
        /*00f8*/ 	.byte	0x03, 0x19
        /*00fa*/ 	.short	0x001c


	//----- nvinfo : EIATTR_PARAM_CBANK
	.align		4
        /*00fc*/ 	.byte	0x04, 0x0a
        /*00fe*/ 	.short	(.L_181 - .L_180)
	.align		4
.L_180:
        /*0100*/ 	.word	index@(.nv.constant0._Z18_warpSoftmaxKernelILi32ELi32ELi32EEvPfS0_iii)
        /*0104*/ 	.short	0x0380
        /*0106*/ 	.short	0x001c


	//----- nvinfo : EIATTR_SW_WAR
	.align		4
.L_181:
        /*0108*/ 	.byte	0x04, 0x36
        /*010a*/ 	.short	(.L_183 - .L_182)
.L_182:
        /*010c*/ 	.word	0x00000008
.L_183:


//--------------------- .nv.info._Z19_blockSoftmaxKernelILi1024ELi4EEvPfS0_iii --------------------------
	.section	.nv.info._Z19_blockSoftmaxKernelILi1024ELi4EEvPfS0_iii,"",@"SHT_CUDA_INFO"
	.sectionflags	@""
	.align	4


	//----- nvinfo : EIATTR_CUDA_API_VERSION
	.align		4
        /*0000*/ 	.byte	0x04, 0x37
        /*0002*/ 	.short	(.L_185 - .L_184)
.L_184:
        /*0004*/ 	.word	0x00000082


	//----- nvinfo : EIATTR_KPARAM_INFO
	.align		4
.L_185:
        /*0008*/ 	.byte	0x04, 0x17
        /*000a*/ 	.short	(.L_187 - .L_186)
.L_186:
        /*000c*/ 	.word	0x00000000
        /*0010*/ 	.short	0x0004
        /*0012*/ 	.short	0x0018
        /*0014*/ 	.byte	0x00, 0xf0, 0x11, 0x00


	//----- nvinfo : EIATTR_KPARAM_INFO
	.align		4
.L_187:
        /*0018*/ 	.byte	0x04, 0x17
        /*001a*/ 	.short	(.L_189 - .L_188)
.L_188:
        /*001c*/ 	.word	0x00000000
        /*0020*/ 	.short	0x0003
        /*0022*/ 	.short	0x0014
        /*0024*/ 	.byte	0x00, 0xf0, 0x11, 0x00


	//----- nvinfo : EIATTR_KPARAM_INFO
	.align		4
.L_189:
        /*0028*/ 	.byte	0x04, 0x17
        /*002a*/ 	.short	(.L_191 - .L_190)
.L_190:
        /*002c*/ 	.word	0x00000000
        /*0030*/ 	.short	0x0002
        /*0032*/ 	.short	0x0010
        /*0034*/ 	.byte	0x00, 0xf0, 0x11, 0x00


	//----- nvinfo : EIATTR_KPARAM_INFO
	.align		4
.L_191:
        /*0038*/ 	.byte	0x04, 0x17
        /*003a*/ 	.short	(.L_193 - .L_192)
.L_192:
        /*003c*/ 	.word	0x00000000
        /*0040*/ 	.short	0x0001
        /*0042*/ 	.short	0x0008
        /*0044*/ 	.byte	0x00, 0xf5, 0x21, 0x00


	//----- nvinfo : EIATTR_KPARAM_INFO
	.align		4
.L_193:
        /*0048*/ 	.byte	0x04, 0x17
        /*004a*/ 	.short	(.L_195 - .L_194)
.L_194:
        /*004c*/ 	.word	0x00000000
        /*0050*/ 	.short	0x0000
        /*0052*/ 	.short	0x0000
        /*0054*/ 	.byte	0x00, 0xf5, 0x21, 0x00


	//----- nvinfo : EIATTR_SPARSE_MMA_MASK
	.align		4
.L_195:
        /*0058*/ 	.byte	0x03, 0x50
        /*005a*/ 	.short	0x0000


	//----- nvinfo : EIATTR_MAXREG_COUNT
	.align		4
        /*005c*/ 	.byte	0x03, 0x1b
        /*005e*/ 	.short	0x00ff


	//----- nvinfo : EIATTR_NUM_BARRIERS
	.align		4
        /*0060*/ 	.byte	0x02, 0x4c
        /*0062*/ 	.byte	0x01
	.zero		1


	//----- nvinfo : EIATTR_MERCURY_ISA_VERSION
	.align		4
        /*0064*/ 	.byte	0x03, 0x5f
        /*0066*/ 	.short	0x0101


	//----- nvinfo : EIATTR_COOP_GROUP_MASK_REGIDS
	.align		4
        /*0068*/ 	.byte	0x04, 0x29
        /*006a*/ 	.short	(.L_197 - .L_196)


	//   ....[0]....
.L_196:
        /*006c*/ 	.word	0xffffffff


	//   ....[1]....
        /*0070*/ 	.word	0xffffffff


	//   ....[2]....
        /*0074*/ 	.word	0xffffffff


	//   ....[3]....
        /*0078*/ 	.word	0xffffffff


	//   ....[4]....
        /*007c*/ 	.word	0xffffffff


	//   ....[5]....
        /*0080*/ 	.word	0xffffffff


	//   ....[6]....
        /*0084*/ 	.word	0xffffffff


	//   ....[7]....
        /*0088*/ 	.word	0xffffffff


	//   ....[8]....
        /*008c*/ 	.word	0xffffffff


	//   ....[9]....
        /*0090*/ 	.word	0xffffffff


	//----- nvinfo : EIATTR_COOP_GROUP_INSTR_OFFSETS
	.align		4
.L_197:
        /*0094*/ 	.byte	0x04, 0x28
        /*0096*/ 	.short	(.L_199 - .L_198)


	//   ....[0]....
.L_198:
        /*0098*/ 	.word	0x000025b0


	//   ....[1]....
        /*009c*/ 	.word	0x000025c0


	//   ....[2]....
        /*00a0*/ 	.word	0x00002710


	//   ....[3]....
        /*00a4*/ 	.word	0x00002730


	//   ....[4]....
        /*00a8*/ 	.word	0x00002830


	//   ....[5]....
        /*00ac*/ 	.word	0x00002850


	//   ....[6]....
        /*00b0*/ 	.word	0x00002950


	//   ....[7]....
        /*00b4*/ 	.word	0x00002970


	//   ....[8]....
        /*00b8*/ 	.word	0x00002a70


	//   ....[9]....
        /*00bc*/ 	.word	0x00002a90


	//----- nvinfo : EIATTR_VRC_CTA_INIT_COUNT
	.align		4
.L_199:
        /*00c0*/ 	.byte	0x02, 0x4a
	.zero		1
	.zero		1


	//----- nvinfo : EIATTR_EXIT_INSTR_OFFSETS
	.align		4
        /*00c4*/ 	.byte	0x04, 0x1c
        /*00c6*/ 	.short	(.L_201 - .L_200)


	//   ....[0]....
.L_200:
        /*00c8*/ 	.word	0x00004520


	//   ....[1]....
        /*00cc*/ 	.word	0x00004c50


	//   ....[2]....
        /*00d0*/ 	.word	0x00004f80


	//   ....[3]....
        /*00d4*/ 	.word	0x00005160


	//   ....[4]....
        /*00d8*/ 	.word	0x00005250


	//   ....[5]....
        /*00dc*/ 	.word	0x00005280


	//   ....[6]....
        /*00e0*/ 	.word	0x00005980


	//   ....[7]....
        /*00e4*/ 	.word	0x00005ca0


	//   ....[8]....
        /*00e8*/ 	.word	0x00005e80


	//   ....[9]....
        /*00ec*/ 	.word	0x00005f70


	//----- nvinfo : EIATTR_CRS_STACK_SIZE
	.align		4
.L_201:
        /*00f0*/ 	.byte	0x04, 0x1e
        /*00f2*/ 	.short	(.L_203 - .L_202)
.L_202:
        /*00f4*/ 	.word	0x00000000


	//----- nvinfo : EIATTR_CBANK_PARAM_SIZE
	.align		4
.L_203:
        /*00f8*/ 	.byte	0x03, 0x19
        /*00fa*/ 	.short	0x001c


	//----- nvinfo : EIATTR_PARAM_CBANK
	.align		4
        /*00fc*/ 	.byte	0x04, 0x0a
        /*00fe*/ 	.short	(.L_205 - .L_204)
	.align		4
.L_204:
        /*0100*/ 	.word	index@(.nv.constant0._Z19_blockSoftmaxKernelILi1024ELi4EEvPfS0_iii)
        /*0104*/ 	.short	0x0380
        /*0106*/ 	.short	0x001c


	//----- nvinfo : EIATTR_SW_WAR
	.align		4
.L_205:
        /*0108*/ 	.byte	0x04, 0x36
        /*010a*/ 	.short	(.L_207 - .L_206)
.L_206:
        /*010c*/ 	.word	0x00000008
.L_207:


//--------------------- .nv.info._Z19_blockSoftmaxKernelILi1024ELi16EEvPfS0_iii --------------------------
	.section	.nv.info._Z19_blockSoftmaxKernelILi1024ELi16EEvPfS0_iii,"",@"SHT_CUDA_INFO"
	.sectionflags	@""
	.align	4


	//----- nvinfo : EIATTR_CUDA_API_VERSION
	.align		4
        /*0000*/ 	.byte	0x04, 0x37
        /*0002*/ 	.short	(.L_209 - .L_208)
.L_208:
        /*0004*/ 	.word	0x00000082


	//----- nvinfo : EIATTR_KPARAM_INFO
	.align		4
.L_209:
        /*0008*/ 	.byte	0x04, 0x17
        /*000a*/ 	.short	(.L_211 - .L_210)
.L_210:
        /*000c*/ 	.word	0x00000000
        /*0010*/ 	.short	0x0004
        /*0012*/ 	.short	0x0018
        /*0014*/ 	.byte	0x00, 0xf0, 0x11, 0x00


	//----- nvinfo : EIATTR_KPARAM_INFO
	.align		4
.L_211:
        /*0018*/ 	.byte	0x04, 0x17
        /*001a*/ 	.short	(.L_213 - .L_212)
.L_212:
        /*001c*/ 	.word	0x00000000
        /*0020*/ 	.short	0x0003
        /*0022*/ 	.short	0x0014
        /*0024*/ 	.byte	0x00, 0xf0, 0x11, 0x00


	//----- nvinfo : EIATTR_KPARAM_INFO
	.align		4
.L_213:
        /*0028*/ 	.byte	0x04, 0x17
        /*002a*/ 	.short	(.L_215 - .L_214)
.L_214:
        /*002c*/ 	.word	0x00000000
        /*0030*/ 	.short	0x0002
        /*0032*/ 	.short	0x0010
        /*0034*/ 	.byte	0x00, 0xf0, 0x11, 0x00


	//----- nvinfo : EIATTR_KPARAM_INFO
	.align		4
.L_215:
        /*0038*/ 	.byte	0x04, 0x17
        /*003a*/ 	.short	(.L_217 - .L_216)
.L_216:
        /*003c*/ 	.word	0x00000000
        /*0040*/ 	.short	0x0001
        /*0042*/ 	.short	0x0008
        /*0044*/ 	.byte	0x00, 0xf5, 0x21, 0x00


	//----- nvinfo : EIATTR_KPARAM_INFO
	.align		4
.L_217:
        /*0048*/ 	.byte	0x04, 0x17
        /*004a*/ 	.short	(.L_219 - .L_218)
.L_218:
        /*004c*/ 	.word	0x00000000
        /*0050*/ 	.short	0x0000
        /*0052*/ 	.short	0x0000
        /*0054*/ 	.byte	0x00, 0xf5, 0x21, 0x00


	//----- nvinfo : EIATTR_SPARSE_MMA_MASK
	.align		4
.L_219:
        /*0058*/ 	.byte	0x03, 0x50
        /*005a*/ 	.short	0x0000


	//----- nvinfo : EIATTR_MAXREG_COUNT
	.align		4
        /*005c*/ 	.byte	0x03, 0x1b
        /*005e*/ 	.short	0x00ff


	//----- nvinfo : EIATTR_NUM_BARRIERS
	.align		4
        /*0060*/ 	.byte	0x02, 0x4c
        /*0062*/ 	.byte	0x01
	.zero		1


	//----- nvinfo : EIATTR_MERCURY_ISA_VERSION
	.align		4
        /*0064*/ 	.byte	0x03, 0x5f
        /*0066*/ 	.short	0x0101


	//----- nvinfo : EIATTR_COOP_GROUP_MASK_REGIDS
	.align		4
        /*0068*/ 	.byte	0x04, 0x29
        /*006a*/ 	.short	(.L_221 - .L_220)


	//   ....[0]....
.L_220:
        /*006c*/ 	.word	0xffffffff


	//   ....[1]....
        /*0070*/ 	.word	0xffffffff


	//   ....[2]....
        /*0074*/ 	.word	0xffffffff


	//   ....[3]....
        /*0078*/ 	.word	0xffffffff


	//   ....[4]....
        /*007c*/ 	.word	0xffffffff


	//   ....[5]....
        /*0080*/ 	.word	0xffffffff


	//   ....[6]....
        /*0084*/ 	.word	0xffffffff


	//   ....[7]....
        /*0088*/ 	.word	0xffffffff


	//   ....[8]....
        /*008c*/ 	.word	0xffffffff


	//   ....[9]....
        /*0090*/ 	.word	0xffffffff


	//----- nvinfo : EIATTR_COOP_GROUP_INSTR_OFFSETS
	.align		4
.L_221:
        /*0094*/ 	.byte	0x04, 0x28
        /*0096*/ 	.short	(.L_223 - .L_222)


	//   ....[0]....
.L_222:
        /*0098*/ 	.word	0x000025b0


	//   ....[1]....
        /*009c*/ 	.word	0x000025c0


	//   ....[2]....
        /*00a0*/ 	.word	0x00002710


	//   ....[3]....
        /*00a4*/ 	.word	0x00002730


	//   ....[4]....
        /*00a8*/ 	.word	0x00002830


	//   ....[5]....
        /*00ac*/ 	.word	0x00002850


	//   ....[6]....
        /*00b0*/ 	.word	0x00002950


	//   ....[7]....
        /*00b4*/ 	.word	0x00002970


	//   ....[8]....
        /*00b8*/ 	.word	0x00002a70


	//   ....[9]....
        /*00bc*/ 	.word	0x00002a90


	//----- nvinfo : EIATTR_VRC_CTA_INIT_COUNT
	.align		4
.L_223:
        /*00c0*/ 	.byte	0x02, 0x4a
	.zero		1
	.zero		1


	//----- nvinfo : EIATTR_EXIT_INSTR_OFFSETS
	.align		4
        /*00c4*/ 	.byte	0x04, 0x1c
        /*00c6*/ 	.short	(.L_225 - .L_224)


	//   ....[0]....
.L_224:
        /*00c8*/ 	.word	0x00004520


	//   ....[1]....
        /*00cc*/ 	.word	0x00004c50


	//   ....[2]....
        /*00d0*/ 	.word	0x00004f80


	//   ....[3]....
        /*00d4*/ 	.word	0x00005160


	//   ....[4]....
        /*00d8*/ 	.word	0x00005250


	//   ....[5]....
        /*00dc*/ 	.word	0x00005280


	//   ....[6]....
        /*00e0*/ 	.word	0x00005980


	//   ....[7]....
        /*00e4*/ 	.word	0x00005ca0


	//   ....[8]....
        /*00e8*/ 	.word	0x00005e80


	//   ....[9]....
        /*00ec*/ 	.word	0x00005f70


	//----- nvinfo : EIATTR_CRS_STACK_SIZE
	.align		4
.L_225:
        /*00f0*/ 	.byte	0x04, 0x1e
        /*00f2*/ 	.short	(.L_227 - .L_226)
.L_226:
        /*00f4*/ 	.word	0x00000000


	//----- nvinfo : EIATTR_CBANK_PARAM_SIZE
	.align		4
.L_227:
        /*00f8*/ 	.byte	0x03, 0x19
        /*00fa*/ 	.short	0x001c


	//----- nvinfo : EIATTR_PARAM_CBANK
	.align		4
        /*00fc*/ 	.byte	0x04, 0x0a
        /*00fe*/ 	.short	(.L_229 - .L_228)
	.align		4
.L_228:
        /*0100*/ 	.word	index@(.nv.constant0._Z19_blockSoftmaxKernelILi1024ELi16EEvPfS0_iii)
        /*0104*/ 	.short	0x0380
        /*0106*/ 	.short	0x001c


	//----- nvinfo : EIATTR_SW_WAR
	.align		4
.L_229:
        /*0108*/ 	.byte	0x04, 0x36
        /*010a*/ 	.short	(.L_231 - .L_230)
.L_230:
        /*010c*/ 	.word	0x00000008
.L_231:


//--------------------- .nv.info._Z19_blockSoftmaxKernelILi1024ELi32EEvPfS0_iii --------------------------
	.section	.nv.info._Z19_blockSoftmaxKernelILi1024ELi32EEvPfS0_iii,"",@"SHT_CUDA_INFO"
	.sectionflags	@""
	.align	4


	//----- nvinfo : EIATTR_CUDA_API_VERSION
	.align		4
        /*0000*/ 	.byte	0x04, 0x37
        /*0002*/ 	.short	(.L_233 - .L_232)
.L_232:
        /*0004*/ 	.word	0x00000082


	//----- nvinfo : EIATTR_KPARAM_INFO
	.align		4
.L_233:
        /*0008*/ 	.byte	0x04, 0x17
        /*000a*/ 	.short	(.L_235 - .L_234)
.L_234:
        /*000c*/ 	.word	0x00000000
        /*0010*/ 	.short	0x0004
        /*0012*/ 	.short	0x0018
        /*0014*/ 	.byte	0x00, 0xf0, 0x11, 0x00


	//----- nvinfo : EIATTR_KPARAM_INFO
	.align		4
.L_235:
        /*0018*/ 	.byte	0x04, 0x17
        /*001a*/ 	.short	(.L_237 - .L_236)
.L_236:
        /*001c*/ 	.word	0x00000000
        /*0020*/ 	.short	0x0003
        /*0022*/ 	.short	0x0014
        /*0024*/ 	.byte	0x00, 0xf0, 0x11, 0x00


	//----- nvinfo : EIATTR_KPARAM_INFO
	.align		4
.L_237:
        /*0028*/ 	.byte	0x04, 0x17
        /*002a*/ 	.short	(.L_239 - .L_238)
.L_238:
        /*002c*/ 	.word	0x00000000
        /*0030*/ 	.short	0x0002
        /*0032*/ 	.short	0x0010
        /*0034*/ 	.byte	0x00, 0xf0, 0x11, 0x00


	//----- nvinfo : EIATTR_KPARAM_INFO
	.align		4
.L_239:
        /*0038*/ 	.byte	0x04, 0x17
        /*003a*/ 	.short	(.L_241 - .L_240)
.L_240:
        /*003c*/ 	.word	0x00000000
        /*0040*/ 	.short	0x0001
        /*0042*/ 	.short	0x0008
        /*0044*/ 	.byte	0x00, 0xf5, 0x21, 0x00


	//----- nvinfo : EIATTR_KPARAM_INFO
	.align		4
.L_241:
        /*0048*/ 	.byte	0x04, 0x17
        /*004a*/ 	.short	(.L_243 - .L_242)
.L_242:
        /*004c*/ 	.word	0x00000000
        /*0050*/ 	.short	0x0000
        /*0052*/ 	.short	0x0000
        /*0054*/ 	.byte	0x00, 0xf5, 0x21, 0x00


	//----- nvinfo : EIATTR_SPARSE_MMA_MASK
	.align		4
.L_243:
        /*0058*/ 	.byte	0x03, 0x50
        /*005a*/ 	.short	0x0000


	//----- nvinfo : EIATTR_MAXREG_COUNT
	.align		4
        /*005c*/ 	.byte	0x03, 0x1b
        /*005e*/ 	.short	0x00ff


	//----- nvinfo : EIATTR_NUM_BARRIERS
	.align		4
        /*0060*/ 	.byte	0x02, 0x4c
        /*0062*/ 	.byte	0x01
	.zero		1


	//----- nvinfo : EIATTR_MERCURY_ISA_VERSION
	.align		4
        /*0064*/ 	.byte	0x03, 0x5f
        /*0066*/ 	.short	0x0101


	//----- nvinfo : EIATTR_COOP_GROUP_MASK_REGIDS
	.align		4
        /*0068*/ 	.byte	0x04, 0x29
        /*006a*/ 	.short	(.L_245 - .L_244)


	//   ....[0]....
.L_244:
        /*006c*/ 	.word	0xffffffff


	//   ....[1]....
        /*0070*/ 	.word	0xffffffff


	//   ....[2]....
        /*0074*/ 	.word	0xffffffff


	//   ....[3]....
        /*0078*/ 	.word	0xffffffff


	//   ....[4]....
        /*007c*/ 	.word	0xffffffff


	//   ....[5]....
        /*0080*/ 	.word	0xffffffff


	//   ....[6]....
        /*0084*/ 	.word	0xffffffff


	//   ....[7]....
        /*0088*/ 	.word	0xffffffff


	//   ....[8]....
        /*008c*/ 	.word	0xffffffff


	//   ....[9]....
        /*0090*/ 	.word	0xffffffff


	//----- nvinfo : EIATTR_COOP_GROUP_INSTR_OFFSETS
	.align		4
.L_245:
        /*0094*/ 	.byte	0x04, 0x28
        /*0096*/ 	.short	(.L_247 - .L_246)


	//   ....[0]....
.L_246:
        /*0098*/ 	.word	0x000025b0


	//   ....[1]....
        /*009c*/ 	.word	0x000025c0


	//   ....[2]....
        /*00a0*/ 	.word	0x00002710


	//   ....[3]....
        /*00a4*/ 	.word	0x00002730


	//   ....[4]....
        /*00a8*/ 	.word	0x00002830


	//   ....[5]....
        /*00ac*/ 	.word	0x00002850


	//   ....[6]....
        /*00b0*/ 	.word	0x00002950


	//   ....[7]....
        /*00b4*/ 	.word	0x00002970


	//   ....[8]....
        /*00b8*/ 	.word	0x00002a70


	//   ....[9]....
        /*00bc*/ 	.word	0x00002a90


	//----- nvinfo : EIATTR_VRC_CTA_INIT_COUNT
	.align		4
.L_247:
        /*00c0*/ 	.byte	0x02, 0x4a
	.zero		1
	.zero		1


	//----- nvinfo : EIATTR_EXIT_INSTR_OFFSETS
	.align		4
        /*00c4*/ 	.byte	0x04, 0x1c
        /*00c6*/ 	.short	(.L_249 - .L_248)


	//   ....[0]....
.L_248:
        /*00c8*/ 	.word	0x00004520


	//   ....[1]....
        /*00cc*/ 	.word	0x00004c50


	//   ....[2]....
        /*00d0*/ 	.word	0x00004f80


	//   ....[3]....
        /*00d4*/ 	.word	0x00005160


	//   ....[4]....
        /*00d8*/ 	.word	0x00005250


	//   ....[5]....
        /*00dc*/ 	.word	0x00005280


	//   ....[6]....
        /*00e0*/ 	.word	0x00005980


	//   ....[7]....
        /*00e4*/ 	.word	0x00005ca0


	//   ....[8]....
        /*00e8*/ 	.word	0x00005e80


	//   ....[9]....
        /*00ec*/ 	.word	0x00005f70


	//----- nvinfo : EIATTR_CRS_STACK_SIZE
	.align		4
.L_249:
        /*00f0*/ 	.byte	0x04, 0x1e
        /*00f2*/ 	.short	(.L_251 - .L_250)
.L_250:
        /*00f4*/ 	.word	0x00000000


	//----- nvinfo : EIATTR_CBANK_PARAM_SIZE
	.align		4
.L_251:
        /*00f8*/ 	.byte	0x03, 0x19
        /*00fa*/ 	.short	0x001c


	//----- nvinfo : EIATTR_PARAM_CBANK
	.align		4
        /*00fc*/ 	.byte	0x04, 0x0a
        /*00fe*/ 	.short	(.L_253 - .L_252)
	.align		4
.L_252:
        /*0100*/ 	.word	index@(.nv.constant0._Z19_blockSoftmaxKernelILi1024ELi32EEvPfS0_iii)
        /*0104*/ 	.short	0x0380
        /*0106*/ 	.short	0x001c


	//----- nvinfo : EIATTR_SW_WAR
	.align		4
.L_253:
        /*0108*/ 	.byte	0x04, 0x36
        /*010a*/ 	.short	(.L_255 - .L_254)
.L_254:
        /*010c*/ 	.word	0x00000008
.L_255:


//--------------------- .nv.info._Z19_blockSoftmaxKernelILi1024ELi64EEvPfS0_iii --------------------------
	.section	.nv.info._Z19_blockSoftmaxKernelILi1024ELi64EEvPfS0_iii,"",@"SHT_CUDA_INFO"
	.sectionflags	@""
	.align	4


	//----- nvinfo : EIATTR_CUDA_API_VERSION
	.align		4
        /*0000*/ 	.byte	0x04, 0x37
        /*0002*/ 	.short	(.L_257 - .L_256)
.L_256:
        /*0004*/ 	.word	0x00000082


	//----- nvinfo : EIATTR_KPARAM_INFO
	.align		4
.L_257:
        /*0008*/ 	.byte	0x04, 0x17
        /*000a*/ 	.short	(.L_259 - .L_258)
.L_258:
        /*000c*/ 	.word	0x00000000
        /*0010*/ 	.short	0x0004
        /*0012*/ 	.short	0x0018
        /*0014*/ 	.byte	0x00, 0xf0, 0x11, 0x00


	//----- nvinfo : EIATTR_KPARAM_INFO
	.align		4
.L_259:
        /*0018*/ 	.byte	0x04, 0x17
        /*001a*/ 	.short	(.L_261 - .L_260)
.L_260:
        /*001c*/ 	.word	0x00000000
        /*0020*/ 	.short	0x0003
        /*0022*/ 	.short	0x0014
        /*0024*/ 	.byte	0x00, 0xf0, 0x11, 0x00


	//----- nvinfo : EIATTR_KPARAM_INFO
	.align		4
.L_261:
        /*0028*/ 	.byte	0x04, 0x17
        /*002a*/ 	.short	(.L_263 - .L_262)
.L_262:
        /*002c*/ 	.word	0x00000000
        /*0030*/ 	.short	0x0002
        /*0032*/ 	.short	0x0010
        /*0034*/ 	.byte	0x00, 0xf0, 0x11, 0x00


	//----- nvinfo : EIATTR_KPARAM_INFO
	.align		4
.L_263:
        /*0038*/ 	.byte	0x04, 0x17
        /*003a*/ 	.short	(.L_265 - .L_264)
.L_264:
        /*003c*/ 	.word	0x00000000
        /*0040*/ 	.short	0x0001
        /*0042*/ 	.short	0x0008
        /*0044*/ 	.byte	0x00, 0xf5, 0x21, 0x00


	//----- nvinfo : EIATTR_KPARAM_INFO
	.align		4
.L_265:
        /*0048*/ 	.byte	0x04, 0x17
        /*004a*/ 	.short	(.L_267 - .L_266)
.L_266:
        /*004c*/ 	.word	0x00000000
        /*0050*/ 	.short	0x0000
        /*0052*/ 	.short	0x0000
        /*0054*/ 	.byte	0x00, 0xf5, 0x21, 0x00


	//----- nvinfo : EIATTR_SPARSE_MMA_MASK
	.align		4
.L_267:
        /*0058*/ 	.byte	0x03, 0x50
        /*005a*/ 	.short	0x0000


	//----- nvinfo : EIATTR_MAXREG_COUNT
	.align		4
        /*005c*/ 	.byte	0x03, 0x1b
        /*005e*/ 	.short	0x00ff


	//----- nvinfo : EIATTR_NUM_BARRIERS
	.align		4
        /*0060*/ 	.byte	0x02, 0x4c
        /*0062*/ 	.byte	0x01
	.zero		1


	//----- nvinfo : EIATTR_MERCURY_ISA_VERSION
	.align		4
        /*0064*/ 	.byte	0x03, 0x5f
        /*0066*/ 	.short	0x0101


	//----- nvinfo : EIATTR_COOP_GROUP_MASK_REGIDS
	.align		4
        /*0068*/ 	.byte	0x04, 0x29
        /*006a*/ 	.short	(.L_269 - .L_268)


	//   ....[0]....
.L_268:
        /*006c*/ 	.word	0xffffffff


	//   ....[1]....
        /*0070*/ 	.word	0xffffffff


	//   ....[2]....
        /*0074*/ 	.word	0xffffffff


	//   ....[3]....
        /*0078*/ 	.word	0xffffffff


	//   ....[4]....
        /*007c*/ 	.word	0xffffffff


	//   ....[5]....
        /*0080*/ 	.word	0xffffffff


	//   ....[6]....
        /*0084*/ 	.word	0xffffffff


	//   ....[7]....
        /*0088*/ 	.word	0xffffffff


	//   ....[8]....
        /*008c*/ 	.word	0xffffffff


	//   ....[9]....
        /*0090*/ 	.word	0xffffffff


	//----- nvinfo : EIATTR_COOP_GROUP_INSTR_OFFSETS
	.align		4
.L_269:
        /*0094*/ 	.byte	0x04, 0x28
        /*0096*/ 	.short	(.L_271 - .L_270)


	//   ....[0]....
.L_270:
        /*0098*/ 	.word	0x000025b0


	//   ....[1]....
        /*009c*/ 	.word	0x000025c0


	//   ....[2]....
        /*00a0*/ 	.word	0x00002710


	//   ....[3]....
        /*00a4*/ 	.word	0x00002730


	//   ....[4]....
        /*00a8*/ 	.word	0x00002830


	//   ....[5]....
        /*00ac*/ 	.word	0x00002850


	//   ....[6]....
        /*00b0*/ 	.word	0x00002950


	//   ....[7]....
        /*00b4*/ 	.word	0x00002970


	//   ....[8]....
        /*00b8*/ 	.word	0x00002a70


	//   ....[9]....
        /*00bc*/ 	.word	0x00002a90


	//----- nvinfo : EIATTR_VRC_CTA_INIT_COUNT
	.align		4
.L_271:
        /*00c0*/ 	.byte	0x02, 0x4a
	.zero		1
	.zero		1


	//----- nvinfo : EIATTR_EXIT_INSTR_OFFSETS
	.align		4
        /*00c4*/ 	.byte	0x04, 0x1c
        /*00c6*/ 	.short	(.L_273 - .L_272)


	//   ....[0]....
.L_272:
        /*00c8*/ 	.word	0x00004520


	//   ....[1]....
        /*00cc*/ 	.word	0x00004c50


	//   ....[2]....
        /*00d0*/ 	.word	0x00004f80


	//   ....[3]....
        /*00d4*/ 	.word	0x00005160


	//   ....[4]....
        /*00d8*/ 	.word	0x00005250


	//   ....[5]....
        /*00dc*/ 	.word	0x00005280


	//   ....[6]....
        /*00e0*/ 	.word	0x00005980


	//   ....[7]....
        /*00e4*/ 	.word	0x00005ca0


	//   ....[8]....
        /*00e8*/ 	.word	0x00005e80


	//   ....[9]....
        /*00ec*/ 	.word	0x00005f70


	//----- nvinfo : EIATTR_CRS_STACK_SIZE
	.align		4
.L_273:
        /*00f0*/ 	.byte	0x04, 0x1e
        /*00f2*/ 	.short	(.L_275 - .L_274)
.L_274:
        /*00f4*/ 	.word	0x00000000


	//----- nvinfo : EIATTR_CBANK_PARAM_SIZE
	.align		4
.L_275:
        /*00f8*/ 	.byte	0x03, 0x19
        /*00fa*/ 	.short	0x001c


	//----- nvinfo : EIATTR_PARAM_CBANK
	.align		4
        /*00fc*/ 	.byte	0x04, 0x0a
        /*00fe*/ 	.short	(.L_277 - .L_276)
	.align		4
.L_276:
        /*0100*/ 	.word	index@(.nv.constant0._Z19_blockSoftmaxKernelILi1024ELi64EEvPfS0_iii)
        /*0104*/ 	.short	0x0380
        /*0106*/ 	.short	0x001c


	//----- nvinfo : EIATTR_SW_WAR
	.align		4
.L_277:
        /*0108*/ 	.byte	0x04, 0x36
        /*010a*/ 	.short	(.L_279 - .L_278)
.L_278:
        /*010c*/ 	.word	0x00000008
.L_279:


//--------------------- .nv.info._Z19_blockSoftmaxKernelILi1024ELi128EEvPfS0_iii --------------------------
	.section	.nv.info._Z19_blockSoftmaxKernelILi1024ELi128EEvPfS0_iii,"",@"SHT_CUDA_INFO"
	.sectionflags	@""
	.align	4


	//----- nvinfo : EIATTR_CUDA_API_VERSION
	.align		4
        /*0000*/ 	.byte	0x04, 0x37
        /*0002*/ 	.short	(.L_281 - .L_280)
.L_280:
        /*0004*/ 	.word	0x00000082


	//----- nvinfo : EIATTR_KPARAM_INFO
	.align		4
.L_281:
        /*0008*/ 	.byte	0x04, 0x17
        /*000a*/ 	.short	(.L_283 - .L_282)
.L_282:
        /*000c*/ 	.word	0x00000000
        /*0010*/ 	.short	0x0004
        /*0012*/ 	.short	0x0018
        /*0014*/ 	.byte	0x00, 0xf0, 0x11, 0x00


	//----- nvinfo : EIATTR_KPARAM_INFO
	.align		4
.L_283:
        /*0018*/ 	.byte	0x04, 0x17
        /*001a*/ 	.short	(.L_285 - .L_284)
.L_284:
        /*001c*/ 	.word	0x00000000
        /*0020*/ 	.short	0x0003
        /*0022*/ 	.short	0x0014
        /*0024*/ 	.byte	0x00, 0xf0, 0x11, 0x00


	//----- nvinfo : EIATTR_KPARAM_INFO
	.align		4
.L_285:
        /*0028*/ 	.byte	0x04, 0x17
        /*002a*/ 	.short	(.L_287 - .L_286)
.L_286:
        /*002c*/ 	.word	0x00000000
        /*0030*/ 	.short	0x0002
        /*0032*/ 	.short	0x0010
        /*0034*/ 	.byte	0x00, 0xf0, 0x11, 0x00


	//----- nvinfo : EIATTR_KPARAM_INFO
	.align		4
.L_287:
        /*0038*/ 	.byte	0x04, 0x17
        /*003a*/ 	.short	(.L_289 - .L_288)
.L_288:
        /*003c*/ 	.word	0x00000000
        /*0040*/ 	.short	0x0001
        /*0042*/ 	.short	0x0008
        /*0044*/ 	.byte	0x00, 0xf5, 0x21, 0x00


	//----- nvinfo : EIATTR_KPARAM_INFO
	.align		4
.L_289:
        /*0048*/ 	.byte	0x04, 0x17
        /*004a*/ 	.short	(.L_291 - .L_290)
.L_290:
        /*004c*/ 	.word	0x00000000
        /*0050*/ 	.short	0x0000
        /*0052*/ 	.short	0x0000
        /*0054*/ 	.byte	0x00, 0xf5, 0x21, 0x00


	//----- nvinfo : EIATTR_SPARSE_MMA_MASK
	.align		4
.L_291:
        /*0058*/ 	.byte	0x03, 0x50
        /*005a*/ 	.short	0x0000


	//----- nvinfo : EIATTR_MAXREG_COUNT
	.align		4
        /*005c*/ 	.byte	0x03, 0x1b
        /*005e*/ 	.short	0x00ff


	//----- nvinfo : EIATTR_NUM_BARRIERS
	.align		4
        /*0060*/ 	.byte	0x02, 0x4c
        /*0062*/ 	.byte	0x01
	.zero		1


	//----- nvinfo : EIATTR_MERCURY_ISA_VERSION
	.align		4
        /*0064*/ 	.byte	0x03, 0x5f
        /*0066*/ 	.short	0x0101


	//----- nvinfo : EIATTR_COOP_GROUP_MASK_REGIDS
	.align		4
        /*0068*/ 	.byte	0x04, 0x29
        /*006a*/ 	.short	(.L_293 - .L_292)


	//   ....[0]....
.L_292:
        /*006c*/ 	.word	0xffffffff


	//   ....[1]....
        /*0070*/ 	.word	0xffffffff


	//   ....[2]....
        /*0074*/ 	.word	0xffffffff


	//   ....[3]....
        /*0078*/ 	.word	0xffffffff


	//   ....[4]....
        /*007c*/ 	.word	0xffffffff


	//   ....[5]....
        /*0080*/ 	.word	0xffffffff


	//   ....[6]....
        /*0084*/ 	.word	0xffffffff


	//   ....[7]....
        /*0088*/ 	.word	0xffffffff


	//   ....[8]....
        /*008c*/ 	.word	0xffffffff


	//   ....[9]....
        /*0090*/ 	.word	0xffffffff


	//----- nvinfo : EIATTR_COOP_GROUP_INSTR_OFFSETS
	.align		4
.L_293:
        /*0094*/ 	.byte	0x04, 0x28
        /*0096*/ 	.short	(.L_295 - .L_294)


	//   ....[0]....
.L_294:
        /*0098*/ 	.word	0x000025b0


	//   ....[1]....
        /*009c*/ 	.word	0x000025c0


	//   ....[2]....
        /*00a0*/ 	.word	0x00002710


	//   ....[3]....
        /*00a4*/ 	.word	0x00002730


	//   ....[4]....
        /*00a8*/ 	.word	0x00002830


	//   ....[5]....
        /*00ac*/ 	.word	0x00002850


	//   ....[6]....
        /*00b0*/ 	.word	0x00002950


	//   ....[7]....
        /*00b4*/ 	.word	0x00002970


	//   ....[8]....
        /*00b8*/ 	.word	0x00002a70


	//   ....[9]....
        /*00bc*/ 	.word	0x00002a90


	//----- nvinfo : EIATTR_VRC_CTA_INIT_COUNT
	.align		4
.L_295:
        /*00c0*/ 	.byte	0x02, 0x4a
	.zero		1
	.zero		1


	//----- nvinfo : EIATTR_EXIT_INSTR_OFFSETS
	.align		4
        /*00c4*/ 	.byte	0x04, 0x1c
        /*00c6*/ 	.short	(.L_297 - .L_296)


	//   ....[0]....
.L_296:
        /*00c8*/ 	.word	0x00004520


	//   ....[1]....
        /*00cc*/ 	.word	0x00004c50


	//   ....[2]....
        /*00d0*/ 	.word	0x00004f80


	//   ....[3]....
        /*00d4*/ 	.word	0x00005160


	//   ....[4]....
        /*00d8*/ 	.word	0x00005250


	//   ....[5]....
        /*00dc*/ 	.word	0x00005280


	//   ....[6]....
        /*00e0*/ 	.word	0x00005980


	//   ....[7]....
        /*00e4*/ 	.word	0x00005ca0


	//   ....[8]....
        /*00e8*/ 	.word	0x00005e80


	//   ....[9]....
        /*00ec*/ 	.word	0x00005f70


	//----- nvinfo : EIATTR_CRS_STACK_SIZE
	.align		4
.L_297:
        /*00f0*/ 	.byte	0x04, 0x1e
        /*00f2*/ 	.short	(.L_299 - .L_298)
.L_298:
        /*00f4*/ 	.word	0x00000000


	//----- nvinfo : EIATTR_CBANK_PARAM_SIZE
	.align		4
.L_299:
        /*00f8*/ 	.byte	0x03, 0x19
        /*00fa*/ 	.short	0x001c


	//----- nvinfo : EIATTR_PARAM_CBANK
	.align		4
        /*00fc*/ 	.byte	0x04, 0x0a
        /*00fe*/ 	.short	(.L_301 - .L_300)
	.align		4
.L_300:
        /*0100*/ 	.word	index@(.nv.constant0._Z19_blockSoftmaxKernelILi1024ELi128EEvPfS0_iii)
        /*0104*/ 	.short	0x0380
        /*0106*/ 	.short	0x001c


	//----- nvinfo : EIATTR_SW_WAR
	.align		4
.L_301:
        /*0108*/ 	.byte	0x04, 0x36
        /*010a*/ 	.short	(.L_303 - .L_302)
.L_302:
        /*010c*/ 	.word	0x00000008
.L_303:


//--------------------- .nv.info._Z19_blockSoftmaxKernelILi1024EEvPfS0_iii --------------------------
	.section	.nv.info._Z19_blockSoftmaxKernelILi1024EEvPfS0_iii,"",@"SHT_CUDA_INFO"
	.sectionflags	@""
	.align	4


	//----- nvinfo : EIATTR_CUDA_API_VERSION
	.align		4
        /*0000*/ 	.byte	0x04, 0x37
        /*0002*/ 	.short	(.L_305 - .L_304)
.L_304:
        /*0004*/ 	.word	0x00000082


	//----- nvinfo : EIATTR_KPARAM_INFO
	.align		4
.L_305:
        /*0008*/ 	.byte	0x04, 0x17
        /*000a*/ 	.short	(.L_307 - .L_306)
.L_306:
        /*000c*/ 	.word	0x00000000
        /*0010*/ 	.short	0x0004
        /*0012*/ 	.short	0x0018
        /*0014*/ 	.byte	0x00, 0xf0, 0x11, 0x00


	//----- nvinfo : EIATTR_KPARAM_INFO
	.align		4
.L_307:
        /*0018*/ 	.byte	0x04, 0x17
        /*001a*/ 	.short	(.L_309 - .L_308)
.L_308:
        /*001c*/ 	.word	0x00000000
        /*0020*/ 	.short	0x0003
        /*0022*/ 	.short	0x0014
        /*0024*/ 	.byte	0x00, 0xf0, 0x11, 0x00


	//----- nvinfo : EIATTR_KPARAM_INFO
	.align		4
.L_309:
        /*0028*/ 	.byte	0x04, 0x17
        /*002a*/ 	.short	(.L_311 - .L_310)
.L_310:
        /*002c*/ 	.word	0x00000000
        /*0030*/ 	.short	0x0002
        /*0032*/ 	.short	0x0010
        /*0034*/ 	.byte	0x00, 0xf0, 0x11, 0x00


	//----- nvinfo : EIATTR_KPARAM_INFO
	.align		4
.L_311:
        /*0038*/ 	.byte	0x04, 0x17
        /*003a*/ 	.short	(.L_313 - .L_312)
.L_312:
        /*003c*/ 	.word	0x00000000
        /*0040*/ 	.short	0x0001
        /*0042*/ 	.short	0x0008
        /*0044*/ 	.byte	0x00, 0xf5, 0x21, 0x00


	//----- nvinfo : EIATTR_KPARAM_INFO
	.align		4
.L_313:
        /*0048*/ 	.byte	0x04, 0x17
        /*004a*/ 	.short	(.L_315 - .L_314)
.L_314:
        /*004c*/ 	.word	0x00000000
        /*0050*/ 	.short	0x0000
        /*0052*/ 	.short	0x0000
        /*0054*/ 	.byte	0x00, 0xf5, 0x21, 0x00


	//----- nvinfo : EIATTR_SPARSE_MMA_MASK
	.align		4
.L_315:
        /*0058*/ 	.byte	0x03, 0x50
        /*005a*/ 	.short	0x0000


	//----- nvinfo : EIATTR_MAXREG_COUNT
	.align		4
        /*005c*/ 	.byte	0x03, 0x1b
        /*005e*/ 	.short	0x0040


	//----- nvinfo : EIATTR_NUM_BARRIERS
	.align		4
        /*0060*/ 	.byte	0x02, 0x4c
        /*0062*/ 	.byte	0x01
	.zero		1


	//----- nvinfo : EIATTR_MERCURY_ISA_VERSION
	.align		4
        /*0064*/ 	.byte	0x03, 0x5f
        /*0066*/ 	.short	0x0101


	//----- nvinfo : EIATTR_COOP_GROUP_MASK_REGIDS
	.align		4
        /*0068*/ 	.byte	0x04, 0x29
        /*006a*/ 	.short	(.L_317 - .L_316)


	//   ....[0]....
.L_316:
        /*006c*/ 	.word	0xffffffff


	//   ....[1]....
        /*0070*/ 	.word	0xffffffff


	//   ....[2]....
        /*0074*/ 	.word	0xffffffff


	//   ....[3]....
        /*0078*/ 	.word	0xffffffff


	//   ....[4]....
        /*007c*/ 	.word	0xffffffff


	//   ....[5]....
        /*0080*/ 	.word	0xffffffff


	//   ....[6]....
        /*0084*/ 	.word	0xffffffff


	//   ....[7]....
        /*0088*/ 	.word	0xffffffff


	//   ....[8]....
        /*008c*/ 	.word	0xffffffff


	//   ....[9]....
        /*0090*/ 	.word	0xffffffff


	//----- nvinfo : EIATTR_COOP_GROUP_INSTR_OFFSETS
	.align		4
.L_317:
        /*0094*/ 	.byte	0x04, 0x28
        /*0096*/ 	.short	(.L_319 - .L_318)


	//   ....[0]....
.L_318:
        /*0098*/ 	.word	0x00002440


	//   ....[1]....
        /*009c*/ 	.word	0x00002450


	//   ....[2]....
        /*00a0*/ 	.word	0x000025a0


	//   ....[3]....
        /*00a4*/ 	.word	0x000025c0


	//   ....[4]....
        /*00a8*/ 	.word	0x000026c0


	//   ....[5]....
        /*00ac*/ 	.word	0x000026e0


	//   ....[6]....
        /*00b0*/ 	.word	0x000027e0


	//   ....[7]....
        /*00b4*/ 	.word	0x00002800


	//   ....[8]....
        /*00b8*/ 	.word	0x00002900


	//   ....[9]....
        /*00bc*/ 	.word	0x00002920


	//----- nvinfo : EIATTR_VRC_CTA_INIT_COUNT
	.align		4
.L_319:
        /*00c0*/ 	.byte	0x02, 0x4a
	.zero		1
	.zero		1


	//----- nvinfo : EIATTR_EXIT_INSTR_OFFSETS
	.align		4
        /*00c4*/ 	.byte	0x04, 0x1c
        /*00c6*/ 	.short	(.L_321 - .L_320)


	//   ....[0]....
.L_320:
        /*00c8*/ 	.word	0x00006120


	//   ....[1]....
        /*00cc*/ 	.word	0x00006680


	//   ....[2]....
        /*00d0*/ 	.word	0x000067e0


	//----- nvinfo : EIATTR_MAX_THREADS
	.align		4
.L_321:
        /*00d4*/ 	.byte	0x04, 0x05
        /*00d6*/ 	.short	(.L_323 - .L_322)
.L_322:
        /*00d8*/ 	.word	0x00000400
        /*00dc*/ 	.word	0x00000001
        /*00e0*/ 	.word	0x00000001


	//----- nvinfo : EIATTR_CRS_STACK_SIZE
	.align		4
.L_323:
        /*00e4*/ 	.byte	0x04, 0x1e
        /*00e6*/ 	.short	(.L_325 - .L_324)
.L_324:
        /*00e8*/ 	.word	0x00000000


	//----- nvinfo : EIATTR_CBANK_PARAM_SIZE
	.align		4
.L_325:
        /*00ec*/ 	.byte	0x03, 0x19
        /*00ee*/ 	.short	0x001c


	//----- nvinfo : EIATTR_PARAM_CBANK
	.align		4
        /*00f0*/ 	.byte	0x04, 0x0a
        /*00f2*/ 	.short	(.L_327 - .L_326)
	.align		4
.L_326:
        /*00f4*/ 	.word	index@(.nv.constant0._Z19_blockSoftmaxKernelILi1024EEvPfS0_iii)
        /*00f8*/ 	.short	0x0380
        /*00fa*/ 	.short	0x001c


	//----- nvinfo : EIATTR_SW_WAR
	.align		4
.L_327:
        /*00fc*/ 	.byte	0x04, 0x36
        /*00fe*/ 	.short	(.L_329 - .L_328)
.L_328:
        /*0100*/ 	.word	0x00000008
.L_329:


//--------------------- .nv.callgraph             --------------------------
	.section	.nv.callgraph,"",@"SHT_CUDA_CALLGRAPH"
	.align	4
	.sectionentsize	8
	.align		4
        /*0000*/ 	.word	0x00000000
	.align		4
        /*0004*/ 	.word	0xffffffff
	.align		4
        /*0008*/ 	.word	0x00000000
	.align		4
        /*000c*/ 	.word	0xfffffffe
	.align		4
        /*0010*/ 	.word	0x00000000
	.align		4
        /*0014*/ 	.word	0xfffffffd
	.align		4
        /*0018*/ 	.word	0x00000000
	.align		4
        /*001c*/ 	.word	0xfffffffc


//--------------------- .nv.constant4             --------------------------
	.section	.nv.constant4,"a",@progbits
	.align	8
	.align		8
.nv.constant4:
        /*0000*/ 	.dword	_ZN34_INTERNAL_713cc42a_4_k_cu_93dd87b44cuda3std3__45__cpo5beginE
	.align		8
        /*0008*/ 	.dword	_ZN34_INTERNAL_713cc42a_4_k_cu_93dd87b44cuda3std3__45__cpo3endE
	.align		8
        /*0010*/ 	.dword	_ZN34_INTERNAL_713cc42a_4_k_cu_93dd87b44cuda3std3__45__cpo6cbeginE
	.align		8
        /*0018*/ 	.dword	_ZN34_INTERNAL_713cc42a_4_k_cu_93dd87b44cuda3std3__45__cpo4cendE
	.align		8
        /*0020*/ 	.dword	_ZN34_INTERNAL_713cc42a_4_k_cu_93dd87b44cuda3std3__45__cpo6rbeginE
	.align		8
        /*0028*/ 	.dword	_ZN34_INTERNAL_713cc42a_4_k_cu_93dd87b44cuda3std3__45__cpo4rendE
	.align		8
        /*0030*/ 	.dword	_ZN34_INTERNAL_713cc42a_4_k_cu_93dd87b44cuda3std3__45__cpo7crbeginE
	.align		8
        /*0038*/ 	.dword	_ZN34_INTERNAL_713cc42a_4_k_cu_93dd87b44cuda3std3__45__cpo5crendE
	.align		8
        /*0040*/ 	.dword	_ZN34_INTERNAL_713cc42a_4_k_cu_93dd87b44cuda3std3__436_GLOBAL__N__713cc42a_4_k_cu_93dd87b46ignoreE
	.align		8
        /*0048*/ 	.dword	_ZN34_INTERNAL_713cc42a_4_k_cu_93dd87b44cuda3std3__419piecewise_constructE
	.align		8
        /*0050*/ 	.dword	_ZN34_INTERNAL_713cc42a_4_k_cu_93dd87b44cuda3std3__48in_placeE
	.align		8
        /*0058*/ 	.dword	_ZN34_INTERNAL_713cc42a_4_k_cu_93dd87b44cuda3std3__420unreachable_sentinelE
	.align		8
        /*0060*/ 	.dword	_ZN34_INTERNAL_713cc42a_4_k_cu_93dd87b44cuda3std6ranges3__45__cpo4swapE
	.align		8
        /*0068*/ 	.dword	_ZN34_INTERNAL_713cc42a_4_k_cu_93dd87b44cuda3std6ranges3__45__cpo9iter_moveE
	.align		8
        /*0070*/ 	.dword	_ZN34_INTERNAL_713cc42a_4_k_cu_93dd87b44cuda3std6ranges3__45__cpo5beginE
	.align		8
        /*0078*/ 	.dword	_ZN34_INTERNAL_713cc42a_4_k_cu_93dd87b44cuda3std6ranges3__45__cpo3endE
	.align		8
        /*0080*/ 	.dword	_ZN34_INTERNAL_713cc42a_4_k_cu_93dd87b44cuda3std6ranges3__45__cpo6cbeginE
	.align		8
        /*0088*/ 	.dword	_ZN34_INTERNAL_713cc42a_4_k_cu_93dd87b44cuda3std6ranges3__45__cpo4cendE
	.align		8
        /*0090*/ 	.dword	_ZN34_INTERNAL_713cc42a_4_k_cu_93dd87b44cuda3std6ranges3__45__cpo7advanceE
	.align		8
        /*0098*/ 	.dword	_ZN34_INTERNAL_713cc42a_4_k_cu_93dd87b44cuda3std6ranges3__45__cpo9iter_swapE
	.align		8
        /*00a0*/ 	.dword	_ZN34_INTERNAL_713cc42a_4_k_cu_93dd87b44cuda3std6ranges3__45__cpo4nextE
	.align		8
        /*00a8*/ 	.dword	_ZN34_INTERNAL_713cc42a_4_k_cu_93dd87b44cuda3std6ranges3__45__cpo4prevE
	.align		8
        /*00b0*/ 	.dword	_ZN34_INTERNAL_713cc42a_4_k_cu_93dd87b44cuda3std6ranges3__45__cpo4dataE
	.align		8
        /*00b8*/ 	.dword	_ZN34_INTERNAL_713cc42a_4_k_cu_93dd87b44cuda3std6ranges3__45__cpo5cdataE
	.align		8
        /*00c0*/ 	.dword	_ZN34_INTERNAL_713cc42a_4_k_cu_93dd87b44cuda3std6ranges3__45__cpo4sizeE
	.align		8
        /*00c8*/ 	.dword	_ZN34_INTERNAL_713cc42a_4_k_cu_93dd87b44cuda3std6ranges3__45__cpo5ssizeE
	.align		8
        /*00d0*/ 	.dword	_ZN34_INTERNAL_713cc42a_4_k_cu_93dd87b44cuda3std6ranges3__45__cpo8distanceE
	.align		8
        /*00d8*/ 	.dword	_ZN34_INTERNAL_713cc42a_4_k_cu_93dd87b46thrust24THRUST_300001_SM_1000_NS6system6detail10sequential3seqE


//--------------------- .text._Z18_warpSoftmaxKernelILi4ELi256ELi2EEvPfS0_iii --------------------------
	.section	.text._Z18_warpSoftmaxKernelILi4ELi256ELi2EEvPfS0_iii,"ax",@progbits
	.align	128
        .global         _Z18_warpSoftmaxKernelILi4ELi256ELi2EEvPfS0_iii
        .type           _Z18_warpSoftmaxKernelILi4ELi256ELi2EEvPfS0_iii,@function
        .size           _Z18_warpSoftmaxKernelILi4ELi256ELi2EEvPfS0_iii,(.L_x_348 - _Z18_warpSoftmaxKernelILi4ELi256ELi2EEvPfS0_iii)
        .other          _Z18_warpSoftmaxKernelILi4ELi256ELi2EEvPfS0_iii,@"STO_CUDA_ENTRY STV_DEFAULT"
_Z18_warpSoftmaxKernelILi4ELi256ELi2EEvPfS0_iii:
.text._Z18_warpSoftmaxKernelILi4ELi256ELi2EEvPfS0_iii:
[----:B------:R-:W0:Y:S01]  /*0000*/  LDC R1, c[0x0][0x37c] ;  /* 0x0000df00ff017b82 */ /* 0x000e220000000800 */
[----:B------:R-:W1:Y:S01]  /*0010*/  LDCU.64 UR4, c[0x0][0x390] ;  /* 0x00007200ff0477ac */ /* 0x000e620008000a00 */
[----:B------:R-:W2:Y:S06]  /*0020*/  S2R R9, SR_TID.Y ;  /* 0x0000000000097919 */ /* 0x000eac0000002200 */
[----:B------:R-:W2:Y:S01]  /*0030*/  S2UR UR6, SR_CTAID.X ;  /* 0x00000000000679c3 */ /* 0x000ea20000002500 */
[----:B0-----:R-:W-:-:S04]  /*0040*/  IADD3 R1, PT, PT, R1, -0x8, RZ ;  /* 0xfffffff801017810 */ /* 0x001fc80007ffe0ff */
[C---:B------:R-:W-:Y:S02]  /*0050*/  R2UR UR12, R1.reuse ;  /* 0x00000000010c72ca */ /* 0x040fe400000e0000 */
[C---:B------:R-:W-:Y:S02]  /*0060*/  R2UR UR13, R1.reuse ;  /* 0x00000000010d72ca */ /* 0x040fe400000e0000 */
[----:B------:R-:W-:Y:S02]  /*0070*/  R2UR UR14, R1 ;  /* 0x00000000010e72ca */ /* 0x000fe400000e0000 */
[----:B-1----:R-:W-:Y:S02]  /*0080*/  MOV R0, UR5 ;  /* 0x0000000500007c02 */ /* 0x002fe40008000f00 */
[----:B------:R-:W-:Y:S01]  /*0090*/  MOV R8, UR4 ;  /* 0x0000000400087c02 */ /* 0x000fe20008000f00 */
[----:B------:R-:W-:Y:S01]  /*00a0*/  ULOP3.LUT UR4, UR4, UR5, URZ, 0x3c, !UPT ;  /* 0x0000000504047292 */ /* 0x000fe2000f8e3cff */
[----:B------:R-:W-:-:S02]  /*00b0*/  IABS R3, R0 ;  /* 0x0000000000037213 */ /* 0x000fc40000000000 */
[----:B------:R-:W0:Y:S02]  /*00c0*/  LDC R0, c[0x0][0x398] ;  /* 0x0000e600ff007b82 */ /* 0x000e240000000800 */
[----:B------:R-:W1:Y:S01]  /*00d0*/  I2F.RP R6, R3 ;  /* 0x0000000300067306 */ /* 0x000e620000209400 */
[----:B------:R-:W-:Y:S01]  /*00e0*/  ISETP.LE.AND P2, PT, RZ, UR4, PT ;  /* 0x00000004ff007c0c */ /* 0x000fe2000bf43270 */
[----:B------:R-:W-:-:S04]  /*00f0*/  USHF.R.S32.HI UR4, URZ, 0x1f, UR5 ;  /* 0x0000001fff047899 */ /* 0x000fc80008011405 */
[----:B------:R-:W-:Y:S02]  /*0100*/  ULEA.HI UR4, UR4, UR5, URZ, 0x2 ;  /* 0x0000000504047291 */ /* 0x000fe4000f8f10ff */
[----:B-1----:R-:W1:Y:S01]  /*0110*/  MUFU.RCP R6, R6 ;  /* 0x0000000600067308 */ /* 0x002e620000001000 */
[----:B0-----:R-:W-:-:S07]  /*0120*/  IABS R2, R0 ;  /* 0x0000000000027213 */ /* 0x001fce0000000000 */
[----:B------:R-:W0:Y:S01]  /*0130*/  I2F.RP R7, R2 ;  /* 0x0000000200077306 */ /* 0x000e220000209400 */
[----:B-1----:R-:W-:-:S07]  /*0140*/  IADD3 R4, PT, PT, R6, 0xffffffe, RZ ;  /* 0x0ffffffe06047810 */ /* 0x002fce0007ffe0ff */
[----:B------:R1:W3:Y:S08]  /*0150*/  F2I.FTZ.U32.TRUNC.NTZ R5, R4 ;  /* 0x0000000400057305 */ /* 0x0002f0000021f000 */
[----:B0-----:R-:W0:Y:S01]  /*0160*/  MUFU.RCP R7, R7 ;  /* 0x0000000700077308 */ /* 0x001e220000001000 */
[----:B-1----:R-:W-:Y:S01]  /*0170*/  HFMA2 R4, -RZ, RZ, 0, 0 ;  /* 0x00000000ff047431 */ /* 0x002fe200000001ff */
[----:B---3--:R-:W-:-:S05]  /*0180*/  IADD3 R10, PT, PT, RZ, -R5, RZ ;  /* 0x80000005ff0a7210 */ /* 0x008fca0007ffe0ff */
[----:B------:R-:W-:Y:S01]  /*0190*/  IMAD R11, R10, R3, RZ ;  /* 0x000000030a0b7224 */ /* 0x000fe200078e02ff */
[----:B------:R-:W-:Y:S02]  /*01a0*/  IABS R10, R8 ;  /* 0x00000008000a7213 */ /* 0x000fe40000000000 */
[----:B------:R-:W2:Y:S01]  /*01b0*/  LDC R8, c[0x0][0x364] ;  /* 0x0000d900ff087b82 */ /* 0x000ea20000000800 */
[----:B------:R-:W-:Y:S01]  /*01c0*/  IMAD.HI.U32 R4, R5, R11, R4 ;  /* 0x0000000b05047227 */ /* 0x000fe200078e0004 */
[----:B0-----:R-:W-:-:S05]  /*01d0*/  IADD3 R5, PT, PT, R7, 0xffffffe, RZ ;  /* 0x0ffffffe07057810 */ /* 0x001fca0007ffe0ff */
[----:B------:R-:W-:Y:S01]  /*01e0*/  IMAD.HI.U32 R6, R4, R10, RZ ;  /* 0x0000000a04067227 */ /* 0x000fe200078e00ff */
[----:B------:R-:W0:Y:S04]  /*01f0*/  F2I.FTZ.U32.TRUNC.NTZ R5, R5 ;  /* 0x0000000500057305 */ /* 0x000e28000021f000 */
[----:B------:R-:W-:-:S05]  /*0200*/  IADD3 R4, PT, PT, -R6, RZ, RZ ;  /* 0x000000ff06047210 */ /* 0x000fca0007ffe1ff */
[----:B------:R-:W-:-:S05]  /*0210*/  IMAD R4, R3, R4, R10 ;  /* 0x0000000403047224 */ /* 0x000fca00078e020a */
[----:B------:R-:W-:Y:S02]  /*0220*/  ISETP.GT.U32.AND P1, PT, R3, R4, PT ;  /* 0x000000040300720c */ /* 0x000fe40003f24070 */
[----:B0-----:R-:W-:Y:S01]  /*0230*/  IADD3 R10, PT, PT, RZ, -R5, RZ ;  /* 0x80000005ff0a7210 */ /* 0x001fe20007ffe0ff */
[----:B--2---:R-:W-:-:S03]  /*0240*/  IMAD R7, R8, UR6, R9 ;  /* 0x0000000608077c24 */ /* 0x004fc6000f8e0209 */
[----:B------:R-:W-:Y:S02]  /*0250*/  MOV R9, R10 ;  /* 0x0000000a00097202 */ /* 0x000fe40000000f00 */
[----:B------:R-:W-:-:S03]  /*0260*/  IABS R8, R7 ;  /* 0x0000000700087213 */ /* 0x000fc60000000000 */
[----:B------:R-:W-:Y:S02]  /*0270*/  IMAD R9, R9, R2, RZ ;  /* 0x0000000209097224 */ /* 0x000fe400078e02ff */
[-C--:B------:R-:W-:Y:S02]  /*0280*/  @!P1 IADD3 R4, PT, PT, R4, -R3.reuse, RZ ;  /* 0x8000000304049210 */ /* 0x080fe40007ffe0ff */
[----:B------:R-:W-:Y:S02]  /*0290*/  @!P1 IADD3 R6, PT, PT, R6, 0x1, RZ ;  /* 0x0000000106069810 */ /* 0x000fe40007ffe0ff */
[----:B------:R-:W-:Y:S01]  /*02a0*/  ISETP.GE.U32.AND P0, PT, R4, R3, PT ;  /* 0x000000030400720c */ /* 0x000fe20003f06070 */
[----:B------:R-:W-:Y:S01]  /*02b0*/  HFMA2 R4, -RZ, RZ, 0, 0 ;  /* 0x00000000ff047431 */ /* 0x000fe200000001ff */
[----:B------:R-:W-:Y:S02]  /*02c0*/  MOV R3, R8 ;  /* 0x0000000800037202 */ /* 0x000fe40000000f00 */
[----:B------:R-:W-:-:S02]  /*02d0*/  ISETP.NE.AND P1, PT, RZ, UR5, PT ;  /* 0x00000005ff007c0c */ /* 0x000fc4000bf25270 */
[----:B------:R-:W-:-:S07]  /*02e0*/  IMAD.HI.U32 R4, R5, R9, R4 ;  /* 0x0000000905047227 */ /* 0x000fce00078e0004 */
[----:B------:R-:W-:Y:S01]  /*02f0*/  @P0 IADD3 R6, PT, PT, R6, 0x1, RZ ;  /* 0x0000000106060810 */ /* 0x000fe20007ffe0ff */
[----:B------:R-:W-:-:S03]  /*0300*/  IMAD.HI.U32 R4, R4, R3, RZ ;  /* 0x0000000304047227 */ /* 0x000fc600078e00ff */
[----:B------:R-:W-:Y:S02]  /*0310*/  @!P2 IADD3 R6, PT, PT, -R6, RZ, RZ ;  /* 0x000000ff0606a210 */ /* 0x000fe40007ffe1ff */
[----:B------:R-:W-:Y:S02]  /*0320*/  @!P1 LOP3.LUT R6, RZ, UR5, RZ, 0x33, !PT ;  /* 0x00000005ff069c12 */ /* 0x000fe4000f8e33ff */
[----:B------:R-:W-:Y:S02]  /*0330*/  IADD3 R4, PT, PT, -R4, RZ, RZ ;  /* 0x000000ff04047210 */ /* 0x000fe40007ffe1ff */
[----:B------:R-:W-:-:S03]  /*0340*/  ISETP.GE.AND P1, PT, R7, R6, PT ;  /* 0x000000060700720c */ /* 0x000fc60003f26270 */
[----:B------:R-:W-:-:S05]  /*0350*/  IMAD R3, R2, R4, R3 ;  /* 0x0000000402037224 */ /* 0x000fca00078e0203 */
[----:B------:R-:W-:-:S13]  /*0360*/  ISETP.GT.U32.AND P0, PT, R2, R3, PT ;  /* 0x000000030200720c */ /* 0x000fda0003f04070 */
[----:B------:R-:W-:Y:S01]  /*0370*/  @!P0 IADD3 R3, PT, PT, R3, -R2, RZ ;  /* 0x8000000203038210 */ /* 0x000fe20007ffe0ff */
[----:B------:R-:W-:Y:S06]  /*0380*/  @P1 EXIT ;  /* 0x000000000000194d */ /* 0x000fec0003800000 */
[----:B------:R-:W0:Y:S01]  /*0390*/  S2R R4, SR_TID.X ;  /* 0x0000000000047919 */ /* 0x000e220000002100 */
[----:B------:R-:W-:Y:S01]  /*03a0*/  ISETP.GT.U32.AND P1, PT, R2, R3, PT ;  /* 0x000000030200720c */ /* 0x000fe20003f24070 */
[----:B------:R-:W-:Y:S01]  /*03b0*/  ULOP3.LUT UR6, UR4, 0xfffffffc, URZ, 0xc0, !UPT ;  /* 0xfffffffc04067892 */ /* 0x000fe2000f8ec0ff */
[----:B------:R-:W-:Y:S01]  /*03c0*/  ISETP.GE.AND P2, PT, R7, RZ, PT ;  /* 0x000000ff0700720c */ /* 0x000fe20003f46270 */
[----:B------:R-:W1:Y:S01]  /*03d0*/  LDCU.64 UR10, c[0x0][0x358] ;  /* 0x00006b00ff0a77ac */ /* 0x000e620008000a00 */
[----:B------:R-:W-:Y:S01]  /*03e0*/  ISETP.NE.AND P0, PT, R0, RZ, PT ;  /* 0x000000ff0000720c */ /* 0x000fe20003f05270 */
[----:B------:R-:W-:Y:S01]  /*03f0*/  BSSY.RECONVERGENT B0, `(.L_x_0) ;  /* 0x00001ac000007945 */ /* 0x000fe20003800200 */
[----:B------:R-:W-:Y:S01]  /*0400*/  MOV R23, 0xff7fffff ;  /* 0xff7fffff00177802 */ /* 0x000fe20000000f00 */
[----:B------:R-:W-:Y:S02]  /*0410*/  UIADD3 UR6, UPT, UPT, -UR6, UR5, URZ ;  /* 0x0000000506067290 */ /* 0x000fe4000fffe1ff */
[----:B------:R-:W-:-:S04]  /*0420*/  USHF.R.S32.HI UR8, URZ, 0x2, UR4 ;  /* 0x00000002ff087899 */ /* 0x000fc80008011404 */
[----:B------:R-:W-:-:S04]  /*0430*/  @!P1 IADD3 R3, PT, PT, R3, -R2, RZ ;  /* 0x8000000203039210 */ /* 0x000fc80007ffe0ff */
[----:B------:R-:W-:-:S04]  /*0440*/  MOV R2, R3 ;  /* 0x0000000300027202 */ /* 0x000fc80000000f00 */
[----:B------:R-:W-:Y:S02]  /*0450*/  @!P2 IADD3 R2, PT, PT, -R2, RZ, RZ ;  /* 0x000000ff0202a210 */ /* 0x000fe40007ffe1ff */
[----:B------:R-:W-:-:S04]  /*0460*/  @!P0 LOP3.LUT R2, RZ, R0, RZ, 0x33, !PT ;  /* 0x00000000ff028212 */ /* 0x000fc800078e33ff */
[----:B------:R-:W-:Y:S02]  /*0470*/  IADD3 R3, PT, PT, R7, -R2, RZ ;  /* 0x8000000207037210 */ /* 0x000fe40007ffe0ff */
[----:B0-----:R-:W-:-:S03]  /*0480*/  ISETP.GE.U32.AND P0, PT, R4, UR6, PT ;  /* 0x0000000604007c0c */ /* 0x001fc6000bf06070 */
[----:B------:R-:W-:-:S10]  /*0490*/  IMAD R5, R3, UR5, R2 ;  /* 0x0000000503057c24 */ /* 0x000fd4000f8e0202 */
[----:B-1----:R-:W-:Y:S05]  /*04a0*/  @!P0 BRA `(.L_x_1) ;  /* 0x0000000c00488947 */ /* 0x002fea0003800000 */
[----:B------:R-:W-:-:S09]  /*04b0*/  UISETP.GE.AND UP0, UPT, UR5, 0x4, UPT ;  /* 0x000000040500788c */ /* 0x000fd2000bf06270 */
[----:B------:R-:W-:Y:S05]  /*04c0*/  BRA.U !UP0, `(.L_x_2) ;  /* 0x0000001908787547 */ /* 0x000fea000b800000 */
[----:B------:R-:W-:Y:S01]  /*04d0*/  UIADD3 UR4, UPT, UPT, UR8, -0x1, URZ ;  /* 0xffffffff08047890 */ /* 0x000fe2000fffe0ff */
[----:B------:R-:W-:-:S03]  /*04e0*/  MOV R23, 0xff7fffff ;  /* 0xff7fffff00177802 */ /* 0x000fc60000000f00 */
[----:B------:R-:W-:-:S03]  /*04f0*/  UISETP.GE.U32.AND UP0, UPT, UR4, 0xf, UPT ;  /* 0x0000000f0400788c */ /* 0x000fc6000bf06070 */
[----:B------:R-:W-:-:S06]  /*0500*/  UMOV UR4, URZ ;  /* 0x000000ff00047c82 */ /* 0x000fcc0008000000 */
[----:B------:R-:W-:Y:S05]  /*0510*/  BRA.U !UP0, `(.L_x_3) ;  /* 0x0000000508b47547 */ /* 0x000fea000b800000 */
[----:B------:R-:W-:Y:S02]  /*0520*/  UIMAD UR4, UR6, UR8, UR6 ;  /* 0x00000008060472a4 */ /* 0x000fe4000f8e0206 */
[----:B------:R-:W-:Y:S01]  /*0530*/  IADD3 R4, PT, PT, R4, -UR6, RZ ;  /* 0x8000000604047c10 */ /* 0x000fe2000fffe0ff */
[----:B------:R-:W-:Y:S01]  /*0540*/  UIADD3 UR7, UPT, UPT, UR13, 0x20, URZ ;  /* 0x000000200d077890 */ /* 0x000fe2000fffe0ff */
[----:B------:R-:W-:Y:S02]  /*0550*/  MOV R23, 0xff7fffff ;  /* 0xff7fffff00177802 */ /* 0x000fe40000000f00 */
[----:B------:R-:W-:Y:S01]  /*0560*/  MOV R13, UR4 ;  /* 0x00000004000d7c02 */ /* 0x000fe20008000f00 */
[----:B------:R-:W-:-:S04]  /*0570*/  ULOP3.LUT UR4, UR8, 0x1ffffff0, URZ, 0xc0, !UPT ;  /* 0x1ffffff008047892 */ /* 0x000fc8000f8ec0ff */
[----:B------:R-:W-:Y:S01]  /*0580*/  IMAD R13, R4, UR8, R13 ;  /* 0x00000008040d7c24 */ /* 0x000fe2000f8e020d */
[----:B------:R-:W-:-:S03]  /*0590*/  UIADD3 UR4, UPT, UPT, -UR4, URZ, URZ ;  /* 0x000000ff04047290 */ /* 0x000fc6000fffe1ff */
[CC--:B------:R-:W-:Y:S01]  /*05a0*/  IMAD R4, R13.reuse, R0.reuse, R0 ;  /* 0x000000000d047224 */ /* 0x0c0fe200078e0200 */
[C---:B------:R-:W-:Y:S01]  /*05b0*/  IADD3 R21, PT, PT, R13.reuse, 0xf, RZ ;  /* 0x0000000f0d157810 */ /* 0x040fe20007ffe0ff */
[CCC-:B------:R-:W-:Y:S01]  /*05c0*/  IMAD R24, R13.reuse, R0.reuse, R5.reuse ;  /* 0x000000000d187224 */ /* 0x1c0fe200078e0205 */
[C---:B------:R-:W-:Y:S02]  /*05d0*/  IADD3 R20, PT, PT, R13.reuse, 0xe, RZ ;  /* 0x0000000e0d147810 */ /* 0x040fe40007ffe0ff */
[----:B------:R-:W-:Y:S01]  /*05e0*/  IADD3 R19, PT, PT, R13, 0xd, RZ ;  /* 0x0000000d0d137810 */ /* 0x000fe20007ffe0ff */
[-CC-:B------:R-:W-:Y:S01]  /*05f0*/  IMAD R21, R21, R0.reuse, R5.reuse ;  /* 0x0000000015157224 */ /* 0x180fe200078e0205 */
[C---:B------:R-:W-:Y:S01]  /*0600*/  IADD3 R18, PT, PT, R13.reuse, 0xc, RZ ;  /* 0x0000000c0d127810 */ /* 0x040fe20007ffe0ff */
[-CC-:B------:R-:W-:Y:S01]  /*0610*/  IMAD R20, R20, R0.reuse, R5.reuse ;  /* 0x0000000014147224 */ /* 0x180fe200078e0205 */
        /* <DEDUP_REMOVED lines=19> */
[--C-:B------:R-:W-:Y:S01]  /*0750*/  IMAD R11, R11, R0, R5.reuse ;  /* 0x000000000b0b7224 */ /* 0x100fe200078e0205 */
[----:B------:R-:W-:Y:S01]  /*0760*/  IADD3 R4, PT, PT, R5, R4, RZ ;  /* 0x0000000405047210 */ /* 0x000fe20007ffe0ff */
[----:B------:R-:W-:-:S02]  /*0770*/  IMAD R12, R12, R0, R5 ;  /* 0x000000000c0c7224 */ /* 0x000fc400078e0205 */
[----:B------:R-:W-:-:S07]  /*0780*/  IMAD R13, R13, R0, R5 ;  /* 0x000000000d0d7224 */ /* 0x000fce00078e0205 */
.L_x_4:
[----:B------:R-:W0:Y:S02]  /*0790*/  LDC.64 R26, c[0x0][0x380] ;  /* 0x0000e000ff1a7b82 */ /* 0x000e240000000a00 */
[----:B0-----:R-:W-:-:S04]  /*07a0*/  IMAD.WIDE.U32 R14, R24, 0x4, R26 ;  /* 0x00000004180e7825 */ /* 0x001fc800078e001a */
[----:B------:R-:W-:Y:S02]  /*07b0*/  IMAD.WIDE.U32 R28, R4, 0x4, R26 ;  /* 0x00000004041c7825 */ /* 0x000fe400078e001a */
[----:B------:R-:W2:Y:S04]  /*07c0*/  LDG.E.CONSTANT R14, desc[UR10][R14.64] ;  /* 0x0000000a0e0e7981 */ /* 0x000ea8000c1e9900 */
[----:B------:R-:W2:Y:S04]  /*07d0*/  LDG.E.CONSTANT R15, desc[UR10][R28.64] ;  /* 0x0000000a1c0f7981 */ /* 0x000ea8000c1e9900 */
[----:B--2---:R0:W-:Y:S01]  /*07e0*/  STL.64 [UR7+-0x20], R14 ;  /* 0xffffe00eff007987 */ /* 0x0041e20008100a07 */
[----:B------:R-:W-:Y:S01]  /*07f0*/  FMNMX3 R25, R23, R14, R15, !PT ;  /* 0x0000000e17197276 */ /* 0x000fe2000780000f */
[----:B------:R-:W-:-:S04]  /*0800*/  IMAD.WIDE.U32 R22, R7, 0x4, R26 ;  /* 0x0000000407167825 */ /* 0x000fc800078e001a */
[----:B0-----:R-:W-:-:S06]  /*0810*/  IMAD.WIDE.U32 R14, R6, 0x4, R26 ;  /* 0x00000004060e7825 */ /* 0x001fcc00078e001a */
[----:B------:R-:W2:Y:S04]  /*0820*/  LDG.E.CONSTANT R14, desc[UR10][R14.64] ;  /* 0x0000000a0e0e7981 */ /* 0x000ea8000c1e9900 */
[----:B------:R0:W2:Y:S02]  /*0830*/  LDG.E.CONSTANT R15, desc[UR10][R22.64] ;  /* 0x0000000a160f7981 */ /* 0x0000a4000c1e9900 */
[----:B0-----:R-:W-:Y:S02]  /*0840*/  IMAD.WIDE.U32 R22, R9, 0x4, R26 ;  /* 0x0000000409167825 */ /* 0x001fe400078e001a */
[----:B--2---:R0:W-:Y:S01]  /*0850*/  STL.64 [UR7+-0x18], R14 ;  /* 0xffffe80eff007987 */ /* 0x0041e20008100a07 */
[----:B------:R-:W-:Y:S01]  /*0860*/  FMNMX3 R25, R25, R14, R15, !PT ;  /* 0x0000000e19197276 */ /* 0x000fe2000780000f */
        /* <DEDUP_REMOVED lines=16> */
[----:B--2---:R0:W-:Y:S01]  /*0970*/  STL.64 [UR7], R14 ;  /* 0x0000000eff007987 */ /* 0x0041e20008100a07 */
[----:B------:R-:W-:Y:S01]  /*0980*/  FMNMX3 R25, R25, R14, R15, !PT ;  /* 0x0000000e19197276 */ /* 0x000fe2000780000f */
[----:B0-----:R-:W-:-:S06]  /*0990*/  IMAD.WIDE.U32 R14, R16, 0x4, R26 ;  /* 0x00000004100e7825 */ /* 0x001fcc00078e001a */
[----:B------:R-:W2:Y:S04]  /*09a0*/  LDG.E.CONSTANT R14, desc[UR10][R14.64] ;  /* 0x0000000a0e0e7981 */ /* 0x000ea8000c1e9900 */
[----:B------:R0:W2:Y:S02]  /*09b0*/  LDG.E.CONSTANT R15, desc[UR10][R22.64] ;  /* 0x0000000a160f7981 */ /* 0x0000a4000c1e9900 */
[----:B0-----:R-:W-:Y:S02]  /*09c0*/  IMAD.WIDE.U32 R22, R19, 0x4, R26 ;  /* 0x0000000413167825 */ /* 0x001fe400078e001a */
[----:B--2---:R0:W-:Y:S01]  /*09d0*/  STL.64 [UR7+0x8], R14 ;  /* 0x0000080eff007987 */ /* 0x0041e20008100a07 */
[----:B------:R-:W-:Y:S01]  /*09e0*/  FMNMX3 R25, R25, R14, R15, !PT ;  /* 0x0000000e19197276 */ /* 0x000fe2000780000f */
[----:B0-----:R-:W-:-:S06]  /*09f0*/  IMAD.WIDE.U32 R14, R18, 0x4, R26 ;  /* 0x00000004120e7825 */ /* 0x001fcc00078e001a */
[----:B------:R-:W2:Y:S04]  /*0a00*/  LDG.E.CONSTANT R14, desc[UR10][R14.64] ;  /* 0x0000000a0e0e7981 */ /* 0x000ea8000c1e9900 */
[----:B------:R0:W2:Y:S02]  /*0a10*/  LDG.E.CONSTANT R15, desc[UR10][R22.64] ;  /* 0x0000000a160f7981 */ /* 0x0000a4000c1e9900 */
[----:B0-----:R-:W-:-:S04]  /*0a20*/  IMAD.WIDE.U32 R22, R20, 0x4, R26 ;  /* 0x0000000414167825 */ /* 0x001fc800078e001a */
[----:B------:R-:W-:Y:S02]  /*0a30*/  IMAD.WIDE.U32 R26, R21, 0x4, R26 ;  /* 0x00000004151a7825 */ /* 0x000fe400078e001a */
[----:B------:R-:W3:Y:S04]  /*0a40*/  LDG.E.CONSTANT R22, desc[UR10][R22.64] ;  /* 0x0000000a16167981 */ /* 0x000ee8000c1e9900 */
[----:B------:R-:W3:Y:S01]  /*0a50*/  LDG.E.CONSTANT R23, desc[UR10][R26.64] ;  /* 0x0000000a1a177981 */ /* 0x000ee2000c1e9900 */
[----:B------:R-:W-:-:S04]  /*0a60*/  UIADD3 UR4, UPT, UPT, UR4, 0x10, URZ ;  /* 0x0000001004047890 */ /* 0x000fc8000fffe0ff */
[----:B------:R-:W-:Y:S01]  /*0a70*/  UISETP.NE.AND UP0, UPT, UR4, URZ, UPT ;  /* 0x000000ff0400728c */ /* 0x000fe2000bf05270 */
[C---:B------:R-:W-:Y:S02]  /*0a80*/  LEA R24, R0.reuse, R24, 0x4 ;  /* 0x0000001800187211 */ /* 0x040fe400078e20ff */
[C---:B------:R-:W-:Y:S02]  /*0a90*/  LEA R4, R0.reuse, R4, 0x4 ;  /* 0x0000000400047211 */ /* 0x040fe400078e20ff */
[C---:B------:R-:W-:Y:S02]  /*0aa0*/  LEA R6, R0.reuse, R6, 0x4 ;  /* 0x0000000600067211 */ /* 0x040fe400078e20ff */
[C---:B------:R-:W-:Y:S02]  /*0ab0*/  LEA R7, R0.reuse, R7, 0x4 ;  /* 0x0000000700077211 */ /* 0x040fe400078e20ff */
[C---:B------:R-:W-:Y:S02]  /*0ac0*/  LEA R8, R0.reuse, R8, 0x4 ;  /* 0x0000000800087211 */ /* 0x040fe400078e20ff */
[----:B------:R-:W-:-:S02]  /*0ad0*/  LEA R9, R0, R9, 0x4 ;  /* 0x0000000900097211 */ /* 0x000fc400078e20ff */
        /* <DEDUP_REMOVED lines=9> */
[----:B------:R-:W-:Y:S02]  /*0b70*/  LEA R20, R0, R20, 0x4 ;  /* 0x0000001400147211 */ /* 0x000fe400078e20ff */
[----:B--2---:R-:W-:Y:S01]  /*0b80*/  FMNMX3 R25, R25, R14, R15, !PT ;  /* 0x0000000e19197276 */ /* 0x004fe2000780000f */
[----:B------:R-:W-:Y:S04]  /*0b90*/  STL.64 [UR7+0x10], R14 ;  /* 0x0000100eff007987 */ /* 0x000fe80008100a07 */
[----:B---3--:R0:W-:Y:S01]  /*0ba0*/  STL.64 [UR7+0x18], R22 ;  /* 0x00001816ff007987 */ /* 0x0081e20008100a07 */
[----:B------:R-:W-:Y:S01]  /*0bb0*/  UIADD3 UR7, UPT, UPT, UR7, 0x40, URZ ;  /* 0x0000004007077890 */ /* 0x000fe2000fffe0ff */
[----:B0-----:R-:W-:Y:S01]  /*0bc0*/  FMNMX3 R23, R25, R22, R23, !PT ;  /* 0x0000001619177276 */ /* 0x001fe20007800017 */
[----:B------:R-:W-:Y:S10]  /*0bd0*/  BRA.U UP0, `(.L_x_4) ;  /* 0xfffffff900ec7547 */ /* 0x000ff4000b83ffff */
[----:B------:R-:W-:-:S12]  /*0be0*/  ULOP3.LUT UR4, UR8, 0x1ffffff0, URZ, 0xc0, !UPT ;  /* 0x1ffffff008047892 */ /* 0x000fd8000f8ec0ff */
.L_x_3:
[----:B------:R-:W-:-:S09]  /*0bf0*/  ULOP3.LUT UP0, UR7, UR8, 0xf, URZ, 0xc0, !UPT ;  /* 0x0000000f08077892 */ /* 0x000fd2000f80c0ff */
[----:B------:R-:W-:Y:S05]  /*0c00*/  BRA.U !UP0, `(.L_x_2) ;  /* 0x0000001108a87547 */ /* 0x000fea000b800000 */
[----:B------:R-:W0:Y:S01]  /*0c10*/  LDC R22, c[0x0][0x394] ;  /* 0x0000e500ff167b82 */ /* 0x000e220000000800 */
[----:B------:R-:W1:Y:S01]  /*0c20*/  S2R R25, SR_TID.X ;  /* 0x0000000000197919 */ /* 0x000e620000002100 */
[----:B------:R-:W-:Y:S02]  /*0c30*/  UISETP.GE.U32.AND UP0, UPT, UR7, 0x8, UPT ;  /* 0x000000080700788c */ /* 0x000fe4000bf06070 */
[----:B------:R-:W-:-:S04]  /*0c40*/  ULOP3.LUT UR9, UR8, 0x7, URZ, 0xc0, !UPT ;  /* 0x0000000708097892 */ /* 0x000fc8000f8ec0ff */
[----:B------:R-:W-:Y:S01]  /*0c50*/  UISETP.NE.AND UP1, UPT, UR9, URZ, UPT ;  /* 0x000000ff0900728c */ /* 0x000fe2000bf25270 */
[----:B0-----:R-:W-:-:S04]  /*0c60*/  SHF.R.S32.HI R7, RZ, 0x1f, R22 ;  /* 0x0000001fff077819 */ /* 0x001fc80000011416 */
[----:B------:R-:W-:-:S04]  /*0c70*/  LEA.HI R7, R7, R22, RZ, 0x2 ;  /* 0x0000001607077211 */ /* 0x000fc800078f10ff */
[----:B------:R-:W-:-:S04]  /*0c80*/  LOP3.LUT R7, R7, 0xfffffffc, RZ, 0xc0, !PT ;  /* 0xfffffffc07077812 */ /* 0x000fc800078ec0ff */
[----:B------:R-:W-:-:S04]  /*0c90*/  IADD3 R24, PT, PT, -R7, R22, RZ ;  /* 0x0000001607187210 */ /* 0x000fc80007ffe1ff */
[C---:B-1----:R-:W-:Y:S01]  /*0ca0*/  IADD3 R25, PT, PT, -R24.reuse, R25, RZ ;  /* 0x0000001918197210 */ /* 0x042fe20007ffe1ff */
[----:B------:R-:W-:-:S04]  /*0cb0*/  IMAD R24, R24, UR8, R24 ;  /* 0x0000000818187c24 */ /* 0x000fc8000f8e0218 */
[----:B------:R-:W-:-:S05]  /*0cc0*/  IMAD R25, R25, UR8, RZ ;  /* 0x0000000819197c24 */ /* 0x000fca000f8e02ff */
[----:B------:R-:W-:Y:S01]  /*0cd0*/  IADD3 R4, PT, PT, R24, R25, RZ ;  /* 0x0000001918047210 */ /* 0x000fe20007ffe0ff */
[----:B------:R-:W-:Y:S06]  /*0ce0*/  BRA.U !UP0, `(.L_x_5) ;  /* 0x0000000108907547 */ /* 0x000fec000b800000 */
[----:B------:R-:W-:Y:S01]  /*0cf0*/  IADD3 R6, PT, PT, R4, UR4, RZ ;  /* 0x0000000404067c10 */ /* 0x000fe2000fffe0ff */
[----:B------:R-:W0:Y:S04]  /*0d00*/  LDC.64 R18, c[0x0][0x380] ;  /* 0x0000e000ff127b82 */ /* 0x000e280000000a00 */
[----:B------:R-:W-:-:S05]  /*0d10*/  IMAD R21, R6, R0, R5 ;  /* 0x0000000006157224 */ /* 0x000fca00078e0205 */
[----:B------:R-:W-:-:S04]  /*0d20*/  IADD3 R7, PT, PT, R21, R0, RZ ;  /* 0x0000000015077210 */ /* 0x000fc80007ffe0ff */
[----:B------:R-:W-:-:S04]  /*0d30*/  IADD3 R9, PT, PT, R7, R0, RZ ;  /* 0x0000000007097210 */ /* 0x000fc80007ffe0ff */
[----:B------:R-:W-:-:S04]  /*0d40*/  IADD3 R11, PT, PT, R9, R0, RZ ;  /* 0x00000000090b7210 */ /* 0x000fc80007ffe0ff */
[----:B------:R-:W-:Y:S01]  /*0d50*/  IADD3 R13, PT, PT, R11, R0, RZ ;  /* 0x000000000b0d7210 */ /* 0x000fe20007ffe0ff */
[----:B0-----:R-:W-:-:S03]  /*0d60*/  IMAD.WIDE.U32 R20, R21, 0x4, R18 ;  /* 0x0000000415147825 */ /* 0x001fc600078e0012 */
[----:B------:R-:W-:Y:S01]  /*0d70*/  IADD3 R15, PT, PT, R13, R0, RZ ;  /* 0x000000000d0f7210 */ /* 0x000fe20007ffe0ff */
[----:B------:R-:W-:-:S03]  /*0d80*/  IMAD.WIDE.U32 R8, R9, 0x4, R18 ;  /* 0x0000000409087825 */ /* 0x000fc600078e0012 */
[-C--:B------:R-:W-:Y:S01]  /*0d90*/  IADD3 R17, PT, PT, R15, R0.reuse, RZ ;  /* 0x000000000f117210 */ /* 0x080fe20007ffe0ff */
[----:B------:R-:W2:Y:S01]  /*0da0*/  LDG.E.CONSTANT R20, desc[UR10][R20.64] ;  /* 0x0000000a14147981 */ /* 0x000ea2000c1e9900 */
[--C-:B------:R-:W-:Y:S02]  /*0db0*/  IMAD.WIDE.U32 R12, R13, 0x4, R18.reuse ;  /* 0x000000040d0c7825 */ /* 0x100fe400078e0012 */
[----:B------:R-:W-:Y:S01]  /*0dc0*/  IADD3 R27, PT, PT, R17, R0, RZ ;  /* 0x00000000111b7210 */ /* 0x000fe20007ffe0ff */
[----:B------:R-:W3:Y:S01]  /*0dd0*/  LDG.E.CONSTANT R8, desc[UR10][R8.64] ;  /* 0x0000000a08087981 */ /* 0x000ee2000c1e9900 */
[----:B------:R-:W-:-:S03]  /*0de0*/  IMAD.WIDE.U32 R6, R7, 0x4, R18 ;  /* 0x0000000407067825 */ /* 0x000fc600078e0012 */
[----:B------:R-:W4:Y:S01]  /*0df0*/  LDG.E.CONSTANT R12, desc[UR10][R12.64] ;  /* 0x0000000a0c0c7981 */ /* 0x000f22000c1e9900 */
[----:B------:R-:W-:-:S03]  /*0e00*/  IMAD.WIDE.U32 R10, R11, 0x4, R18 ;  /* 0x000000040b0a7825 */ /* 0x000fc600078e0012 */
[----:B------:R-:W2:Y:S01]  /*0e10*/  LDG.E.CONSTANT R21, desc[UR10][R6.64] ;  /* 0x0000000a06157981 */ /* 0x000ea2000c1e9900 */
[----:B------:R-:W-:-:S03]  /*0e20*/  IMAD.WIDE.U32 R14, R15, 0x4, R18 ;  /* 0x000000040f0e7825 */ /* 0x000fc600078e0012 */
[----:B------:R-:W3:Y:S01]  /*0e30*/  LDG.E.CONSTANT R9, desc[UR10][R10.64] ;  /* 0x0000000a0a097981 */ /* 0x000ee2000c1e9900 */
[----:B------:R-:W-:-:S03]  /*0e40*/  IMAD.WIDE.U32 R16, R17, 0x4, R18 ;  /* 0x0000000411107825 */ /* 0x000fc600078e0012 */
[----:B------:R-:W4:Y:S01]  /*0e50*/  LDG.E.CONSTANT R13, desc[UR10][R14.64] ;  /* 0x0000000a0e0d7981 */ /* 0x000f22000c1e9900 */
[----:B------:R-:W-:-:S03]  /*0e60*/  IMAD.WIDE.U32 R18, R27, 0x4, R18 ;  /* 0x000000041b127825 */ /* 0x000fc600078e0012 */
[----:B------:R-:W5:Y:S04]  /*0e70*/  LDG.E.CONSTANT R26, desc[UR10][R16.64] ;  /* 0x0000000a101a7981 */ /* 0x000f68000c1e9900 */
[----:B------:R-:W5:Y:S01]  /*0e80*/  LDG.E.CONSTANT R27, desc[UR10][R18.64] ;  /* 0x0000000a121b7981 */ /* 0x000f62000c1e9900 */
[----:B------:R-:W-:Y:S02]  /*0e90*/  ULEA UR7, UR4, UR14, 0x2 ;  /* 0x0000000e04077291 */ /* 0x000fe4000f8e10ff */
[----:B------:R-:W-:-:S07]  /*0ea0*/  UIADD3 UR4, UPT, UPT, UR4, 0x8, URZ ;  /* 0x0000000804047890 */ /* 0x000fce000fffe0ff */
[----:B--2---:R0:W-:Y:S04]  /*0eb0*/  STL.64 [UR7], R20 ;  /* 0x00000014ff007987 */ /* 0x0041e80008100a07 */
[----:B---3--:R0:W-:Y:S04]  /*0ec0*/  STL.64 [UR7+0x8], R8 ;  /* 0x00000808ff007987 */ /* 0x0081e80008100a07 */
[----:B----4-:R0:W-:Y:S04]  /*0ed0*/  STL.64 [UR7+0x10], R12 ;  /* 0x0000100cff007987 */ /* 0x0101e80008100a07 */
[----:B-----5:R0:W-:Y:S01]  /*0ee0*/  STL.64 [UR7+0x18], R26 ;  /* 0x0000181aff007987 */ /* 0x0201e20008100a07 */
[----:B------:R-:W-:-:S04]  /*0ef0*/  FMNMX3 R23, R23, R20, R21, !PT ;  /* 0x0000001417177276 */ /* 0x000fc80007800015 */
[----:B------:R-:W-:-:S04]  /*0f00*/  FMNMX3 R23, R23, R8, R9, !PT ;  /* 0x0000000817177276 */ /* 0x000fc80007800009 */
[----:B------:R-:W-:-:S04]  /*0f10*/  FMNMX3 R23, R23, R12, R13, !PT ;  /* 0x0000000c17177276 */ /* 0x000fc8000780000d */
[----:B0-----:R-:W-:-:S07]  /*0f20*/  FMNMX3 R23, R23, R26, R27, !PT ;  /* 0x0000001a17177276 */ /* 0x001fce000780001b */
.L_x_5:
[----:B------:R-:W-:Y:S05]  /*0f30*/  BRA.U !UP1, `(.L_x_2) ;  /* 0x0000000d09dc7547 */ /* 0x000fea000b800000 */
[----:B------:R-:W-:Y:S02]  /*0f40*/  UISETP.GE.U32.AND UP0, UPT, UR9, 0x4, UPT ;  /* 0x000000040900788c */ /* 0x000fe4000bf06070 */
[----:B------:R-:W-:-:S04]  /*0f50*/  ULOP3.LUT UR7, UR8, 0x3, URZ, 0xc0, !UPT ;  /* 0x0000000308077892 */ /* 0x000fc8000f8ec0ff */
[----:B------:R-:W-:-:S03]  /*0f60*/  UISETP.NE.AND UP1, UPT, UR7, URZ, UPT ;  /* 0x000000ff0700728c */ /* 0x000fc6000bf25270 */
[----:B------:R-:W-:Y:S08]  /*0f70*/  BRA.U !UP0, `(.L_x_6) ;  /* 0x0000000108507547 */ /* 0x000ff0000b800000 */
[----:B------:R-:W0:Y:S01]  /*0f80*/  LDC.64 R6, c[0x0][0x380] ;  /* 0x0000e000ff067b82 */ /* 0x000e220000000a00 */
[----:B------:R-:W-:-:S05]  /*0f90*/  IADD3 R4, PT, PT, R4, UR4, RZ ;  /* 0x0000000404047c10 */ /* 0x000fca000fffe0ff */
[----:B------:R-:W-:-:S05]  /*0fa0*/  IMAD R9, R4, R0, R5 ;  /* 0x0000000004097224 */ /* 0x000fca00078e0205 */
[----:B------:R-:W-:-:S04]  /*0fb0*/  IADD3 R11, PT, PT, R9, R0, RZ ;  /* 0x00000000090b7210 */ /* 0x000fc80007ffe0ff */
[----:B------:R-:W-:-:S04]  /*0fc0*/  IADD3 R13, PT, PT, R11, R0, RZ ;  /* 0x000000000b0d7210 */ /* 0x000fc80007ffe0ff */
[----:B------:R-:W-:Y:S01]  /*0fd0*/  IADD3 R15, PT, PT, R13, R0, RZ ;  /* 0x000000000d0f7210 */ /* 0x000fe20007ffe0ff */
[----:B0-----:R-:W-:-:S04]  /*0fe0*/  IMAD.WIDE.U32 R8, R9, 0x4, R6 ;  /* 0x0000000409087825 */ /* 0x001fc800078e0006 */
[--C-:B------:R-:W-:Y:S01]  /*0ff0*/  IMAD.WIDE.U32 R10, R11, 0x4, R6.reuse ;  /* 0x000000040b0a7825 */ /* 0x100fe200078e0006 */
[----:B------:R-:W2:Y:S03]  /*1000*/  LDG.E.CONSTANT R14, desc[UR10][R8.64] ;  /* 0x0000000a080e7981 */ /* 0x000ea6000c1e9900 */
[----:B------:R-:W-:-:S04]  /*1010*/  IMAD.WIDE.U32 R12, R13, 0x4, R6 ;  /* 0x000000040d0c7825 */ /* 0x000fc800078e0006 */
[----:B------:R-:W-:Y:S01]  /*1020*/  IMAD.WIDE.U32 R6, R15, 0x4, R6 ;  /* 0x000000040f067825 */ /* 0x000fe200078e0006 */
[----:B------:R-:W3:Y:S04]  /*1030*/  LDG.E.CONSTANT R16, desc[UR10][R12.64] ;  /* 0x0000000a0c107981 */ /* 0x000ee8000c1e9900 */
[----:B------:R-:W2:Y:S04]  /*1040*/  LDG.E.CONSTANT R15, desc[UR10][R10.64] ;  /* 0x0000000a0a0f7981 */ /* 0x000ea8000c1e9900 */
[----:B------:R-:W3:Y:S01]  /*1050*/  LDG.E.CONSTANT R17, desc[UR10][R6.64] ;  /* 0x0000000a06117981 */ /* 0x000ee2000c1e9900 */
[----:B------:R-:W-:-:S02]  /*1060*/  ULEA UR9, UR4, UR14, 0x2 ;  /* 0x0000000e04097291 */ /* 0x000fc4000f8e10ff */
[----:B------:R-:W-:-:S07]  /*1070*/  UIADD3 UR4, UPT, UPT, UR4, 0x4, URZ ;  /* 0x0000000404047890 */ /* 0x000fce000fffe0ff */
[----:B--2---:R0:W-:Y:S04]  /*1080*/  STL.64 [UR9], R14 ;  /* 0x0000000eff007987 */ /* 0x0041e80008100a09 */
[----:B---3--:R0:W-:Y:S01]  /*1090*/  STL.64 [UR9+0x8], R16 ;  /* 0x00000810ff007987 */ /* 0x0081e20008100a09 */
[----:B------:R-:W-:-:S04]  /*10a0*/  FMNMX3 R23, R23, R14, R15, !PT ;  /* 0x0000000e17177276 */ /* 0x000fc8000780000f */
[----:B------:R-:W-:-:S07]  /*10b0*/  FMNMX3 R23, R23, R16, R17, !PT ;  /* 0x0000001017177276 */ /* 0x000fce0007800011 */
.L_x_6:
[----:B------:R-:W-:Y:S05]  /*10c0*/  BRA.U !UP1, `(.L_x_2) ;  /* 0x0000000d09787547 */ /* 0x000fea000b800000 */
[----:B------:R-:W1:Y:S01]  /*10d0*/  LDC.64 R8, c[0x0][0x380] ;  /* 0x0000e000ff087b82 */ /* 0x000e620000000a00 */
[----:B------:R-:W-:Y:S01]  /*10e0*/  IADD3 R25, PT, PT, R24, UR4, R25 ;  /* 0x0000000418197c10 */ /* 0x000fe2000fffe019 */
[----:B------:R-:W-:Y:S02]  /*10f0*/  UIMAD UR4, UR4, 0x4, UR14 ;  /* 0x00000004040478a4 */ /* 0x000fe4000f8e020e */
[----:B------:R-:W-:Y:S02]  /*1100*/  UIADD3 UR7, UPT, UPT, -UR7, URZ, URZ ;  /* 0x000000ff07077290 */ /* 0x000fe4000fffe1ff */
[----:B------:R-:W-:-:S04]  /*1110*/  IMAD R25, R25, R0, R2 ;  /* 0x0000000019197224 */ /* 0x000fc800078e0202 */
[----:B------:R-:W-:-:S07]  /*1120*/  IMAD R25, R3, R22, R25 ;  /* 0x0000001603197224 */ /* 0x000fce00078e0219 */
.L_x_7:
[----:B-12---:R-:W-:-:S06]  /*1130*/  IMAD.WIDE.U32 R6, R25, 0x4, R8 ;  /* 0x0000000419067825 */ /* 0x006fcc00078e0008 */
[----:B------:R-:W2:Y:S01]  /*1140*/  LDG.E.CONSTANT R6, desc[UR10][R6.64] ;  /* 0x0000000a06067981 */ /* 0x000ea2000c1e9900 */
[----:B------:R-:W-:Y:S01]  /*1150*/  UIADD3 UR7, UPT, UPT, UR7, 0x1, URZ ;  /* 0x0000000107077890 */ /* 0x000fe2000fffe0ff */
[----:B------:R-:W-:-:S03]  /*1160*/  IADD3 R25, PT, PT, R25, R0, RZ ;  /* 0x0000000019197210 */ /* 0x000fc60007ffe0ff */
[----:B------:R-:W-:Y:S01]  /*1170*/  UISETP.NE.AND UP0, UPT, UR7, URZ, UPT ;  /* 0x000000ff0700728c */ /* 0x000fe2000bf05270 */
[----:B--2---:R-:W-:Y:S01]  /*1180*/  FMNMX R23, R6, R23, !PT ;  /* 0x0000001706177209 */ /* 0x004fe20007800000 */
[----:B------:R2:W-:Y:S01]  /*1190*/  STL [UR4], R6 ;  /* 0x00000006ff007987 */ /* 0x0005e20008100804 */
[----:B------:R-:W-:-:S06]  /*11a0*/  UIADD3 UR4, UPT, UPT, UR4, 0x4, URZ ;  /* 0x0000000404047890 */ /* 0x000fcc000fffe0ff */
[----:B------:R-:W-:Y:S06]  /*11b0*/  BRA.U UP0, `(.L_x_7) ;  /* 0xfffffffd00dc7547 */ /* 0x000fec000b83ffff */
[----:B------:R-:W-:Y:S05]  /*11c0*/  BRA `(.L_x_2) ;  /* 0x0000000c00387947 */ /* 0x000fea0003800000 */
.L_x_1:
[----:B------:R-:W0:Y:S02]  /*11d0*/  LDCU UR15, c[0x0][0x394] ;  /* 0x00007280ff0f77ac */ /* 0x000e240008000800 */
[----:B0-----:R-:W-:-:S09]  /*11e0*/  UISETP.GE.AND UP0, UPT, UR15, -0x3, UPT ;  /* 0xfffffffd0f00788c */ /* 0x001fd2000bf06270 */
[----:B------:R-:W-:Y:S05]  /*11f0*/  BRA.U !UP0, `(.L_x_2) ;  /* 0x0000000d082c7547 */ /* 0x000fea000b800000 */
[----:B------:R-:W-:Y:S01]  /*1200*/  UISETP.GE.U32.AND UP0, UPT, UR8, 0xf, UPT ;  /* 0x0000000f0800788c */ /* 0x000fe2000bf06070 */
[----:B------:R-:W-:Y:S01]  /*1210*/  MOV R23, 0xff7fffff ;  /* 0xff7fffff00177802 */ /* 0x000fe20000000f00 */
[----:B------:R-:W-:-:S07]  /*1220*/  UMOV UR4, URZ ;  /* 0x000000ff00047c82 */ /* 0x000fce0008000000 */
[----:B------:R-:W-:Y:S05]  /*1230*/  BRA.U !UP0, `(.L_x_8) ;  /* 0x0000000508b87547 */ /* 0x000fea000b800000 */
[----:B------:R-:W0:Y:S01]  /*1240*/  S2R R13, SR_TID.X ;  /* 0x00000000000d7919 */ /* 0x000e220000002100 */
[----:B------:R-:W-:Y:S01]  /*1250*/  UIADD3 UR4, UPT, UPT, UR8, 0x1, URZ ;  /* 0x0000000108047890 */ /* 0x000fe2000fffe0ff */
[----:B------:R-:W-:Y:S01]  /*1260*/  MOV R23, 0xff7fffff ;  /* 0xff7fffff00177802 */ /* 0x000fe20000000f00 */
[----:B------:R-:W-:Y:S02]  /*1270*/  UIADD3 UR9, UPT, UPT, UR13, 0x20, URZ ;  /* 0x000000200d097890 */ /* 0x000fe4000fffe0ff */
[----:B------:R-:W-:-:S04]  /*1280*/  ULOP3.LUT UR4, UR4, 0xfffffff0, URZ, 0xc0, !UPT ;  /* 0xfffffff004047892 */ /* 0x000fc8000f8ec0ff */
[----:B------:R-:W-:Y:S01]  /*1290*/  UIADD3 UR7, UPT, UPT, -UR4, URZ, URZ ;  /* 0x000000ff04077290 */ /* 0x000fe2000fffe1ff */
[CC--:B0-----:R-:W-:Y:S02]  /*12a0*/  IMAD R4, R13.reuse, R0.reuse, RZ ;  /* 0x000000000d047224 */ /* 0x0c1fe400078e02ff */
[----:B------:R-:W-:Y:S02]  /*12b0*/  IMAD R13, R13, UR8, R13 ;  /* 0x000000080d0d7c24 */ /* 0x000fe4000f8e020d */
[----:B------:R-:W-:Y:S02]  /*12c0*/  IMAD R15, R4, UR8, R4 ;  /* 0x00000008040f7c24 */ /* 0x000fe4000f8e0204 */
[C---:B------:R-:W-:Y:S01]  /*12d0*/  IMAD R4, R13.reuse, R0, R0 ;  /* 0x000000000d047224 */ /* 0x040fe200078e0200 */
[C---:B------:R-:W-:Y:S02]  /*12e0*/  IADD3 R21, PT, PT, R13.reuse, 0xf, RZ ;  /* 0x0000000f0d157810 */ /* 0x040fe40007ffe0ff */
[----:B------:R-:W-:-:S02]  /*12f0*/  IADD3 R20, PT, PT, R13, 0xe, RZ ;  /* 0x0000000e0d147810 */ /* 0x000fc40007ffe0ff */
        /* <DEDUP_REMOVED lines=24> */
[----:B------:R-:W-:Y:S01]  /*1480*/  IADD3 R22, PT, PT, R2, R15, RZ ;  /* 0x0000000f02167210 */ /* 0x000fe20007ffe0ff */
[--C-:B------:R-:W-:Y:S01]  /*1490*/  IMAD R12, R12, R0, R5.reuse ;  /* 0x000000000c0c7224 */ /* 0x100fe200078e0205 */
[----:B------:R-:W-:Y:S01]  /*14a0*/  IADD3 R4, PT, PT, R5, R4, RZ ;  /* 0x0000000405047210 */ /* 0x000fe20007ffe0ff */
[----:B------:R-:W-:-:S02]  /*14b0*/  IMAD R13, R13, R0, R5 ;  /* 0x000000000d0d7224 */ /* 0x000fc400078e0205 */
[----:B------:R-:W-:-:S07]  /*14c0*/  IMAD R22, R3, UR15, R22 ;  /* 0x0000000f03167c24 */ /* 0x000fce000f8e0216 */
.L_x_9:
[----:B0-----:R-:W0:Y:S02]  /*14d0*/  LDC.64 R24, c[0x0][0x380] ;  /* 0x0000e000ff187b82 */ /* 0x001e240000000a00 */
[----:B0-----:R-:W-:-:S04]  /*14e0*/  IMAD.WIDE.U32 R14, R22, 0x4, R24 ;  /* 0x00000004160e7825 */ /* 0x001fc800078e0018 */
[--C-:B------:R-:W-:Y:S02]  /*14f0*/  IMAD.WIDE.U32 R26, R4, 0x4, R24.reuse ;  /* 0x00000004041a7825 */ /* 0x100fe400078e0018 */
        /* <DEDUP_REMOVED lines=37> */
[----:B------:R-:W2:Y:S01]  /*1750*/  LDG.E.CONSTANT R15, desc[UR10][R26.64] ;  /* 0x0000000a1a0f7981 */ /* 0x000ea2000c1e9900 */
[----:B------:R-:W-:-:S03]  /*1760*/  UIADD3 UR7, UPT, UPT, UR7, 0x10, URZ ;  /* 0x0000001007077890 */ /* 0x000fc6000fffe0ff */
[----:B--2---:R0:W-:Y:S01]  /*1770*/  STL.64 [UR9+0x10], R14 ;  /* 0x0000100eff007987 */ /* 0x0041e20008100a09 */
[----:B------:R-:W-:Y:S01]  /*1780*/  FMNMX3 R23, R23, R14, R15, !PT ;  /* 0x0000000e17177276 */ /* 0x000fe2000780000f */
[----:B0-----:R-:W-:-:S04]  /*1790*/  IMAD.WIDE.U32 R14, R20, 0x4, R24 ;  /* 0x00000004140e7825 */ /* 0x001fc800078e0018 */
[----:B------:R-:W-:Y:S02]  /*17a0*/  IMAD.WIDE.U32 R24, R21, 0x4, R24 ;  /* 0x0000000415187825 */ /* 0x000fe400078e0018 */
[----:B------:R-:W2:Y:S04]  /*17b0*/  LDG.E.CONSTANT R14, desc[UR10][R14.64] ;  /* 0x0000000a0e0e7981 */ /* 0x000ea8000c1e9900 */
[----:B------:R-:W2:Y:S01]  /*17c0*/  LDG.E.CONSTANT R15, desc[UR10][R24.64] ;  /* 0x0000000a180f7981 */ /* 0x000ea2000c1e9900 */
[----:B------:R-:W-:Y:S01]  /*17d0*/  UISETP.NE.AND UP0, UPT, UR7, URZ, UPT ;  /* 0x000000ff0700728c */ /* 0x000fe2000bf05270 */
        /* <DEDUP_REMOVED lines=15> */
[----:B------:R-:W-:Y:S02]  /*18d0*/  LEA R20, R0, R20, 0x4 ;  /* 0x0000001400147211 */ /* 0x000fe400078e20ff */
[----:B--2---:R-:W-:Y:S01]  /*18e0*/  FMNMX3 R23, R23, R14, R15, !PT ;  /* 0x0000000e17177276 */ /* 0x004fe2000780000f */
[----:B------:R0:W-:Y:S01]  /*18f0*/  STL.64 [UR9+0x18], R14 ;  /* 0x0000180eff007987 */ /* 0x0001e20008100a09 */
[----:B------:R-:W-:Y:S01]  /*1900*/  UIADD3 UR9, UPT, UPT, UR9, 0x40, URZ ;  /* 0x0000004009097890 */ /* 0x000fe2000fffe0ff */
[----:B------:R-:W-:Y:S11]  /*1910*/  BRA.U UP0, `(.L_x_9) ;  /* 0xfffffff900ec7547 */ /* 0x000ff6000b83ffff */
.L_x_8:
[----:B------:R-:W1:Y:S02]  /*1920*/  LDCU UR7, c[0x0][0x394] ;  /* 0x00007280ff0777ac */ /* 0x000e640008000800 */
[----:B-1----:R-:W-:-:S04]  /*1930*/  USHF.R.S32.HI UR9, URZ, 0x1f, UR7 ;  /* 0x0000001fff097899 */ /* 0x002fc80008011407 */
[----:B------:R-:W-:-:S04]  /*1940*/  ULEA.HI UR9, UR9, UR7, URZ, 0x2 ;  /* 0x0000000709097291 */ /* 0x000fc8000f8f10ff */
[----:B------:R-:W-:-:S04]  /*1950*/  USHF.R.S32.HI UR7, URZ, 0x2, UR9 ;  /* 0x00000002ff077899 */ /* 0x000fc80008011409 */
[----:B------:R-:W-:-:S04]  /*1960*/  UIADD3 UR7, UPT, UPT, UR7, 0x1, URZ ;  /* 0x0000000107077890 */ /* 0x000fc8000fffe0ff */
[----:B------:R-:W-:-:S09]  /*1970*/  ULOP3.LUT UP0, UR9, UR7, 0xf, URZ, 0xc0, !UPT ;  /* 0x0000000f07097892 */ /* 0x000fd2000f80c0ff */
[----:B------:R-:W-:Y:S05]  /*1980*/  BRA.U !UP0, `(.L_x_2) ;  /* 0x0000000508487547 */ /* 0x000fea000b800000 */
[----:B------:R-:W1:Y:S01]  /*1990*/  S2R R4, SR_TID.X ;  /* 0x0000000000047919 */ /* 0x000e620000002100 */
[----:B------:R-:W-:Y:S02]  /*19a0*/  UISETP.GE.U32.AND UP0, UPT, UR9, 0x8, UPT ;  /* 0x000000080900788c */ /* 0x000fe4000bf06070 */
[----:B------:R-:W-:-:S04]  /*19b0*/  ULOP3.LUT UR15, UR7, 0x7, URZ, 0xc0, !UPT ;  /* 0x00000007070f7892 */ /* 0x000fc8000f8ec0ff */
[----:B------:R-:W-:Y:S01]  /*19c0*/  UISETP.NE.AND UP1, UPT, UR15, URZ, UPT ;  /* 0x000000ff0f00728c */ /* 0x000fe2000bf25270 */
[----:B-1----:R-:W-:Y:S02]  /*19d0*/  IMAD R4, R4, UR7, RZ ;  /* 0x0000000704047c24 */ /* 0x002fe4000f8e02ff */
[----:B------:R-:W-:Y:S08]  /*19e0*/  BRA.U !UP0, `(.L_x_10) ;  /* 0x0000000108907547 */ /* 0x000ff0000b800000 */
[----:B------:R-:W-:Y:S01]  /*19f0*/  IADD3 R6, PT, PT, R4, UR4, RZ ;  /* 0x0000000404067c10 */ /* 0x000fe2000fffe0ff */
[----:B------:R-:W1:Y:S04]  /*1a00*/  LDC.64 R18, c[0x0][0x380] ;  /* 0x0000e000ff127b82 */ /* 0x000e680000000a00 */
[----:B------:R-:W-:-:S05]  /*1a10*/  IMAD R21, R6, R0, R5 ;  /* 0x0000000006157224 */ /* 0x000fca00078e0205 */
[----:B------:R-:W-:-:S04]  /*1a20*/  IADD3 R7, PT, PT, R21, R0, RZ ;  /* 0x0000000015077210 */ /* 0x000fc80007ffe0ff */
[----:B------:R-:W-:-:S04]  /*1a30*/  IADD3 R9, PT, PT, R7, R0, RZ ;  /* 0x0000000007097210 */ /* 0x000fc80007ffe0ff */
[----:B------:R-:W-:-:S04]  /*1a40*/  IADD3 R11, PT, PT, R9, R0, RZ ;  /* 0x00000000090b7210 */ /* 0x000fc80007ffe0ff */
[----:B------:R-:W-:Y:S01]  /*1a50*/  IADD3 R13, PT, PT, R11, R0, RZ ;  /* 0x000000000b0d7210 */ /* 0x000fe20007ffe0ff */
[----:B-1----:R-:W-:-:S03]  /*1a60*/  IMAD.WIDE.U32 R20, R21, 0x4, R18 ;  /* 0x0000000415147825 */ /* 0x002fc600078e0012 */
[----:B0-----:R-:W-:Y:S01]  /*1a70*/  IADD3 R15, PT, PT, R13, R0, RZ ;  /* 0x000000000d0f7210 */ /* 0x001fe20007ffe0ff */
[----:B------:R-:W-:-:S03]  /*1a80*/  IMAD.WIDE.U32 R6, R7, 0x4, R18 ;  /* 0x0000000407067825 */ /* 0x000fc600078e0012 */
[-C--:B------:R-:W-:Y:S01]  /*1a90*/  IADD3 R17, PT, PT, R15, R0.reuse, RZ ;  /* 0x000000000f117210 */ /* 0x080fe20007ffe0ff */
[----:B------:R-:W2:Y:S01]  /*1aa0*/  LDG.E.CONSTANT R24, desc[UR10][R20.64] ;  /* 0x0000000a14187981 */ /* 0x000ea2000c1e9900 */
[--C-:B------:R-:W-:Y:S02]  /*1ab0*/  IMAD.WIDE.U32 R8, R9, 0x4, R18.reuse ;  /* 0x0000000409087825 */ /* 0x100fe400078e0012 */
[C---:B------:R-:W-:Y:S02]  /*1ac0*/  IADD3 R25, PT, PT, R17.reuse, R0, RZ ;  /* 0x0000000011197210 */ /* 0x040fe40007ffe0ff */
[--C-:B------:R-:W-:Y:S01]  /*1ad0*/  IMAD.WIDE.U32 R16, R17, 0x4, R18.reuse ;  /* 0x0000000411107825 */ /* 0x100fe200078e0012 */
[----:B------:R-:W3:Y:S03]  /*1ae0*/  LDG.E.CONSTANT R26, desc[UR10][R8.64] ;  /* 0x0000000a081a7981 */ /* 0x000ee6000c1e9900 */
[----:B------:R-:W-:-:S02]  /*1af0*/  IMAD.WIDE.U32 R10, R11, 0x4, R18 ;  /* 0x000000040b0a7825 */ /* 0x000fc400078e0012 */
[----:B------:R-:W4:Y:S02]  /*1b00*/  LDG.E.CONSTANT R16, desc[UR10][R16.64] ;  /* 0x0000000a10107981 */ /* 0x000f24000c1e9900 */
[--C-:B------:R-:W-:Y:S02]  /*1b10*/  IMAD.WIDE.U32 R12, R13, 0x4, R18.reuse ;  /* 0x000000040d0c7825 */ /* 0x100fe400078e0012 */
[----:B------:R-:W3:Y:S02]  /*1b20*/  LDG.E.CONSTANT R27, desc[UR10][R10.64] ;  /* 0x0000000a0a1b7981 */ /* 0x000ee4000c1e9900 */
[--C-:B------:R-:W-:Y:S02]  /*1b30*/  IMAD.WIDE.U32 R14, R15, 0x4, R18.reuse ;  /* 0x000000040f0e7825 */ /* 0x100fe400078e0012 */
[----:B------:R-:W5:Y:S02]  /*1b40*/  LDG.E.CONSTANT R28, desc[UR10][R12.64] ;  /* 0x0000000a0c1c7981 */ /* 0x000f64000c1e9900 */
[----:B------:R-:W-:-:S02]  /*1b50*/  IMAD.WIDE.U32 R18, R25, 0x4, R18 ;  /* 0x0000000419127825 */ /* 0x000fc400078e0012 */
[----:B------:R-:W2:Y:S04]  /*1b60*/  LDG.E.CONSTANT R25, desc[UR10][R6.64] ;  /* 0x0000000a06197981 */ /* 0x000ea8000c1e9900 */
[----:B------:R-:W5:Y:S04]  /*1b70*/  LDG.E.CONSTANT R29, desc[UR10][R14.64] ;  /* 0x0000000a0e1d7981 */ /* 0x000f68000c1e9900 */
[----:B------:R-:W4:Y:S01]  /*1b80*/  LDG.E.CONSTANT R17, desc[UR10][R18.64] ;  /* 0x0000000a12117981 */ /* 0x000f22000c1e9900 */
[----:B------:R-:W-:Y:S02]  /*1b90*/  ULEA UR9, UR4, UR14, 0x2 ;  /* 0x0000000e04097291 */ /* 0x000fe4000f8e10ff */
[----:B------:R-:W-:-:S07]  /*1ba0*/  UIADD3 UR4, UPT, UPT, UR4, 0x8, URZ ;  /* 0x0000000804047890 */ /* 0x000fce000fffe0ff */
[----:B---3--:R1:W-:Y:S04]  /*1bb0*/  STL.64 [UR9+0x8], R26 ;  /* 0x0000081aff007987 */ /* 0x0083e80008100a09 */
[----:B--2---:R1:W-:Y:S04]  /*1bc0*/  STL.64 [UR9], R24 ;  /* 0x00000018ff007987 */ /* 0x0043e80008100a09 */
[----:B-----5:R1:W-:Y:S04]  /*1bd0*/  STL.64 [UR9+0x10], R28 ;  /* 0x0000101cff007987 */ /* 0x0203e80008100a09 */
[----:B----4-:R1:W-:Y:S01]  /*1be0*/  STL.64 [UR9+0x18], R16 ;  /* 0x00001810ff007987 */ /* 0x0103e20008100a09 */
[----:B------:R-:W-:-:S04]  /*1bf0*/  FMNMX3 R23, R23, R24, R25, !PT ;  /* 0x0000001817177276 */ /* 0x000fc80007800019 */
[----:B------:R-:W-:-:S04]  /*1c00*/  FMNMX3 R23, R23, R26, R27, !PT ;  /* 0x0000001a17177276 */ /* 0x000fc8000780001b */
[----:B------:R-:W-:-:S04]  /*1c10*/  FMNMX3 R23, R23, R28, R29, !PT ;  /* 0x0000001c17177276 */ /* 0x000fc8000780001d */
[----:B-1----:R-:W-:-:S07]  /*1c20*/  FMNMX3 R23, R23, R16, R17, !PT ;  /* 0x0000001017177276 */ /* 0x002fce0007800011 */
.L_x_10:
[----:B------:R-:W-:Y:S05]  /*1c30*/  BRA.U !UP1, `(.L_x_2) ;  /* 0x00000001099c7547 */ /* 0x000fea000b800000 */
[----:B------:R-:W-:Y:S02]  /*1c40*/  UISETP.GE.U32.AND UP0, UPT, UR15, 0x4, UPT ;  /* 0x000000040f00788c */ /* 0x000fe4000bf06070 */
[----:B------:R-:W-:-:S04]  /*1c50*/  ULOP3.LUT UR7, UR7, 0x3, URZ, 0xc0, !UPT ;  /* 0x0000000307077892 */ /* 0x000fc8000f8ec0ff */
[----:B------:R-:W-:-:S03]  /*1c60*/  UISETP.NE.AND UP1, UPT, UR7, URZ, UPT ;  /* 0x000000ff0700728c */ /* 0x000fc6000bf25270 */
[----:B------:R-:W-:Y:S08]  /*1c70*/  BRA.U !UP0, `(.L_x_11) ;  /* 0x0000000108507547 */ /* 0x000ff0000b800000 */
[----:B------:R-:W1:Y:S01]  /*1c80*/  LDC.64 R6, c[0x0][0x380] ;  /* 0x0000e000ff067b82 */ /* 0x000e620000000a00 */
[----:B------:R-:W-:-:S05]  /*1c90*/  IADD3 R8, PT, PT, R4, UR4, RZ ;  /* 0x0000000404087c10 */ /* 0x000fca000fffe0ff */
[----:B------:R-:W-:-:S05]  /*1ca0*/  IMAD R9, R8, R0, R5 ;  /* 0x0000000008097224 */ /* 0x000fca00078e0205 */
[----:B------:R-:W-:-:S04]  /*1cb0*/  IADD3 R11, PT, PT, R9, R0, RZ ;  /* 0x00000000090b7210 */ /* 0x000fc80007ffe0ff */
[----:B------:R-:W-:-:S04]  /*1cc0*/  IADD3 R13, PT, PT, R11, R0, RZ ;  /* 0x000000000b0d7210 */ /* 0x000fc80007ffe0ff */
[----:B0-----:R-:W-:Y:S01]  /*1cd0*/  IADD3 R15, PT, PT, R13, R0, RZ ;  /* 0x000000000d0f7210 */ /* 0x001fe20007ffe0ff */
[----:B-1----:R-:W-:-:S04]  /*1ce0*/  IMAD.WIDE.U32 R8, R9, 0x4, R6 ;  /* 0x0000000409087825 */ /* 0x002fc800078e0006 */
        /* <DEDUP_REMOVED lines=13> */
.L_x_11:
[----:B------:R-:W-:Y:S05]  /*1dc0*/  BRA.U !UP1, `(.L_x_2) ;  /* 0x0000000109387547 */ /* 0x000fea000b800000 */
[----:B------:R-:W2:Y:S01]  /*1dd0*/  LDC.64 R8, c[0x0][0x380] ;  /* 0x0000e000ff087b82 */ /* 0x000ea20000000a00 */
[----:B------:R-:W-:Y:S01]  /*1de0*/  IADD3 R4, PT, PT, R4, UR4, RZ ;  /* 0x0000000404047c10 */ /* 0x000fe2000fffe0ff */
[----:B------:R-:W-:Y:S02]  /*1df0*/  UIMAD UR9, UR4, 0x4, UR14 ;  /* 0x00000004040978a4 */ /* 0x000fe4000f8e020e */
[----:B------:R-:W-:Y:S02]  /*1e00*/  UIADD3 UR7, UPT, UPT, -UR7, URZ, URZ ;  /* 0x000000ff07077290 */ /* 0x000fe4000fffe1ff */
[----:B------:R-:W-:-:S10]  /*1e10*/  IMAD R11, R4, R0, R5 ;  /* 0x00000000040b7224 */ /* 0x000fd400078e0205 */
.L_x_12:
[----:B--23--:R-:W-:-:S06]  /*1e20*/  IMAD.WIDE.U32 R6, R11, 0x4, R8 ;  /* 0x000000040b067825 */ /* 0x00cfcc00078e0008 */
        /* <DEDUP_REMOVED lines=8> */
.L_x_2:
[----:B------:R-:W-:Y:S05]  /*1eb0*/  BSYNC.RECONVERGENT B0 ;  /* 0x0000000000007941 */ /* 0x000fea0003800200 */
.L_x_0:
[----:B------:R-:W4:Y:S01]  /*1ec0*/  SHFL.BFLY PT, R8, R23, 0x2, 0x1f ;  /* 0x0c401f0017087f89 */ /* 0x000f2200000e0000 */
[----:B------:R-:W5:Y:S01]  /*1ed0*/  S2UR UR6, SR_CgaCtaId ;  /* 0x00000000000679c3 */ /* 0x000f620000008800 */
[----:B------:R-:W0:Y:S01]  /*1ee0*/  LDCU UR17, c[0x0][0x394] ;  /* 0x00007280ff1177ac */ /* 0x000e220008000800 */
[----:B------:R-:W-:Y:S01]  /*1ef0*/  BSSY.RECONVERGENT B0, `(.L_x_13) ;  /* 0x0000213000007945 */ /* 0x000fe20003800200 */
[----:B------:R-:W1:Y:S01]  /*1f00*/  S2R R4, SR_TID.X ;  /* 0x0000000000047919 */ /* 0x000e620000002100 */
[----:B------:R-:W-:Y:S01]  /*1f10*/  UMOV UR5, 0x400 ;  /* 0x0000040000057882 */ /* 0x000fe20000000000 */
[----:B--23--:R-:W2:Y:S01]  /*1f20*/  S2R R6, SR_TID.Y ;  /* 0x0000000000067919 */ /* 0x00cea20000002200 */
[----:B----4-:R-:W-:Y:S01]  /*1f30*/  FMNMX R8, R8, R23, !PT ;  /* 0x0000001708087209 */ /* 0x010fe20007800000 */
[----:B-----5:R-:W-:-:S04]  /*1f40*/  ULEA UR4, UR6, UR5, 0x18 ;  /* 0x0000000506047291 */ /* 0x020fc8000f8ec0ff */
[----:B------:R-:W3:Y:S01]  /*1f50*/  SHFL.BFLY PT, R7, R8, 0x1, 0x1f ;  /* 0x0c201f0008077f89 */ /* 0x000ee200000e0000 */
[----:B-1----:R-:W-:Y:S02]  /*1f60*/  ISETP.NE.AND P1, PT, R4, RZ, PT ;  /* 0x000000ff0400720c */ /* 0x002fe40003f25270 */
[----:B--2---:R-:W-:Y:S01]  /*1f70*/  LEA R24, R6, UR4, 0x2 ;  /* 0x0000000406187c11 */ /* 0x004fe2000f8e10ff */
[----:B0-----:R-:W-:-:S04]  /*1f80*/  USHF.R.S32.HI UR4, URZ, 0x1f, UR17 ;  /* 0x0000001fff047899 */ /* 0x001fc80008011411 */
[----:B------:R-:W-:-:S04]  /*1f90*/  ULEA.HI UR9, UR4, UR17, URZ, 0x2 ;  /* 0x0000001104097291 */ /* 0x000fc8000f8f10ff */
[----:B------:R-:W-:Y:S01]  /*1fa0*/  USHF.R.S32.HI UR18, URZ, 0x2, UR9 ;  /* 0x00000002ff127899 */ /* 0x000fe20008011409 */
[----:B---3--:R-:W-:-:S03]  /*1fb0*/  FMNMX R9, R8, R7, !PT ;  /* 0x0000000708097209 */ /* 0x008fc60007800000 */
[----:B------:R-:W-:Y:S01]  /*1fc0*/  UIADD3 UR15, UPT, UPT, UR18, 0x1, URZ ;  /* 0x00000001120f7890 */ /* 0x000fe2000fffe0ff */
[----:B------:R-:W-:Y:S01]  /*1fd0*/  HFMA2 R7, -RZ, RZ, 0, 0 ;  /* 0x00000000ff077431 */ /* 0x000fe200000001ff */
[----:B------:R0:W-:Y:S01]  /*1fe0*/  @!P1 STS [R24], R9 ;  /* 0x0000000918009388 */ /* 0x0001e20000000800 */
[----:B------:R-:W-:Y:S09]  /*1ff0*/  @!P0 BRA `(.L_x_14) ;  /* 0x0000001000088947 */ /* 0x000ff20003800000 */
[----:B------:R-:W-:-:S09]  /*2000*/  UISETP.GE.AND UP0, UPT, UR17, 0x4, UPT ;  /* 0x000000041100788c */ /* 0x000fd2000bf06270 */
[----:B------:R-:W-:Y:S05]  /*2010*/  BRA.U !UP0, `(.L_x_15) ;  /* 0x0000002108007547 */ /* 0x000fea000b800000 */
[----:B------:R1:W2:Y:S01]  /*2020*/  LDS R25, [R24] ;  /* 0x0000000018197984 */ /* 0x0002a20000000800 */
[----:B------:R-:W-:Y:S01]  /*2030*/  UIADD3 UR4, UPT, UPT, UR18, -0x1, URZ ;  /* 0xffffffff12047890 */ /* 0x000fe2000fffe0ff */
[----:B------:R-:W-:Y:S01]  /*2040*/  HFMA2 R7, -RZ, RZ, 0, 0 ;  /* 0x00000000ff077431 */ /* 0x000fe200000001ff */
[----:B------:R-:W-:Y:S02]  /*2050*/  ULOP3.LUT UR7, UR18, 0xf, URZ, 0xc0, !UPT ;  /* 0x0000000f12077892 */ /* 0x000fe4000f8ec0ff */
[----:B------:R-:W-:Y:S02]  /*2060*/  UISETP.GE.U32.AND UP1, UPT, UR4, 0xf, UPT ;  /* 0x0000000f0400788c */ /* 0x000fe4000bf26070 */
[----:B------:R-:W-:Y:S01]  /*2070*/  UISETP.NE.AND UP0, UPT, UR7, URZ, UPT ;  /* 0x000000ff0700728c */ /* 0x000fe2000bf05270 */
[----:B------:R-:W-:-:S06]  /*2080*/  UMOV UR4, URZ ;  /* 0x000000ff00047c82 */ /* 0x000fcc0008000000 */
[----:B-1----:R-:W-:Y:S05]  /*2090*/  BRA.U !UP1, `(.L_x_16) ;  /* 0x0000000909007547 */ /* 0x002fea000b800000 */
[----:B------:R-:W-:Y:S01]  /*20a0*/  ULOP3.LUT UR4, UR18, 0x1ffffff0, URZ, 0xc0, !UPT ;  /* 0x1ffffff012047892 */ /* 0x000fe2000f8ec0ff */
[----:B------:R-:W-:Y:S02]  /*20b0*/  IADD3 R26, PT, PT, R1, 0x20, RZ ;  /* 0x00000020011a7810 */ /* 0x000fe40007ffe0ff */
[----:B------:R-:W-:Y:S01]  /*20c0*/  MOV R7, RZ ;  /* 0x000000ff00077202 */ /* 0x000fe20000000f00 */
[----:B------:R-:W-:-:S12]  /*20d0*/  UIADD3 UR8, UPT, UPT, -UR4, URZ, URZ ;  /* 0x000000ff04087290 */ /* 0x000fd8000fffe1ff */
.L_x_17:
[----:B0-----:R-:W2:Y:S04]  /*20e0*/  LDL.64 R8, [R26+-0x20] ;  /* 0xffffe0001a087983 */ /* 0x001ea80000100a00 */
[----:B------:R-:W3:Y:S04]  /*20f0*/  LDL.64 R10, [R26+-0x18] ;  /* 0xffffe8001a0a7983 */ /* 0x000ee80000100a00 */
[----:B------:R-:W4:Y:S04]  /*2100*/  LDL.64 R12, [R26+-0x10] ;  /* 0xfffff0001a0c7983 */ /* 0x000f280000100a00 */
[----:B------:R-:W5:Y:S04]  /*2110*/  LDL.64 R14, [R26+-0x8] ;  /* 0xfffff8001a0e7983 */ /* 0x000f680000100a00 */
[----:B------:R-:W5:Y:S04]  /*2120*/  LDL.64 R16, [R26] ;  /* 0x000000001a107983 */ /* 0x000f680000100a00 */
[----:B------:R-:W5:Y:S04]  /*2130*/  LDL.64 R18, [R26+0x8] ;  /* 0x000008001a127983 */ /* 0x000f680000100a00 */
[----:B------:R-:W5:Y:S04]  /*2140*/  LDL.64 R20, [R26+0x10] ;  /* 0x000010001a147983 */ /* 0x000f680000100a00 */
[----:B------:R0:W5:Y:S01]  /*2150*/  LDL.64 R22, [R26+0x18] ;  /* 0x000018001a167983 */ /* 0x0001620000100a00 */
[----:B------:R-:W-:-:S04]  /*2160*/  UIADD3 UR8, UPT, UPT, UR8, 0x10, URZ ;  /* 0x0000001008087890 */ /* 0x000fc8000fffe0ff */
[----:B------:R-:W-:Y:S01]  /*2170*/  UISETP.NE.AND UP1, UPT, UR8, URZ, UPT ;  /* 0x000000ff0800728c */ /* 0x000fe2000bf25270 */
[----:B0-----:R-:W-:Y:S01]  /*2180*/  IADD3 R26, PT, PT, R26, 0x40, RZ ;  /* 0x000000401a1a7810 */ /* 0x001fe20007ffe0ff */
[--C-:B--2---:R-:W-:Y:S01]  /*2190*/  FADD R8, R8, -R25.reuse ;  /* 0x8000001908087221 */ /* 0x104fe20000000000 */
[----:B------:R-:W-:-:S03]  /*21a0*/  FADD R9, R9, -R25 ;  /* 0x8000001909097221 */ /* 0x000fc60000000000 */
[----:B------:R-:W-:Y:S01]  /*21b0*/  FMUL R28, R8, 1.4426950216293334961 ;  /* 0x3fb8aa3b081c7820 */ /* 0x000fe20000400000 */
[----:B------:R-:W-:Y:S01]  /*21c0*/  FMUL R8, R9, 1.4426950216293334961 ;  /* 0x3fb8aa3b09087820 */ /* 0x000fe20000400000 */
[--C-:B---3--:R-:W-:Y:S01]  /*21d0*/  FADD R9, R10, -R25.reuse ;  /* 0x800000190a097221 */ /* 0x108fe20000000000 */
[--C-:B------:R-:W-:Y:S01]  /*21e0*/  FADD R11, R11, -R25.reuse ;  /* 0x800000190b0b7221 */ /* 0x100fe20000000000 */
[--C-:B----4-:R-:W-:Y:S01]  /*21f0*/  FADD R12, R12, -R25.reuse ;  /* 0x800000190c0c7221 */ /* 0x110fe20000000000 */
[----:B------:R-:W-:Y:S01]  /*2200*/  FSETP.GEU.AND P2, PT, R28, -126, PT ;  /* 0xc2fc00001c00780b */ /* 0x000fe20003f4e000 */
[--C-:B------:R-:W-:Y:S01]  /*2210*/  FADD R13, R13, -R25.reuse ;  /* 0x800000190d0d7221 */ /* 0x100fe20000000000 */
[----:B------:R-:W-:Y:S01]  /*2220*/  FSETP.GEU.AND P5, PT, R8, -126, PT ;  /* 0xc2fc00000800780b */ /* 0x000fe20003fae000 */
[--C-:B-----5:R-:W-:Y:S01]  /*2230*/  FADD R14, R14, -R25.reuse ;  /* 0x800000190e0e7221 */ /* 0x120fe20000000000 */
[--C-:B------:R-:W-:Y:S01]  /*2240*/  FADD R15, R15, -R25.reuse ;  /* 0x800000190f0f7221 */ /* 0x100fe20000000000 */
[--C-:B------:R-:W-:Y:S01]  /*2250*/  FADD R16, R16, -R25.reuse ;  /* 0x8000001910107221 */ /* 0x100fe20000000000 */
[--C-:B------:R-:W-:Y:S01]  /*2260*/  FADD R17, R17, -R25.reuse ;  /* 0x8000001911117221 */ /* 0x100fe20000000000 */
[----:B------:R-:W-:-:S03]  /*2270*/  FADD R18, R18, -R25 ;  /* 0x8000001912127221 */ /* 0x000fc60000000000 */
[----:B------:R-:W-:-:S03]  /*2280*/  FMUL R17, R17, 1.4426950216293334961 ;  /* 0x3fb8aa3b11117820 */ /* 0x000fc60000400000 */
[----:B------:R-:W-:Y:S01]  /*2290*/  @!P2 FMUL R28, R28, 0.5 ;  /* 0x3f0000001c1ca820 */ /* 0x000fe20000400000 */
[--C-:B------:R-:W-:Y:S01]  /*22a0*/  FADD R19, R19, -R25.reuse ;  /* 0x8000001913137221 */ /* 0x100fe20000000000 */
[----:B------:R-:W-:Y:S01]  /*22b0*/  @!P5 FMUL R8, R8, 0.5 ;  /* 0x3f0000000808d820 */ /* 0x000fe20000400000 */
[--C-:B------:R-:W-:Y:S01]  /*22c0*/  FADD R20, R20, -R25.reuse ;  /* 0x8000001914147221 */ /* 0x100fe20000000000 */
[----:B------:R-:W0:Y:S01]  /*22d0*/  MUFU.EX2 R27, R28 ;  /* 0x0000001c001b7308 */ /* 0x000e220000000800 */
[--C-:B------:R-:W-:Y:S01]  /*22e0*/  FADD R21, R21, -R25.reuse ;  /* 0x8000001915157221 */ /* 0x100fe20000000000 */
[--C-:B------:R-:W-:Y:S01]  /*22f0*/  FADD R22, R22, -R25.reuse ;  /* 0x8000001916167221 */ /* 0x100fe20000000000 */
[----:B------:R-:W-:-:S03]  /*2300*/  FADD R23, R23, -R25 ;  /* 0x8000001917177221 */ /* 0x000fc60000000000 */
[----:B------:R-:W-:Y:S01]  /*2310*/  FMUL R22, R22, 1.4426950216293334961 ;  /* 0x3fb8aa3b16167820 */ /* 0x000fe20000400000 */
[----:B------:R-:W-:Y:S01]  /*2320*/  FMUL R23, R23, 1.4426950216293334961 ;  /* 0x3fb8aa3b17177820 */ /* 0x000fe20000400000 */
[----:B------:R-:W1:Y:S01]  /*2330*/  MUFU.EX2 R29, R8 ;  /* 0x00000008001d7308 */ /* 0x000e620000000800 */
[----:B0-----:R-:W-:-:S04]  /*2340*/  @!P2 FMUL R27, R27, R27 ;  /* 0x0000001b1b1ba220 */ /* 0x001fc80000400000 */
[----:B------:R-:W-:Y:S01]  /*2350*/  FADD R10, R27, R7 ;  /* 0x000000071b0a7221 */ /* 0x000fe20000000000 */
[----:B------:R-:W-:Y:S01]  /*2360*/  FMUL R7, R9, 1.4426950216293334961 ;  /* 0x3fb8aa3b09077820 */ /* 0x000fe20000400000 */
[----:B------:R-:W-:Y:S01]  /*2370*/  FMUL R27, R11, 1.4426950216293334961 ;  /* 0x3fb8aa3b0b1b7820 */ /* 0x000fe20000400000 */
[----:B------:R-:W-:Y:S01]  /*2380*/  FMUL R9, R12, 1.4426950216293334961 ;  /* 0x3fb8aa3b0c097820 */ /* 0x000fe20000400000 */
[----:B------:R-:W-:Y:S01]  /*2390*/  FMUL R11, R13, 1.4426950216293334961 ;  /* 0x3fb8aa3b0d0b7820 */ /* 0x000fe20000400000 */
[----:B------:R-:W-:Y:S01]  /*23a0*/  FMUL R12, R14, 1.4426950216293334961 ;  /* 0x3fb8aa3b0e0c7820 */ /* 0x000fe20000400000 */
[----:B------:R-:W-:Y:S01]  /*23b0*/  FSETP.GEU.AND P2, PT, R7, -126, PT ;  /* 0xc2fc00000700780b */ /* 0x000fe20003f4e000 */
[----:B-1----:R-:W-:Y:S01]  /*23c0*/  @!P5 FMUL R29, R29, R29 ;  /* 0x0000001d1d1dd220 */ /* 0x002fe20000400000 */
[----:B------:R-:W-:Y:S01]  /*23d0*/  FSETP.GEU.AND P4, PT, R27, -126, PT ;  /* 0xc2fc00001b00780b */ /* 0x000fe20003f8e000 */
[----:B------:R-:W-:Y:S01]  /*23e0*/  FMUL R13, R15, 1.4426950216293334961 ;  /* 0x3fb8aa3b0f0d7820 */ /* 0x000fe20000400000 */
[----:B------:R-:W-:Y:S01]  /*23f0*/  FSETP.GEU.AND P3, PT, R9, -126, PT ;  /* 0xc2fc00000900780b */ /* 0x000fe20003f6e000 */
[----:B------:R-:W-:Y:S01]  /*2400*/  FMUL R14, R16, 1.4426950216293334961 ;  /* 0x3fb8aa3b100e7820 */ /* 0x000fe20000400000 */
[----:B------:R-:W-:Y:S01]  /*2410*/  FSETP.GEU.AND P6, PT, R11, -126, PT ;  /* 0xc2fc00000b00780b */ /* 0x000fe20003fce000 */
[----:B------:R-:W-:Y:S01]  /*2420*/  FMUL R15, R18, 1.4426950216293334961 ;  /* 0x3fb8aa3b120f7820 */ /* 0x000fe20000400000 */
[----:B------:R-:W-:Y:S01]  /*2430*/  FSETP.GEU.AND P5, PT, R12, -126, PT ;  /* 0xc2fc00000c00780b */ /* 0x000fe20003fae000 */
[----:B------:R-:W-:Y:S01]  /*2440*/  FADD R10, R10, R29 ;  /* 0x0000001d0a0a7221 */ /* 0x000fe20000000000 */
[----:B------:R-:W-:-:S03]  /*2450*/  FMUL R16, R19, 1.4426950216293334961 ;  /* 0x3fb8aa3b13107820 */ /* 0x000fc60000400000 */
[----:B------:R-:W-:Y:S02]  /*2460*/  @!P2 FMUL R7, R7, 0.5 ;  /* 0x3f0000000707a820 */ /* 0x000fe40000400000 */
[----:B------:R-:W-:Y:S02]  /*2470*/  @!P4 FMUL R27, R27, 0.5 ;  /* 0x3f0000001b1bc820 */ /* 0x000fe40000400000 */
[----:B------:R-:W-:Y:S02]  /*2480*/  @!P3 FMUL R9, R9, 0.5 ;  /* 0x3f0000000909b820 */ /* 0x000fe40000400000 */
[----:B------:R-:W0:Y:S01]  /*2490*/  MUFU.EX2 R7, R7 ;  /* 0x0000000700077308 */ /* 0x000e220000000800 */
[----:B------:R-:W-:Y:S01]  /*24a0*/  @!P6 FMUL R11, R11, 0.5 ;  /* 0x3f0000000b0be820 */ /* 0x000fe20000400000 */
[----:B------:R-:W-:-:S06]  /*24b0*/  @!P5 FMUL R12, R12, 0.5 ;  /* 0x3f0000000c0cd820 */ /* 0x000fcc0000400000 */
[----:B------:R-:W1:Y:S08]  /*24c0*/  MUFU.EX2 R8, R27 ;  /* 0x0000001b00087308 */ /* 0x000e700000000800 */
[----:B------:R-:W2:Y:S01]  /*24d0*/  MUFU.EX2 R9, R9 ;  /* 0x0000000900097308 */ /* 0x000ea20000000800 */
[----:B0-----:R-:W-:Y:S01]  /*24e0*/  @!P2 FMUL R7, R7, R7 ;  /* 0x000000070707a220 */ /* 0x001fe20000400000 */
[----:B------:R-:W-:-:S03]  /*24f0*/  FSETP.GEU.AND P2, PT, R13, -126, PT ;  /* 0xc2fc00000d00780b */ /* 0x000fc60003f4e000 */
[----:B------:R-:W-:Y:S01]  /*2500*/  FADD R19, R10, R7 ;  /* 0x000000070a137221 */ /* 0x000fe20000000000 */
[----:B------:R-:W-:Y:S02]  /*2510*/  FMUL R10, R20, 1.4426950216293334961 ;  /* 0x3fb8aa3b140a7820 */ /* 0x000fe40000400000 */
[----:B------:R-:W0:Y:S01]  /*2520*/  MUFU.EX2 R11, R11 ;  /* 0x0000000b000b7308 */ /* 0x000e220000000800 */
[----:B-1----:R-:W-:Y:S01]  /*2530*/  @!P4 FMUL R8, R8, R8 ;  /* 0x000000080808c220 */ /* 0x002fe20000400000 */
[----:B------:R-:W-:-:S03]  /*2540*/  FSETP.GEU.AND P4, PT, R14, -126, PT ;  /* 0xc2fc00000e00780b */ /* 0x000fc60003f8e000 */
[----:B------:R-:W-:Y:S01]  /*2550*/  FADD R18, R19, R8 ;  /* 0x0000000813127221 */ /* 0x000fe20000000000 */
[----:B------:R-:W-:Y:S01]  /*2560*/  FMUL R8, R21, 1.4426950216293334961 ;  /* 0x3fb8aa3b15087820 */ /* 0x000fe20000400000 */
[----:B------:R-:W-:Y:S01]  /*2570*/  @!P2 FMUL R13, R13, 0.5 ;  /* 0x3f0000000d0da820 */ /* 0x000fe20000400000 */
[----:B------:R-:W1:Y:S01]  /*2580*/  MUFU.EX2 R12, R12 ;  /* 0x0000000c000c7308 */ /* 0x000e620000000800 */
[----:B--2---:R-:W-:Y:S01]  /*2590*/  @!P3 FMUL R9, R9, R9 ;  /* 0x000000090909b220 */ /* 0x004fe20000400000 */
[----:B------:R-:W-:-:S03]  /*25a0*/  FSETP.GEU.AND P3, PT, R17, -126, PT ;  /* 0xc2fc00001100780b */ /* 0x000fc60003f6e000 */
[----:B------:R-:W-:Y:S02]  /*25b0*/  FADD R18, R18, R9 ;  /* 0x0000000912127221 */ /* 0x000fe40000000000 */
[----:B------:R-:W-:Y:S01]  /*25c0*/  @!P4 FMUL R14, R14, 0.5 ;  /* 0x3f0000000e0ec820 */ /* 0x000fe20000400000 */
[----:B------:R-:W2:Y:S01]  /*25d0*/  MUFU.EX2 R13, R13 ;  /* 0x0000000d000d7308 */ /* 0x000ea20000000800 */
[----:B0-----:R-:W-:Y:S01]  /*25e0*/  @!P6 FMUL R11, R11, R11 ;  /* 0x0000000b0b0be220 */ /* 0x001fe20000400000 */
[----:B------:R-:W-:-:S03]  /*25f0*/  FSETP.GEU.AND P6, PT, R15, -126, PT ;  /* 0xc2fc00000f00780b */ /* 0x000fc60003fce000 */
[----:B------:R-:W-:Y:S02]  /*2600*/  FADD R11, R18, R11 ;  /* 0x0000000b120b7221 */ /* 0x000fe40000000000 */
[----:B------:R-:W-:Y:S01]  /*2610*/  @!P3 FMUL R17, R17, 0.5 ;  /* 0x3f0000001111b820 */ /* 0x000fe20000400000 */
[----:B------:R-:W0:Y:S01]  /*2620*/  MUFU.EX2 R14, R14 ;  /* 0x0000000e000e7308 */ /* 0x000e220000000800 */
[----:B-1----:R-:W-:Y:S01]  /*2630*/  @!P5 FMUL R12, R12, R12 ;  /* 0x0000000c0c0cd220 */ /* 0x002fe20000400000 */
[----:B------:R-:W-:-:S03]  /*2640*/  FSETP.GEU.AND P5, PT, R16, -126, PT ;  /* 0xc2fc00001000780b */ /* 0x000fc60003fae000 */
[----:B------:R-:W-:Y:S02]  /*2650*/  FADD R12, R11, R12 ;  /* 0x0000000c0b0c7221 */ /* 0x000fe40000000000 */
        /* <DEDUP_REMOVED lines=22> */
[----:B0-----:R-:W-:-:S04]  /*27c0*/  @!P5 FMUL R16, R16, R16 ;  /* 0x000000101010d220 */ /* 0x001fc80000400000 */
[----:B------:R-:W-:Y:S02]  /*27d0*/  FADD R15, R15, R16 ;  /* 0x000000100f0f7221 */ /* 0x000fe40000000000 */
[----:B------:R-:W-:Y:S01]  /*27e0*/  @!P6 FMUL R23, R23, 0.5 ;  /* 0x3f0000001717e820 */ /* 0x000fe20000400000 */
[----:B------:R-:W0:Y:S01]  /*27f0*/  MUFU.EX2 R22, R22 ;  /* 0x0000001600167308 */ /* 0x000e220000000800 */
[----:B-1----:R-:W-:-:S04]  /*2800*/  @!P2 FMUL R10, R10, R10 ;  /* 0x0000000a0a0aa220 */ /* 0x002fc80000400000 */
[----:B------:R-:W-:-:S03]  /*2810*/  FADD R15, R15, R10 ;  /* 0x0000000a0f0f7221 */ /* 0x000fc60000000000 */
[----:B------:R-:W1:Y:S01]  /*2820*/  MUFU.EX2 R12, R23 ;  /* 0x00000017000c7308 */ /* 0x000e620000000800 */
[----:B--2---:R-:W-:-:S04]  /*2830*/  @!P4 FMUL R8, R8, R8 ;  /* 0x000000080808c220 */ /* 0x004fc80000400000 */
[----:B------:R-:W-:Y:S01]  /*2840*/  FADD R15, R15, R8 ;  /* 0x000000080f0f7221 */ /* 0x000fe20000000000 */
[----:B0-----:R-:W-:-:S04]  /*2850*/  @!P3 FMUL R22, R22, R22 ;  /* 0x000000161616b220 */ /* 0x001fc80000400000 */
[----:B------:R-:W-:Y:S01]  /*2860*/  FADD R15, R15, R22 ;  /* 0x000000160f0f7221 */ /* 0x000fe20000000000 */
[----:B-1----:R-:W-:-:S04]  /*2870*/  @!P6 FMUL R12, R12, R12 ;  /* 0x0000000c0c0ce220 */ /* 0x002fc80000400000 */
[----:B------:R-:W-:Y:S01]  /*2880*/  FADD R7, R15, R12 ;  /* 0x0000000c0f077221 */ /* 0x000fe20000000000 */
[----:B------:R-:W-:Y:S06]  /*2890*/  BRA.U UP1, `(.L_x_17) ;  /* 0xfffffff901107547 */ /* 0x000fec000b83ffff */
.L_x_16:
[----:B------:R-:W-:Y:S05]  /*28a0*/  BRA.U !UP0, `(.L_x_15) ;  /* 0x0000001508dc7547 */ /* 0x000fea000b800000 */
[----:B------:R-:W-:Y:S02]  /*28b0*/  UISETP.GE.U32.AND UP0, UPT, UR7, 0x8, UPT ;  /* 0x000000080700788c */ /* 0x000fe4000bf06070 */
[----:B------:R-:W-:-:S04]  /*28c0*/  ULOP3.LUT UR16, UR18, 0x7, URZ, 0xc0, !UPT ;  /* 0x0000000712107892 */ /* 0x000fc8000f8ec0ff */
[----:B------:R-:W-:-:S03]  /*28d0*/  UISETP.NE.AND UP1, UPT, UR16, URZ, UPT ;  /* 0x000000ff1000728c */ /* 0x000fc6000bf25270 */
[----:B------:R-:W-:Y:S08]  /*28e0*/  BRA.U !UP0, `(.L_x_18) ;  /* 0x0000000108f87547 */ /* 0x000ff0000b800000 */
[----:B------:R-:W-:-:S09]  /*28f0*/  ULEA UR7, UR4, UR14, 0x2 ;  /* 0x0000000e04077291 */ /* 0x000fd2000f8e10ff */
[----:B------:R-:W2:Y:S04]  /*2900*/  LDL.64 R14, [UR7] ;  /* 0x00000007ff0e7983 */ /* 0x000ea80008100a00 */
[----:B------:R-:W3:Y:S04]  /*2910*/  LDL.64 R12, [UR7+0x8] ;  /* 0x00000807ff0c7983 */ /* 0x000ee80008100a00 */
[----:B0-----:R-:W4:Y:S04]  /*2920*/  LDL.64 R8, [UR7+0x10] ;  /* 0x00001007ff087983 */ /* 0x001f280008100a00 */
[----:B------:R-:W5:Y:S01]  /*2930*/  LDL.64 R10, [UR7+0x18] ;  /* 0x00001807ff0a7983 */ /* 0x000f620008100a00 */
[----:B------:R-:W-:Y:S01]  /*2940*/  UIADD3 UR4, UPT, UPT, UR4, 0x8, URZ ;  /* 0x0000000804047890 */ /* 0x000fe2000fffe0ff */
[----:B--2---:R-:W-:Y:S01]  /*2950*/  FADD R14, R14, -R25 ;  /* 0x800000190e0e7221 */ /* 0x004fe20000000000 */
[----:B------:R-:W-:-:S03]  /*2960*/  FADD R15, -R25, R15 ;  /* 0x0000000f190f7221 */ /* 0x000fc60000000100 */
[----:B------:R-:W-:Y:S01]  /*2970*/  FMUL R14, R14, 1.4426950216293334961 ;  /* 0x3fb8aa3b0e0e7820 */ /* 0x000fe20000400000 */
[----:B---3--:R-:W-:Y:S01]  /*2980*/  FADD R12, R12, -R25 ;  /* 0x800000190c0c7221 */ /* 0x008fe20000000000 */
[----:B------:R-:W-:Y:S01]  /*2990*/  FMUL R15, R15, 1.4426950216293334961 ;  /* 0x3fb8aa3b0f0f7820 */ /* 0x000fe20000400000 */
[----:B------:R-:W-:Y:S01]  /*29a0*/  FADD R13, -R25, R13 ;  /* 0x0000000d190d7221 */ /* 0x000fe20000000100 */
[----:B----4-:R-:W-:Y:S01]  /*29b0*/  FADD R17, R8, -R25 ;  /* 0x8000001908117221 */ /* 0x010fe20000000000 */
[----:B------:R-:W-:Y:S01]  /*29c0*/  FSETP.GEU.AND P3, PT, R14, -126, PT ;  /* 0xc2fc00000e00780b */ /* 0x000fe20003f6e000 */
[----:B------:R-:W-:Y:S01]  /*29d0*/  FMUL R16, R12, 1.4426950216293334961 ;  /* 0x3fb8aa3b0c107820 */ /* 0x000fe20000400000 */
[----:B------:R-:W-:Y:S01]  /*29e0*/  FSETP.GEU.AND P6, PT, R15, -126, PT ;  /* 0xc2fc00000f00780b */ /* 0x000fe20003fce000 */
[----:B------:R-:W-:Y:S01]  /*29f0*/  FMUL R13, R13, 1.4426950216293334961 ;  /* 0x3fb8aa3b0d0d7820 */ /* 0x000fe20000400000 */
[----:B------:R-:W-:Y:S01]  /*2a00*/  FMUL R17, R17, 1.4426950216293334961 ;  /* 0x3fb8aa3b11117820 */ /* 0x000fe20000400000 */
[----:B------:R-:W-:Y:S01]  /*2a10*/  FADD R9, -R25, R9 ;  /* 0x0000000919097221 */ /* 0x000fe20000000100 */
[----:B------:R-:W-:Y:S01]  /*2a20*/  FSETP.GEU.AND P5, PT, R16, -126, PT ;  /* 0xc2fc00001000780b */ /* 0x000fe20003fae000 */
[----:B-----5:R-:W-:Y:S01]  /*2a30*/  FADD R10, R10, -R25 ;  /* 0x800000190a0a7221 */ /* 0x020fe20000000000 */
[----:B------:R-:W-:Y:S01]  /*2a40*/  FSETP.GEU.AND P2, PT, R13, -126, PT ;  /* 0xc2fc00000d00780b */ /* 0x000fe20003f4e000 */
[----:B------:R-:W-:Y:S01]  /*2a50*/  FMUL R9, R9, 1.4426950216293334961 ;  /* 0x3fb8aa3b09097820 */ /* 0x000fe20000400000 */
[----:B------:R-:W-:Y:S01]  /*2a60*/  FSETP.GEU.AND P4, PT, R17, -126, PT ;  /* 0xc2fc00001100780b */ /* 0x000fe20003f8e000 */
[----:B------:R-:W-:Y:S01]  /*2a70*/  FMUL R19, R10, 1.4426950216293334961 ;  /* 0x3fb8aa3b0a137820 */ /* 0x000fe20000400000 */
[----:B------:R-:W-:Y:S01]  /*2a80*/  FADD R11, -R25, R11 ;  /* 0x0000000b190b7221 */ /* 0x000fe20000000100 */
[----:B------:R-:W-:-:S02]  /*2a90*/  @!P3 FMUL R14, R14, 0.5 ;  /* 0x3f0000000e0eb820 */ /* 0x000fc40000400000 */
[----:B------:R-:W-:Y:S01]  /*2aa0*/  @!P6 FMUL R15, R15, 0.5 ;  /* 0x3f0000000f0fe820 */ /* 0x000fe20000400000 */
[----:B------:R-:W-:Y:S01]  /*2ab0*/  FMUL R11, R11, 1.4426950216293334961 ;  /* 0x3fb8aa3b0b0b7820 */ /* 0x000fe20000400000 */
[----:B------:R-:W0:Y:S02]  /*2ac0*/  MUFU.EX2 R12, R14 ;  /* 0x0000000e000c7308 */ /* 0x000e240000000800 */
[----:B------:R-:W-:Y:S02]  /*2ad0*/  @!P5 FMUL R16, R16, 0.5 ;  /* 0x3f0000001010d820 */ /* 0x000fe40000400000 */
[----:B------:R-:W-:Y:S02]  /*2ae0*/  @!P2 FMUL R13, R13, 0.5 ;  /* 0x3f0000000d0da820 */ /* 0x000fe40000400000 */
[----:B------:R-:W-:Y:S02]  /*2af0*/  @!P4 FMUL R17, R17, 0.5 ;  /* 0x3f0000001111c820 */ /* 0x000fe40000400000 */
[----:B------:R-:W1:Y:S08]  /*2b00*/  MUFU.EX2 R8, R15 ;  /* 0x0000000f00087308 */ /* 0x000e700000000800 */
[----:B------:R-:W2:Y:S01]  /*2b10*/  MUFU.EX2 R16, R16 ;  /* 0x0000001000107308 */ /* 0x000ea20000000800 */
[----:B0-----:R-:W-:Y:S01]  /*2b20*/  @!P3 FMUL R12, R12, R12 ;  /* 0x0000000c0c0cb220 */ /* 0x001fe20000400000 */
[----:B------:R-:W-:-:S03]  /*2b30*/  FSETP.GEU.AND P3, PT, R9, -126, PT ;  /* 0xc2fc00000900780b */ /* 0x000fc60003f6e000 */
[----:B------:R-:W-:-:S03]  /*2b40*/  FADD R7, R7, R12 ;  /* 0x0000000c07077221 */ /* 0x000fc60000000000 */
        /* <DEDUP_REMOVED lines=23> */
[----:B------:R-:W-:-:S07]  /*2cc0*/  FADD R7, R7, R8 ;  /* 0x0000000807077221 */ /* 0x000fce0000000000 */
.L_x_18:
[----:B------:R-:W-:Y:S05]  /*2cd0*/  BRA.U !UP1, `(.L_x_15) ;  /* 0x0000001109d07547 */ /* 0x000fea000b800000 */
[----:B------:R-:W-:Y:S02]  /*2ce0*/  UISETP.GE.U32.AND UP0, UPT, UR16, 0x4, UPT ;  /* 0x000000041000788c */ /* 0x000fe4000bf06070 */
[----:B------:R-:W-:-:S04]  /*2cf0*/  ULOP3.LUT UR8, UR18, 0x3, URZ, 0xc0, !UPT ;  /* 0x0000000312087892 */ /* 0x000fc8000f8ec0ff */
[----:B------:R-:W-:-:S03]  /*2d00*/  UISETP.NE.AND UP1, UPT, UR8, URZ, UPT ;  /* 0x000000ff0800728c */ /* 0x000fc6000bf25270 */
[----:B------:R-:W-:Y:S08]  /*2d10*/  BRA.U !UP0, `(.L_x_19) ;  /* 0x0000000108807547 */ /* 0x000ff0000b800000 */
[----:B------:R-:W-:-:S09]  /*2d20*/  ULEA UR7, UR4, UR14, 0x2 ;  /* 0x0000000e04077291 */ /* 0x000fd2000f8e10ff */
[----:B------:R-:W2:Y:S04]  /*2d30*/  LDL.64 R10, [UR7] ;  /* 0x00000007ff0a7983 */ /* 0x000ea80008100a00 */
[----:B0-----:R-:W3:Y:S01]  /*2d40*/  LDL.64 R8, [UR7+0x8] ;  /* 0x00000807ff087983 */ /* 0x001ee20008100a00 */
[----:B------:R-:W-:Y:S01]  /*2d50*/  UIADD3 UR4, UPT, UPT, UR4, 0x4, URZ ;  /* 0x0000000404047890 */ /* 0x000fe2000fffe0ff */
[----:B--2---:R-:W-:Y:S01]  /*2d60*/  FADD R10, R10, -R25 ;  /* 0x800000190a0a7221 */ /* 0x004fe20000000000 */
[----:B------:R-:W-:-:S03]  /*2d70*/  FADD R11, -R25, R11 ;  /* 0x0000000b190b7221 */ /* 0x000fc60000000100 */
[----:B------:R-:W-:Y:S01]  /*2d80*/  FMUL R10, R10, 1.4426950216293334961 ;  /* 0x3fb8aa3b0a0a7820 */ /* 0x000fe20000400000 */
[----:B---3--:R-:W-:Y:S01]  /*2d90*/  FADD R8, R8, -R25 ;  /* 0x8000001908087221 */ /* 0x008fe20000000000 */
[----:B------:R-:W-:Y:S01]  /*2da0*/  FMUL R11, R11, 1.4426950216293334961 ;  /* 0x3fb8aa3b0b0b7820 */ /* 0x000fe20000400000 */
[----:B------:R-:W-:Y:S02]  /*2db0*/  FADD R12, -R25, R9 ;  /* 0x00000009190c7221 */ /* 0x000fe40000000100 */
[----:B------:R-:W-:Y:S01]  /*2dc0*/  FSETP.GEU.AND P2, PT, R10, -126, PT ;  /* 0xc2fc00000a00780b */ /* 0x000fe20003f4e000 */
[----:B------:R-:W-:Y:S01]  /*2dd0*/  FMUL R9, R8, 1.4426950216293334961 ;  /* 0x3fb8aa3b08097820 */ /* 0x000fe20000400000 */
[----:B------:R-:W-:Y:S01]  /*2de0*/  FSETP.GEU.AND P3, PT, R11, -126, PT ;  /* 0xc2fc00000b00780b */ /* 0x000fe20003f6e000 */
[----:B------:R-:W-:-:S03]  /*2df0*/  FMUL R13, R12, 1.4426950216293334961 ;  /* 0x3fb8aa3b0c0d7820 */ /* 0x000fc60000400000 */
[----:B------:R-:W-:Y:S02]  /*2e00*/  FSETP.GEU.AND P4, PT, R9, -126, PT ;  /* 0xc2fc00000900780b */ /* 0x000fe40003f8e000 */
[----:B------:R-:W-:-:S05]  /*2e10*/  FSETP.GEU.AND P5, PT, R13, -126, PT ;  /* 0xc2fc00000d00780b */ /* 0x000fca0003fae000 */
[----:B------:R-:W-:Y:S02]  /*2e20*/  @!P2 FMUL R10, R10, 0.5 ;  /* 0x3f0000000a0aa820 */ /* 0x000fe40000400000 */
[----:B------:R-:W-:Y:S02]  /*2e30*/  @!P3 FMUL R11, R11, 0.5 ;  /* 0x3f0000000b0bb820 */ /* 0x000fe40000400000 */
[----:B------:R-:W0:Y:S02]  /*2e40*/  MUFU.EX2 R8, R10 ;  /* 0x0000000a00087308 */ /* 0x000e240000000800 */
[----:B------:R-:W-:Y:S02]  /*2e50*/  @!P4 FMUL R9, R9, 0.5 ;  /* 0x3f0000000909c820 */ /* 0x000fe40000400000 */
[----:B------:R-:W-:-:S04]  /*2e60*/  @!P5 FMUL R13, R13, 0.5 ;  /* 0x3f0000000d0dd820 */ /* 0x000fc80000400000 */
[----:B------:R-:W1:Y:S08]  /*2e70*/  MUFU.EX2 R12, R11 ;  /* 0x0000000b000c7308 */ /* 0x000e700000000800 */
[----:B------:R-:W2:Y:S01]  /*2e80*/  MUFU.EX2 R14, R9 ;  /* 0x00000009000e7308 */ /* 0x000ea20000000800 */
[----:B0-----:R-:W-:-:S04]  /*2e90*/  @!P2 FMUL R8, R8, R8 ;  /* 0x000000080808a220 */ /* 0x001fc80000400000 */
[----:B------:R-:W-:-:S03]  /*2ea0*/  FADD R7, R7, R8 ;  /* 0x0000000807077221 */ /* 0x000fc60000000000 */
[----:B------:R-:W0:Y:S01]  /*2eb0*/  MUFU.EX2 R16, R13 ;  /* 0x0000000d00107308 */ /* 0x000e220000000800 */
[----:B-1----:R-:W-:-:S04]  /*2ec0*/  @!P3 FMUL R12, R12, R12 ;  /* 0x0000000c0c0cb220 */ /* 0x002fc80000400000 */
[----:B------:R-:W-:Y:S01]  /*2ed0*/  FADD R7, R7, R12 ;  /* 0x0000000c07077221 */ /* 0x000fe20000000000 */
[----:B--2---:R-:W-:-:S04]  /*2ee0*/  @!P4 FMUL R14, R14, R14 ;  /* 0x0000000e0e0ec220 */ /* 0x004fc80000400000 */
[----:B------:R-:W-:Y:S01]  /*2ef0*/  FADD R7, R7, R14 ;  /* 0x0000000e07077221 */ /* 0x000fe20000000000 */
[----:B0-----:R-:W-:-:S04]  /*2f00*/  @!P5 FMUL R16, R16, R16 ;  /* 0x000000101010d220 */ /* 0x001fc80000400000 */
[----:B------:R-:W-:-:S07]  /*2f10*/  FADD R7, R7, R16 ;  /* 0x0000001007077221 */ /* 0x000fce0000000000 */
.L_x_19:
[----:B------:R-:W-:Y:S05]  /*2f20*/  BRA.U !UP1, `(.L_x_15) ;  /* 0x00000011093c7547 */ /* 0x000fea000b800000 */
[----:B------:R-:W-:Y:S02]  /*2f30*/  UIMAD UR7, UR4, 0x4, UR14 ;  /* 0x00000004040778a4 */ /* 0x000fe4000f8e020e */
[----:B------:R-:W-:-:S12]  /*2f40*/  UIADD3 UR4, UPT, UPT, -UR8, URZ, URZ ;  /* 0x000000ff08047290 */ /* 0x000fd8000fffe1ff */
.L_x_20:
[----:B------:R-:W2:Y:S01]  /*2f50*/  LDL R8, [UR7] ;  /* 0x00000007ff087983 */ /* 0x000ea20008100800 */
[----:B------:R-:W-:Y:S02]  /*2f60*/  UIADD3 UR4, UPT, UPT, UR4, 0x1, URZ ;  /* 0x0000000104047890 */ /* 0x000fe4000fffe0ff */
[----:B------:R-:W-:Y:S02]  /*2f70*/  UIADD3 UR7, UPT, UPT, UR7, 0x4, URZ ;  /* 0x0000000407077890 */ /* 0x000fe4000fffe0ff */
[----:B------:R-:W-:Y:S01]  /*2f80*/  UISETP.NE.AND UP0, UPT, UR4, URZ, UPT ;  /* 0x000000ff0400728c */ /* 0x000fe2000bf05270 */
[----:B--2---:R-:W-:-:S04]  /*2f90*/  FADD R8, R8, -R25 ;  /* 0x8000001908087221 */ /* 0x004fc80000000000 */
[----:B------:R-:W-:-:S05]  /*2fa0*/  FMUL R8, R8, 1.4426950216293334961 ;  /* 0x3fb8aa3b08087820 */ /* 0x000fca0000400000 */
[----:B------:R-:W-:-:S13]  /*2fb0*/  FSETP.GEU.AND P2, PT, R8, -126, PT ;  /* 0xc2fc00000800780b */ /* 0x000fda0003f4e000 */
[----:B------:R-:W-:-:S04]  /*2fc0*/  @!P2 FMUL R8, R8, 0.5 ;  /* 0x3f0000000808a820 */ /* 0x000fc80000400000 */
[----:B------:R-:W1:Y:S02]  /*2fd0*/  MUFU.EX2 R10, R8 ;  /* 0x00000008000a7308 */ /* 0x000e640000000800 */
[----:B-1----:R-:W-:-:S04]  /*2fe0*/  @!P2 FMUL R10, R10, R10 ;  /* 0x0000000a0a0aa220 */ /* 0x002fc80000400000 */
[----:B------:R-:W-:Y:S01]  /*2ff0*/  FADD R7, R10, R7 ;  /* 0x000000070a077221 */ /* 0x000fe20000000000 */
[----:B------:R-:W-:Y:S06]  /*3000*/  BRA.U UP0, `(.L_x_20) ;  /* 0xfffffffd00d07547 */ /* 0x000fec000b83ffff */
[----:B------:R-:W-:Y:S05]  /*3010*/  BRA `(.L_x_15) ;  /* 0x0000001000007947 */ /* 0x000fea0003800000 */
.L_x_14:
[----:B------:R-:W-:-:S09]  /*3020*/  UISETP.GE.AND UP0, UPT, UR17, -0x3, UPT ;  /* 0xfffffffd1100788c */ /* 0x000fd2000bf06270 */
[----:B------:R-:W-:Y:S05]  /*3030*/  BRA.U !UP0, `(.L_x_15) ;  /* 0x0000000d08f87547 */ /* 0x000fea000b800000 */
[----:B------:R1:W2:Y:S01]  /*3040*/  LDS R25, [R24] ;  /* 0x0000000018197984 */ /* 0x0002a20000000800 */
[----:B------:R-:W-:Y:S01]  /*3050*/  UISETP.GE.U32.AND UP1, UPT, UR18, 0xf, UPT ;  /* 0x0000000f1200788c */ /* 0x000fe2000bf26070 */
[----:B------:R-:W-:Y:S01]  /*3060*/  HFMA2 R7, -RZ, RZ, 0, 0 ;  /* 0x00000000ff077431 */ /* 0x000fe200000001ff */
[----:B------:R-:W-:Y:S01]  /*3070*/  ULOP3.LUT UR7, UR15, 0xf, URZ, 0xc0, !UPT ;  /* 0x0000000f0f077892 */ /* 0x000fe2000f8ec0ff */
[----:B------:R-:W-:-:S03]  /*3080*/  UMOV UR4, URZ ;  /* 0x000000ff00047c82 */ /* 0x000fc60008000000 */
[----:B------:R-:W-:-:S03]  /*3090*/  UISETP.NE.AND UP0, UPT, UR7, URZ, UPT ;  /* 0x000000ff0700728c */ /* 0x000fc6000bf05270 */
[----:B-1----:R-:W-:Y:S08]  /*30a0*/  BRA.U !UP1, `(.L_x_21) ;  /* 0x0000000909007547 */ /* 0x002ff0000b800000 */
[----:B------:R-:W-:Y:S01]  /*30b0*/  ULOP3.LUT UR4, UR15, 0xfffffff0, URZ, 0xc0, !UPT ;  /* 0xfffffff00f047892 */ /* 0x000fe2000f8ec0ff */
[----:B------:R-:W-:Y:S02]  /*30c0*/  IADD3 R26, PT, PT, R1, 0x20, RZ ;  /* 0x00000020011a7810 */ /* 0x000fe40007ffe0ff */
[----:B------:R-:W-:Y:S01]  /*30d0*/  MOV R7, RZ ;  /* 0x000000ff00077202 */ /* 0x000fe20000000f00 */
[----:B------:R-:W-:-:S12]  /*30e0*/  UIADD3 UR8, UPT, UPT, -UR4, URZ, URZ ;  /* 0x000000ff04087290 */ /* 0x000fd8000fffe1ff */
.L_x_22:
        /* <DEDUP_REMOVED lines=11> */
[C---:B--2---:R-:W-:Y:S01]  /*31a0*/  FADD R8, -R25.reuse, R8 ;  /* 0x0000000819087221 */ /* 0x044fe20000000100 */
[----:B------:R-:W-:-:S03]  /*31b0*/  FADD R9, -R25, R9 ;  /* 0x0000000919097221 */ /* 0x000fc60000000100 */
[----:B------:R-:W-:Y:S01]  /*31c0*/  FMUL R28, R8, 1.4426950216293334961 ;  /* 0x3fb8aa3b081c7820 */ /* 0x000fe20000400000 */
[----:B------:R-:W-:Y:S01]  /*31d0*/  FMUL R8, R9, 1.4426950216293334961 ;  /* 0x3fb8aa3b09087820 */ /* 0x000fe20000400000 */
[C---:B---3--:R-:W-:Y:S01]  /*31e0*/  FADD R9, -R25.reuse, R10 ;  /* 0x0000000a19097221 */ /* 0x048fe20000000100 */
[C---:B------:R-:W-:Y:S01]  /*31f0*/  FADD R11, -R25.reuse, R11 ;  /* 0x0000000b190b7221 */ /* 0x040fe20000000100 */
[C---:B----4-:R-:W-:Y:S01]  /*3200*/  FADD R12, -R25.reuse, R12 ;  /* 0x0000000c190c7221 */ /* 0x050fe20000000100 */
[----:B------:R-:W-:Y:S01]  /*3210*/  FSETP.GEU.AND P2, PT, R28, -126, PT ;  /* 0xc2fc00001c00780b */ /* 0x000fe20003f4e000 */
[C---:B------:R-:W-:Y:S01]  /*3220*/  FADD R13, -R25.reuse, R13 ;  /* 0x0000000d190d7221 */ /* 0x040fe20000000100 */
[----:B------:R-:W-:Y:S01]  /*3230*/  FSETP.GEU.AND P5, PT, R8, -126, PT ;  /* 0xc2fc00000800780b */ /* 0x000fe20003fae000 */
[C---:B-----5:R-:W-:Y:S01]  /*3240*/  FADD R14, -R25.reuse, R14 ;  /* 0x0000000e190e7221 */ /* 0x060fe20000000100 */
[C---:B------:R-:W-:Y:S01]  /*3250*/  FADD R15, -R25.reuse, R15 ;  /* 0x0000000f190f7221 */ /* 0x040fe20000000100 */
[C---:B------:R-:W-:Y:S01]  /*3260*/  FADD R16, -R25.reuse, R16 ;  /* 0x0000001019107221 */ /* 0x040fe20000000100 */
[C---:B------:R-:W-:Y:S01]  /*3270*/  FADD R17, -R25.reuse, R17 ;  /* 0x0000001119117221 */ /* 0x040fe20000000100 */
[----:B------:R-:W-:-:S03]  /*3280*/  FADD R18, -R25, R18 ;  /* 0x0000001219127221 */ /* 0x000fc60000000100 */
[----:B------:R-:W-:-:S03]  /*3290*/  FMUL R17, R17, 1.4426950216293334961 ;  /* 0x3fb8aa3b11117820 */ /* 0x000fc60000400000 */
[----:B------:R-:W-:Y:S01]  /*32a0*/  @!P2 FMUL R28, R28, 0.5 ;  /* 0x3f0000001c1ca820 */ /* 0x000fe20000400000 */
[C---:B------:R-:W-:Y:S01]  /*32b0*/  FADD R19, -R25.reuse, R19 ;  /* 0x0000001319137221 */ /* 0x040fe20000000100 */
[----:B------:R-:W-:Y:S01]  /*32c0*/  @!P5 FMUL R8, R8, 0.5 ;  /* 0x3f0000000808d820 */ /* 0x000fe20000400000 */
[C---:B------:R-:W-:Y:S01]  /*32d0*/  FADD R20, -R25.reuse, R20 ;  /* 0x0000001419147221 */ /* 0x040fe20000000100 */
[----:B------:R-:W0:Y:S01]  /*32e0*/  MUFU.EX2 R27, R28 ;  /* 0x0000001c001b7308 */ /* 0x000e220000000800 */
[C---:B------:R-:W-:Y:S01]  /*32f0*/  FADD R21, -R25.reuse, R21 ;  /* 0x0000001519157221 */ /* 0x040fe20000000100 */
[C---:B------:R-:W-:Y:S01]  /*3300*/  FADD R22, -R25.reuse, R22 ;  /* 0x0000001619167221 */ /* 0x040fe20000000100 */
[----:B------:R-:W-:-:S03]  /*3310*/  FADD R23, -R25, R23 ;  /* 0x0000001719177221 */ /* 0x000fc60000000100 */
        /* <DEDUP_REMOVED lines=89> */
.L_x_21:
        /* <DEDUP_REMOVED lines=11> */
[C---:B--2---:R-:W-:Y:S01]  /*3960*/  FADD R14, -R25.reuse, R14 ;  /* 0x0000000e190e7221 */ /* 0x044fe20000000100 */
[----:B------:R-:W-:-:S03]  /*3970*/  FADD R15, -R25, R15 ;  /* 0x0000000f190f7221 */ /* 0x000fc60000000100 */
[----:B------:R-:W-:Y:S01]  /*3980*/  FMUL R14, R14, 1.4426950216293334961 ;  /* 0x3fb8aa3b0e0e7820 */ /* 0x000fe20000400000 */
[----:B---3--:R-:W-:Y:S01]  /*3990*/  FADD R12, -R25, R12 ;  /* 0x0000000c190c7221 */ /* 0x008fe20000000100 */
[----:B------:R-:W-:Y:S01]  /*39a0*/  FMUL R15, R15, 1.4426950216293334961 ;  /* 0x3fb8aa3b0f0f7820 */ /* 0x000fe20000400000 */
[C---:B------:R-:W-:Y:S01]  /*39b0*/  FADD R13, -R25.reuse, R13 ;  /* 0x0000000d190d7221 */ /* 0x040fe20000000100 */
[----:B----4-:R-:W-:Y:S01]  /*39c0*/  FADD R17, -R25, R8 ;  /* 0x0000000819117221 */ /* 0x010fe20000000100 */
[----:B------:R-:W-:Y:S01]  /*39d0*/  FSETP.GEU.AND P3, PT, R14, -126, PT ;  /* 0xc2fc00000e00780b */ /* 0x000fe20003f6e000 */
[----:B------:R-:W-:Y:S01]  /*39e0*/  FMUL R16, R12, 1.4426950216293334961 ;  /* 0x3fb8aa3b0c107820 */ /* 0x000fe20000400000 */
[----:B------:R-:W-:Y:S01]  /*39f0*/  FSETP.GEU.AND P6, PT, R15, -126, PT ;  /* 0xc2fc00000f00780b */ /* 0x000fe20003fce000 */
[----:B------:R-:W-:Y:S01]  /*3a00*/  FMUL R13, R13, 1.4426950216293334961 ;  /* 0x3fb8aa3b0d0d7820 */ /* 0x000fe20000400000 */
[----:B------:R-:W-:Y:S01]  /*3a10*/  FMUL R17, R17, 1.4426950216293334961 ;  /* 0x3fb8aa3b11117820 */ /* 0x000fe20000400000 */
[C---:B------:R-:W-:Y:S01]  /*3a20*/  FADD R9, -R25.reuse, R9 ;  /* 0x0000000919097221 */ /* 0x040fe20000000100 */
[----:B------:R-:W-:Y:S01]  /*3a30*/  FSETP.GEU.AND P5, PT, R16, -126, PT ;  /* 0xc2fc00001000780b */ /* 0x000fe20003fae000 */
[----:B-----5:R-:W-:Y:S01]  /*3a40*/  FADD R10, -R25, R10 ;  /* 0x0000000a190a7221 */ /* 0x020fe20000000100 */
        /* <DEDUP_REMOVED lines=41> */
.L_x_23:
        /* <DEDUP_REMOVED lines=9> */
[C---:B--2---:R-:W-:Y:S01]  /*3d70*/  FADD R10, -R25.reuse, R10 ;  /* 0x0000000a190a7221 */ /* 0x044fe20000000100 */
[----:B------:R-:W-:-:S03]  /*3d80*/  FADD R11, -R25, R11 ;  /* 0x0000000b190b7221 */ /* 0x000fc60000000100 */
[----:B------:R-:W-:Y:S01]  /*3d90*/  FMUL R10, R10, 1.4426950216293334961 ;  /* 0x3fb8aa3b0a0a7820 */ /* 0x000fe20000400000 */
[----:B---3--:R-:W-:Y:S01]  /*3da0*/  FADD R8, -R25, R8 ;  /* 0x0000000819087221 */ /* 0x008fe20000000100 */
        /* <DEDUP_REMOVED lines=24> */
.L_x_24:
[----:B------:R-:W-:Y:S05]  /*3f30*/  BRA.U !UP1, `(.L_x_15) ;  /* 0x0000000109387547 */ /* 0x000fea000b800000 */
[----:B------:R-:W-:Y:S02]  /*3f40*/  UIMAD UR7, UR4, 0x4, UR14 ;  /* 0x00000004040778a4 */ /* 0x000fe4000f8e020e */
[----:B------:R-:W-:-:S12]  /*3f50*/  UIADD3 UR4, UPT, UPT, -UR8, URZ, URZ ;  /* 0x000000ff08047290 */ /* 0x000fd8000fffe1ff */
.L_x_25:
[----:B------:R-:W2:Y:S01]  /*3f60*/  LDL R8, [UR7] ;  /* 0x00000007ff087983 */ /* 0x000ea20008100800 */
[----:B------:R-:W-:Y:S02]  /*3f70*/  UIADD3 UR4, UPT, UPT, UR4, 0x1, URZ ;  /* 0x0000000104047890 */ /* 0x000fe4000fffe0ff */
[----:B------:R-:W-:Y:S02]  /*3f80*/  UIADD3 UR7, UPT, UPT, UR7, 0x4, URZ ;  /* 0x0000000407077890 */ /* 0x000fe4000fffe0ff */
[----:B------:R-:W-:Y:S01]  /*3f90*/  UISETP.NE.AND UP0, UPT, UR4, URZ, UPT ;  /* 0x000000ff0400728c */ /* 0x000fe2000bf05270 */
[----:B--2---:R-:W-:-:S04]  /*3fa0*/  FADD R8, -R25, R8 ;  /* 0x0000000819087221 */ /* 0x004fc80000000100 */
[----:B------:R-:W-:-:S05]  /*3fb0*/  FMUL R8, R8, 1.4426950216293334961 ;  /* 0x3fb8aa3b08087820 */ /* 0x000fca0000400000 */
[----:B------:R-:W-:-:S13]  /*3fc0*/  FSETP.GEU.AND P2, PT, R8, -126, PT ;  /* 0xc2fc00000800780b */ /* 0x000fda0003f4e000 */
[----:B------:R-:W-:-:S04]  /*3fd0*/  @!P2 FMUL R8, R8, 0.5 ;  /* 0x3f0000000808a820 */ /* 0x000fc80000400000 */
[----:B------:R-:W1:Y:S02]  /*3fe0*/  MUFU.EX2 R10, R8 ;  /* 0x00000008000a7308 */ /* 0x000e640000000800 */
[----:B-1----:R-:W-:-:S04]  /*3ff0*/  @!P2 FMUL R10, R10, R10 ;  /* 0x0000000a0a0aa220 */ /* 0x002fc80000400000 */
[----:B------:R-:W-:Y:S01]  /*4000*/  FADD R7, R10, R7 ;  /* 0x000000070a077221 */ /* 0x000fe20000000000 */
[----:B------:R-:W-:Y:S06]  /*4010*/  BRA.U UP0, `(.L_x_25) ;  /* 0xfffffffd00d07547 */ /* 0x000fec000b83ffff */
.L_x_15:
[----:B------:R-:W-:Y:S05]  /*4020*/  BSYNC.RECONVERGENT B0 ;  /* 0x0000000000007941 */ /* 0x000fea0003800200 */
.L_x_13:
[----:B------:R-:W1:Y:S01]  /*4030*/  SHFL.BFLY PT, R8, R7, 0x2, 0x1f ;  /* 0x0c401f0007087f89 */ /* 0x000e6200000e0000 */
[----:B------:R-:W-:-:S04]  /*4040*/  UIADD3 UR5, UPT, UPT, UR5, 0x400, URZ ;  /* 0x0000040005057890 */ /* 0x000fc8000fffe0ff */
[----:B------:R-:W-:-:S06]  /*4050*/  ULEA UR5, UR6, UR5, 0x18 ;  /* 0x0000000506057291 */ /* 0x000fcc000f8ec0ff */
[----:B------:R-:W-:Y:S01]  /*4060*/  LEA R6, R6, UR5, 0x2 ;  /* 0x0000000506067c11 */ /* 0x000fe2000f8e10ff */
[----:B-1----:R-:W-:-:S05]  /*4070*/  FADD R8, R8, R7 ;  /* 0x0000000708087221 */ /* 0x002fca0000000000 */
[----:B0-----:R-:W0:Y:S02]  /*4080*/  SHFL.BFLY PT, R9, R8, 0x1, 0x1f ;  /* 0x0c201f0008097f89 */ /* 0x001e2400000e0000 */
[----:B0-----:R-:W-:-:S05]  /*4090*/  FADD R9, R8, R9 ;  /* 0x0000000908097221 */ /* 0x001fca0000000000 */
[----:B------:R0:W-:Y:S01]  /*40a0*/  @!P1 STS [R6], R9 ;  /* 0x0000000906009388 */ /* 0x0001e20000000800 */
[----:B------:R-:W-:Y:S05]  /*40b0*/  @!P0 BRA `(.L_x_26) ;  /* 0x0000000c00908947 */ /* 0x000fea0003800000 */
[----:B------:R-:W-:-:S06]  /*40c0*/  UISETP.GE.AND UP0, UPT, UR17, 0x4, UPT ;  /* 0x000000041100788c */ /* 0x000fcc000bf06270 */
[----:B------:R-:W-:-:S13]  /*40d0*/  PLOP3.LUT P0, PT, PT, PT, UP0, 0x80, 0x8 ;  /* 0x000000000008781c */ /* 0x000fda0003f0f008 */
[----:B------:R-:W-:Y:S05]  /*40e0*/  @!P0 EXIT ;  /* 0x000000000000894d */ /* 0x000fea0003800000 */
[----:B------:R-:W1:Y:S01]  /*40f0*/  LDS R8, [R6] ;  /* 0x0000000006087984 */ /* 0x000e620000000800 */
[----:B------:R-:W-:Y:S01]  /*4100*/  ULOP3.LUT UR4, UR9, 0xfffffffc, URZ, 0xc0, !UPT ;  /* 0xfffffffc09047892 */ /* 0x000fe2000f8ec0ff */
[----:B------:R-:W-:Y:S01]  /*4110*/  MOV R7, 0x4b800000 ;  /* 0x4b80000000077802 */ /* 0x000fe20000000f00 */
[----:B------:R-:W-:Y:S01]  /*4120*/  UIADD3 UR5, UPT, UPT, UR18, -0x1, URZ ;  /* 0xffffffff12057890 */ /* 0x000fe2000fffe0ff */
[----:B------:R-:W3:Y:S01]  /*4130*/  LDS R24, [R24] ;  /* 0x0000000018187984 */ /* 0x000ee20000000800 */
[----:B------:R-:W-:Y:S02]  /*4140*/  UIADD3 UR4, UPT, UPT, -UR4, UR17, URZ ;  /* 0x0000001104047290 */ /* 0x000fe4000fffe1ff */
[----:B------:R-:W-:Y:S02]  /*4150*/  UISETP.GE.U32.AND UP0, UPT, UR5, 0x7, UPT ;  /* 0x000000070500788c */ /* 0x000fe4000bf06070 */
[----:B------:R-:W-:Y:S02]  /*4160*/  ULOP3.LUT UR7, UR18, 0x7, URZ, 0xc0, !UPT ;  /* 0x0000000712077892 */ /* 0x000fe4000f8ec0ff */
[----:B------:R-:W-:-:S02]  /*4170*/  IADD3 R4, PT, PT, R4, -UR4, RZ ;  /* 0x8000000404047c10 */ /* 0x000fc4000fffe0ff */
[----:B------:R-:W-:Y:S01]  /*4180*/  MOV R10, UR4 ;  /* 0x00000004000a7c02 */ /* 0x000fe20008000f00 */
[----:B------:R-:W-:Y:S02]  /*4190*/  UMOV UR4, URZ ;  /* 0x000000ff00047c82 */ /* 0x000fe40008000000 */
[----:B------:R-:W-:-:S04]  /*41a0*/  IMAD R3, R4, UR18, RZ ;  /* 0x0000001204037c24 */ /* 0x000fc8000f8e02ff */
[----:B------:R-:W-:Y:S01]  /*41b0*/  IMAD R3, R10, UR15, R3 ;  /* 0x0000000f0a037c24 */ /* 0x000fe2000f8e0203 */
[----:B-1----:R-:W-:-:S04]  /*41c0*/  FSETP.GEU.AND P0, PT, |R8|, 1.175494350822287508e-38, PT ;  /* 0x008000000800780b */ /* 0x002fc80003f0e200 */
[----:B------:R-:W-:-:S09]  /*41d0*/  FSEL R7, R7, 1, !P0 ;  /* 0x3f80000007077808 */ /* 0x000fd20004000000 */
[----:B------:R-:W-:-:S04]  /*41e0*/  @!P0 FMUL R8, R8, 16777216 ;  /* 0x4b80000008088820 */ /* 0x000fc80000400000 */
[----:B------:R-:W1:Y:S02]  /*41f0*/  MUFU.RCP R2, R8 ;  /* 0x0000000800027308 */ /* 0x000e640000001000 */
[----:B-1----:R-:W-:Y:S01]  /*4200*/  FMUL R2, R2, R7 ;  /* 0x0000000702027220 */ /* 0x002fe20000400000 */
[----:B---3--:R-:W-:Y:S06]  /*4210*/  BRA.U !UP0, `(.L_x_27) ;  /* 0x0000000508ac7547 */ /* 0x008fec000b800000 */
[----:B------:R-:W1:Y:S01]  /*4220*/  LDC.64 R10, c[0x0][0x388] ;  /* 0x0000e200ff0a7b82 */ /* 0x000e620000000a00 */
[CC--:B------:R-:W-:Y:S01]  /*4230*/  IMAD R22, R3.reuse, R0.reuse, R0 ;  /* 0x0000000003167224 */ /* 0x0c0fe200078e0200 */
[C---:B0-----:R-:W-:Y:S01]  /*4240*/  IADD3 R6, PT, PT, R3.reuse, 0x2, RZ ;  /* 0x0000000203067810 */ /* 0x041fe20007ffe0ff */
[----:B------:R-:W-:Y:S01]  /*4250*/  ULOP3.LUT UR4, UR18, 0x1ffffff8, URZ, 0xc0, !UPT ;  /* 0x1ffffff812047892 */ /* 0x000fe2000f8ec0ff */
[C---:B------:R-:W-:Y:S01]  /*4260*/  IADD3 R7, PT, PT, R3.reuse, 0x3, RZ ;  /* 0x0000000303077810 */ /* 0x040fe20007ffe0ff */
[CCC-:B------:R-:W-:Y:S01]  /*4270*/  IMAD R4, R3.reuse, R0.reuse, R5.reuse ;  /* 0x0000000003047224 */ /* 0x1c0fe200078e0205 */
        /* <DEDUP_REMOVED lines=9> */
[-CC-:B------:R-:W-:Y:S01]  /*4310*/  IMAD R20, R20, R0.reuse, R5.reuse ;  /* 0x0000000014147224 */ /* 0x180fe200078e0205 */
[----:B------:R-:W-:Y:S01]  /*4320*/  UIADD3 UR6, UPT, UPT, UR13, 0x10, URZ ;  /* 0x000000100d067890 */ /* 0x000fe2000fffe0ff */
[----:B------:R-:W-:Y:S01]  /*4330*/  IMAD R21, R21, R0, R5 ;  /* 0x0000000015157224 */ /* 0x000fe200078e0205 */
[----:B------:R-:W-:-:S12]  /*4340*/  UIADD3 UR5, UPT, UPT, -UR4, URZ, URZ ;  /* 0x000000ff04057290 */ /* 0x000fd8000fffe1ff */
.L_x_28:
[----:B---3--:R-:W3:Y:S04]  /*4350*/  LDL.64 R12, [UR6+-0x10] ;  /* 0xfffff006ff0c7983 */ /* 0x008ee80008100a00 */
[----:B------:R-:W4:Y:S04]  /*4360*/  LDL.64 R14, [UR6+-0x8] ;  /* 0xfffff806ff0e7983 */ /* 0x000f280008100a00 */
[----:B------:R-:W5:Y:S04]  /*4370*/  LDL.64 R16, [UR6] ;  /* 0x00000006ff107983 */ /* 0x000f680008100a00 */
[----:B------:R-:W5:Y:S01]  /*4380*/  LDL.64 R18, [UR6+0x8] ;  /* 0x00000806ff127983 */ /* 0x000f620008100a00 */
[----:B------:R-:W-:-:S02]  /*4390*/  UIADD3 UR5, UPT, UPT, UR5, 0x8, URZ ;  /* 0x0000000805057890 */ /* 0x000fc4000fffe0ff */
[----:B------:R-:W-:Y:S02]  /*43a0*/  UIADD3 UR6, UPT, UPT, UR6, 0x20, URZ ;  /* 0x0000002006067890 */ /* 0x000fe4000fffe0ff */
[----:B------:R-:W-:Y:S01]  /*43b0*/  UISETP.NE.AND UP0, UPT, UR5, URZ, UPT ;  /* 0x000000ff0500728c */ /* 0x000fe2000bf05270 */
[C---:B---3--:R-:W-:Y:S01]  /*43c0*/  FADD R12, -R24.reuse, R12 ;  /* 0x0000000c180c7221 */ /* 0x048fe20000000100 */
[----:B------:R-:W-:-:S03]  /*43d0*/  FADD R13, -R24, R13 ;  /* 0x0000000d180d7221 */ /* 0x000fc60000000100 */
[----:B------:R-:W-:Y:S01]  /*43e0*/  FMUL R26, R12, 1.4426950216293334961 ;  /* 0x3fb8aa3b0c1a7820 */ /* 0x000fe20000400000 */
[C---:B----4-:R-:W-:Y:S01]  /*43f0*/  FADD R14, -R24.reuse, R14 ;  /* 0x0000000e180e7221 */ /* 0x050fe20000000100 */
[----:B--2---:R-:W-:Y:S01]  /*4400*/  FMUL R25, R13, 1.4426950216293334961 ;  /* 0x3fb8aa3b0d197820 */ /* 0x004fe20000400000 */
[C---:B------:R-:W-:Y:S01]  /*4410*/  FADD R15, -R24.reuse, R15 ;  /* 0x0000000f180f7221 */ /* 0x040fe20000000100 */
[----:B-----5:R-:W-:Y:S01]  /*4420*/  FADD R16, -R24, R16 ;  /* 0x0000001018107221 */ /* 0x020fe20000000100 */
[----:B------:R-:W-:Y:S01]  /*4430*/  FSETP.GEU.AND P5, PT, R26, -126, PT ;  /* 0xc2fc00001a00780b */ /* 0x000fe20003fae000 */
[----:B------:R-:W-:Y:S01]  /*4440*/  FMUL R23, R14, 1.4426950216293334961 ;  /* 0x3fb8aa3b0e177820 */ /* 0x000fe20000400000 */
[----:B------:R-:W-:Y:S01]  /*4450*/  FSETP.GEU.AND P4, PT, R25, -126, PT ;  /* 0xc2fc00001900780b */ /* 0x000fe20003f8e000 */
[----:B------:R-:W-:Y:S01]  /*4460*/  FMUL R16, R16, 1.4426950216293334961 ;  /* 0x3fb8aa3b10107820 */ /* 0x000fe20000400000 */
[----:B------:R-:W-:Y:S01]  /*4470*/  FMUL R12, R15, 1.4426950216293334961 ;  /* 0x3fb8aa3b0f0c7820 */ /* 0x000fe20000400000 */
[C---:B------:R-:W-:Y:S01]  /*4480*/  FADD R18, -R24.reuse, R18 ;  /* 0x0000001218127221 */ /* 0x040fe20000000100 */
[----:B------:R-:W-:Y:S01]  /*4490*/  FSETP.GEU.AND P3, PT, R23, -126, PT ;  /* 0xc2fc00001700780b */ /* 0x000fe20003f6e000 */
[----:B------:R-:W-:Y:S01]  /*44a0*/  FADD R17, -R24, R17 ;  /* 0x0000001118117221 */ /* 0x000fe20000000100 */
[----:B------:R-:W-:Y:S01]  /*44b0*/  FSETP.GEU.AND P1, PT, R16, -126, PT ;  /* 0xc2fc00001000780b */ /* 0x000fe20003f2e000 */
[----:B------:R-:W-:Y:S01]  /*44c0*/  FADD R19, -R24, R19 ;  /* 0x0000001318137221 */ /* 0x000fe20000000100 */
[----:B------:R-:W-:Y:S01]  /*44d0*/  FSETP.GEU.AND P2, PT, R12, -126, PT ;  /* 0xc2fc00000c00780b */ /* 0x000fe20003f4e000 */
[----:B------:R-:W-:Y:S01]  /*44e0*/  FMUL R18, R18, 1.4426950216293334961 ;  /* 0x3fb8aa3b12127820 */ /* 0x000fe20000400000 */
[----:B------:R-:W-:Y:S01]  /*44f0*/  FMUL R27, R17, 1.4426950216293334961 ;  /* 0x3fb8aa3b111b7820 */ /* 0x000fe20000400000 */
[----:B------:R-:W-:Y:S01]  /*4500*/  @!P5 FMUL R26, R26, 0.5 ;  /* 0x3f0000001a1ad820 */ /* 0x000fe20000400000 */
[----:B-1----:R-:W-:-:S04]  /*4510*/  IMAD.WIDE.U32 R14, R4, 0x4, R10 ;  /* 0x00000004040e7825 */ /* 0x002fc800078e000a */
[----:B------:R-:W-:Y:S01]  /*4520*/  @!P4 FMUL R25, R25, 0.5 ;  /* 0x3f0000001919c820 */ /* 0x000fe20000400000 */
[----:B------:R-:W-:Y:S01]  /*4530*/  LEA R4, R0, R4, 0x3 ;  /* 0x0000000400047211 */ /* 0x000fe200078e18ff */
[----:B------:R0:W1:Y:S01]  /*4540*/  MUFU.EX2 R13, R26 ;  /* 0x0000001a000d7308 */ /* 0x0000620000000800 */
[----:B------:R-:W-:Y:S01]  /*4550*/  FSETP.GEU.AND P0, PT, R27, -126, PT ;  /* 0xc2fc00001b00780b */ /* 0x000fe20003f0e000 */
[----:B------:R-:W-:Y:S01]  /*4560*/  @!P3 FMUL R23, R23, 0.5 ;  /* 0x3f0000001717b820 */ /* 0x000fe20000400000 */
[----:B------:R-:W-:Y:S01]  /*4570*/  @!P1 FMUL R16, R16, 0.5 ;  /* 0x3f00000010109820 */ /* 0x000fe20000400000 */
[----:B------:R-:W-:-:S04]  /*4580*/  @!P2 FMUL R12, R12, 0.5 ;  /* 0x3f0000000c0ca820 */ /* 0x000fc80000400000 */
[----:B------:R-:W2:Y:S01]  /*4590*/  MUFU.EX2 R23, R23 ;  /* 0x0000001700177308 */ /* 0x000ea20000000800 */
[----:B0-----:R-:W-:-:S05]  /*45a0*/  FMUL R26, R19, 1.4426950216293334961 ;  /* 0x3fb8aa3b131a7820 */ /* 0x001fca0000400000 */
[----:B------:R-:W-:Y:S01]  /*45b0*/  FSETP.GEU.AND P6, PT, R26, -126, PT ;  /* 0xc2fc00001a00780b */ /* 0x000fe20003fce000 */
[----:B------:R-:W-:Y:S01]  /*45c0*/  @!P0 FMUL R27, R27, 0.5 ;  /* 0x3f0000001b1b8820 */ /* 0x000fe20000400000 */
[----:B------:R-:W0:Y:S01]  /*45d0*/  MUFU.EX2 R25, R25 ;  /* 0x0000001900197308 */ /* 0x000e220000000800 */
[----:B-1----:R-:W-:Y:S01]  /*45e0*/  @!P5 FMUL R13, R13, R13 ;  /* 0x0000000d0d0dd220 */ /* 0x002fe20000400000 */
[----:B------:R-:W-:-:S03]  /*45f0*/  FSETP.GEU.AND P5, PT, R18, -126, PT ;  /* 0xc2fc00001200780b */ /* 0x000fc60003fae000 */
[----:B------:R-:W-:-:S03]  /*4600*/  FMUL R29, R2, R13 ;  /* 0x0000000d021d7220 */ /* 0x000fc60000400000 */
[----:B------:R1:W3:Y:S01]  /*4610*/  MUFU.EX2 R17, R12 ;  /* 0x0000000c00117308 */ /* 0x0002e20000000800 */
[----:B--2---:R-:W-:Y:S01]  /*4620*/  @!P3 FMUL R23, R23, R23 ;  /* 0x000000171717b220 */ /* 0x004fe20000400000 */
[----:B------:R2:W-:Y:S01]  /*4630*/  STG.E desc[UR10][R14.64], R29 ;  /* 0x0000001d0e007986 */ /* 0x0005e2000c10190a */
[----:B------:R-:W-:-:S04]  /*4640*/  @!P6 FMUL R26, R26, 0.5 ;  /* 0x3f0000001a1ae820 */ /* 0x000fc80000400000 */
[----:B------:R-:W-:Y:S01]  /*4650*/  @!P5 FMUL R18, R18, 0.5 ;  /* 0x3f0000001212d820 */ /* 0x000fe20000400000 */
[----:B------:R-:W4:Y:S01]  /*4660*/  MUFU.EX2 R16, R16 ;  /* 0x0000001000107308 */ /* 0x000f220000000800 */
[----:B0-----:R-:W-:Y:S01]  /*4670*/  @!P4 FMUL R25, R25, R25 ;  /* 0x000000191919c220 */ /* 0x001fe20000400000 */
[----:B-1----:R-:W-:Y:S01]  /*4680*/  IMAD.WIDE.U32 R12, R22, 0x4, R10 ;  /* 0x00000004160c7825 */ /* 0x002fe200078e000a */
[----:B------:R-:W-:-:S03]  /*4690*/  LEA R22, R0, R22, 0x3 ;  /* 0x0000001600167211 */ /* 0x000fc600078e18ff */
[C---:B------:R-:W-:Y:S01]  /*46a0*/  FMUL R25, R2.reuse, R25 ;  /* 0x0000001902197220 */ /* 0x040fe20000400000 */
[----:B--2---:R-:W-:Y:S01]  /*46b0*/  FMUL R29, R2, R23 ;  /* 0x00000017021d7220 */ /* 0x004fe20000400000 */
[----:B------:R-:W-:Y:S01]  /*46c0*/  IMAD.WIDE.U32 R14, R7, 0x4, R10 ;  /* 0x00000004070e7825 */ /* 0x000fe200078e000a */
[----:B------:R0:W1:Y:S03]  /*46d0*/  MUFU.EX2 R19, R27 ;  /* 0x0000001b00137308 */ /* 0x0000660000000800 */
[----:B---3--:R-:W-:Y:S01]  /*46e0*/  @!P2 FMUL R17, R17, R17 ;  /* 0x000000111111a220 */ /* 0x008fe20000400000 */
[----:B------:R2:W-:Y:S01]  /*46f0*/  STG.E desc[UR10][R12.64], R25 ;  /* 0x000000190c007986 */ /* 0x0005e2000c10190a */
[----:B------:R-:W-:-:S03]  /*4700*/  LEA R7, R0, R7, 0x3 ;  /* 0x0000000700077211 */ /* 0x000fc600078e18ff */
[----:B------:R-:W3:Y:S01]  /*4710*/  MUFU.EX2 R18, R18 ;  /* 0x0000001200127308 */ /* 0x000ee20000000800 */
[----:B----4-:R-:W-:Y:S01]  /*4720*/  @!P1 FMUL R16, R16, R16 ;  /* 0x0000001010109220 */ /* 0x010fe20000400000 */
[----:B0-----:R-:W-:Y:S01]  /*4730*/  FMUL R27, R2, R17 ;  /* 0x00000011021b7220 */ /* 0x001fe20000400000 */
[----:B--2---:R-:W-:-:S04]  /*4740*/  IMAD.WIDE.U32 R12, R6, 0x4, R10 ;  /* 0x00000004060c7825 */ /* 0x004fc800078e000a */
[----:B------:R-:W-:Y:S01]  /*4750*/  FMUL R25, R2, R16 ;  /* 0x0000001002197220 */ /* 0x000fe20000400000 */
[----:B------:R-:W0:Y:S01]  /*4760*/  MUFU.EX2 R23, R26 ;  /* 0x0000001a00177308 */ /* 0x000e220000000800 */
[----:B-1----:R-:W-:Y:S01]  /*4770*/  @!P0 FMUL R19, R19, R19 ;  /* 0x0000001313138220 */ /* 0x002fe20000400000 */
[--C-:B------:R-:W-:Y:S01]  /*4780*/  IMAD.WIDE.U32 R16, R21, 0x4, R10.reuse ;  /* 0x0000000415107825 */ /* 0x100fe200078e000a */
[----:B------:R1:W-:Y:S01]  /*4790*/  STG.E desc[UR10][R12.64], R29 ;  /* 0x0000001d0c007986 */ /* 0x0003e2000c10190a */
[----:B------:R-:W-:Y:S02]  /*47a0*/  LEA R6, R0, R6, 0x3 ;  /* 0x0000000600067211 */ /* 0x000fe400078e18ff */
[----:B------:R-:W-:Y:S01]  /*47b0*/  FMUL R19, R2, R19 ;  /* 0x0000001302137220 */ /* 0x000fe20000400000 */
[----:B------:R-:W-:Y:S01]  /*47c0*/  LEA R21, R0, R21, 0x3 ;  /* 0x0000001500157211 */ /* 0x000fe200078e18ff */
[----:B------:R2:W-:Y:S01]  /*47d0*/  STG.E desc[UR10][R14.64], R27 ;  /* 0x0000001b0e007986 */ /* 0x0005e2000c10190a */
[----:B---3--:R-:W-:Y:S01]  /*47e0*/  @!P5 FMUL R18, R18, R18 ;  /* 0x000000121212d220 */ /* 0x008fe20000400000 */
[----:B-1----:R-:W-:-:S04]  /*47f0*/  IMAD.WIDE.U32 R12, R8, 0x4, R10 ;  /* 0x00000004080c7825 */ /* 0x002fc800078e000a */
[----:B------:R-:W-:Y:S01]  /*4800*/  FMUL R29, R2, R18 ;  /* 0x00000012021d7220 */ /* 0x000fe20000400000 */
[----:B0-----:R-:W-:Y:S01]  /*4810*/  @!P6 FMUL R23, R23, R23 ;  /* 0x000000171717e220 */ /* 0x001fe20000400000 */
[----:B------:R-:W-:Y:S01]  /*4820*/  LEA R8, R0, R8, 0x3 ;  /* 0x0000000800087211 */ /* 0x000fe200078e18ff */
[--C-:B--2---:R-:W-:Y:S01]  /*4830*/  IMAD.WIDE.U32 R14, R20, 0x4, R10.reuse ;  /* 0x00000004140e7825 */ /* 0x104fe200078e000a */
[----:B------:R0:W-:Y:S03]  /*4840*/  STG.E desc[UR10][R12.64], R25 ;  /* 0x000000190c007986 */ /* 0x0001e6000c10190a */
[----:B------:R-:W-:Y:S01]  /*4850*/  FMUL R23, R2, R23 ;  /* 0x0000001702177220 */ /* 0x000fe20000400000 */
[C---:B------:R-:W-:Y:S01]  /*4860*/  LEA R20, R0.reuse, R20, 0x3 ;  /* 0x0000001400147211 */ /* 0x040fe200078e18ff */
[----:B0-----:R-:W-:Y:S01]  /*4870*/  IMAD.WIDE.U32 R12, R9, 0x4, R10 ;  /* 0x00000004090c7825 */ /* 0x001fe200078e000a */
[----:B------:R-:W-:-:S04]  /*4880*/  LEA R9, R0, R9, 0x3 ;  /* 0x0000000900097211 */ /* 0x000fc800078e18ff */
[----:B------:R3:W-:Y:S04]  /*4890*/  STG.E desc[UR10][R12.64], R19 ;  /* 0x000000130c007986 */ /* 0x0007e8000c10190a */
[----:B------:R3:W-:Y:S04]  /*48a0*/  STG.E desc[UR10][R14.64], R29 ;  /* 0x0000001d0e007986 */ /* 0x0007e8000c10190a */
[----:B------:R3:W-:Y:S01]  /*48b0*/  STG.E desc[UR10][R16.64], R23 ;  /* 0x0000001710007986 */ /* 0x0007e2000c10190a */
[----:B------:R-:W-:Y:S05]  /*48c0*/  BRA.U UP0, `(.L_x_28) ;  /* 0xfffffff900a07547 */ /* 0x000fea000b83ffff */
.L_x_27:
[----:B------:R-:W-:-:S13]  /*48d0*/  ISETP.NE.AND P0, PT, RZ, UR7, PT ;  /* 0x00000007ff007c0c */ /* 0x000fda000bf05270 */
[----:B------:R-:W-:Y:S05]  /*48e0*/  @!P0 EXIT ;  /* 0x000000000000894d */ /* 0x000fea0003800000 */
[----:B------:R-:W-:Y:S02]  /*48f0*/  UISETP.GE.U32.AND UP0, UPT, UR7, 0x4, UPT ;  /* 0x000000040700788c */ /* 0x000fe4000bf06070 */
[----:B------:R-:W-:-:S07]  /*4900*/  ULOP3.LUT UR6, UR18, 0x3, URZ, 0xc0, !UPT ;  /* 0x0000000312067892 */ /* 0x000fce000f8ec0ff */
[----:B------:R-:W-:Y:S05]  /*4910*/  BRA.U !UP0, `(.L_x_29) ;  /* 0x0000000108b87547 */ /* 0x000fea000b800000 */
[----:B------:R-:W-:-:S09]  /*4920*/  ULEA UR5, UR4, UR14, 0x2 ;  /* 0x0000000e04057291 */ /* 0x000fd2000f8e10ff */
[----:B0-----:R-:W4:Y:S04]  /*4930*/  LDL.64 R6, [UR5] ;  /* 0x00000005ff067983 */ /* 0x001f280008100a00 */
[----:B------:R-:W5:Y:S01]  /*4940*/  LDL.64 R8, [UR5+0x8] ;  /* 0x00000805ff087983 */ /* 0x000f620008100a00 */
[----:B------:R-:W-:Y:S01]  /*4950*/  IADD3 R4, PT, PT, R3, UR4, RZ ;  /* 0x0000000403047c10 */ /* 0x000fe2000fffe0ff */
[----:B------:R-:W-:Y:S01]  /*4960*/  UIADD3 UR4, UPT, UPT, UR4, 0x4, URZ ;  /* 0x0000000404047890 */ /* 0x000fe2000fffe0ff */
[C---:B----4-:R-:W-:Y:S01]  /*4970*/  FADD R6, -R24.reuse, R6 ;  /* 0x0000000618067221 */ /* 0x050fe20000000100 */
[C---:B------:R-:W-:Y:S01]  /*4980*/  FADD R7, -R24.reuse, R7 ;  /* 0x0000000718077221 */ /* 0x040fe20000000100 */
[C---:B-----5:R-:W-:Y:S01]  /*4990*/  FADD R8, -R24.reuse, R8 ;  /* 0x0000000818087221 */ /* 0x060fe20000000100 */
[----:B------:R-:W-:Y:S01]  /*49a0*/  FADD R9, -R24, R9 ;  /* 0x0000000918097221 */ /* 0x000fe20000000100 */
[----:B------:R-:W-:Y:S01]  /*49b0*/  FMUL R6, R6, 1.4426950216293334961 ;  /* 0x3fb8aa3b06067820 */ /* 0x000fe20000400000 */
[----:B------:R-:W-:Y:S01]  /*49c0*/  FMUL R10, R7, 1.4426950216293334961 ;  /* 0x3fb8aa3b070a7820 */ /* 0x000fe20000400000 */
[----:B---3--:R-:W-:Y:S01]  /*49d0*/  FMUL R14, R8, 1.4426950216293334961 ;  /* 0x3fb8aa3b080e7820 */ /* 0x008fe20000400000 */
[----:B------:R-:W-:Y:S01]  /*49e0*/  FMUL R16, R9, 1.4426950216293334961 ;  /* 0x3fb8aa3b09107820 */ /* 0x000fe20000400000 */
[----:B------:R-:W-:Y:S01]  /*49f0*/  IMAD R7, R4, R0, R5 ;  /* 0x0000000004077224 */ /* 0x000fe200078e0205 */
[----:B------:R-:W-:Y:S01]  /*4a00*/  FSETP.GEU.AND P0, PT, R6, -126, PT ;  /* 0xc2fc00000600780b */ /* 0x000fe20003f0e000 */
[----:B------:R-:W0:Y:S01]  /*4a10*/  LDC.64 R8, c[0x0][0x388] ;  /* 0x0000e200ff087b82 */ /* 0x000e220000000a00 */
[----:B------:R-:W-:-:S02]  /*4a20*/  FSETP.GEU.AND P1, PT, R10, -126, PT ;  /* 0xc2fc00000a00780b */ /* 0x000fc40003f2e000 */
[----:B------:R-:W-:Y:S02]  /*4a30*/  FSETP.GEU.AND P2, PT, R14, -126, PT ;  /* 0xc2fc00000e00780b */ /* 0x000fe40003f4e000 */
[----:B------:R-:W-:Y:S02]  /*4a40*/  FSETP.GEU.AND P3, PT, R16, -126, PT ;  /* 0xc2fc00001000780b */ /* 0x000fe40003f6e000 */
[----:B------:R-:W-:-:S04]  /*4a50*/  IADD3 R11, PT, PT, R7, R0, RZ ;  /* 0x00000000070b7210 */ /* 0x000fc80007ffe0ff */
[-C--:B------:R-:W-:Y:S01]  /*4a60*/  IADD3 R13, PT, PT, R11, R0.reuse, RZ ;  /* 0x000000000b0d7210 */ /* 0x080fe20007ffe0ff */
[----:B------:R-:W-:Y:S02]  /*4a70*/  @!P0 FMUL R6, R6, 0.5 ;  /* 0x3f00000006068820 */ /* 0x000fe40000400000 */
[----:B------:R-:W-:Y:S01]  /*4a80*/  @!P1 FMUL R10, R10, 0.5 ;  /* 0x3f0000000a0a9820 */ /* 0x000fe20000400000 */
[C---:B------:R-:W-:Y:S01]  /*4a90*/  IADD3 R23, PT, PT, R13.reuse, R0, RZ ;  /* 0x000000000d177210 */ /* 0x040fe20007ffe0ff */
[----:B------:R-:W-:Y:S01]  /*4aa0*/  @!P2 FMUL R14, R14, 0.5 ;  /* 0x3f0000000e0ea820 */ /* 0x000fe20000400000 */
[----:B------:R1:W3:Y:S01]  /*4ab0*/  MUFU.EX2 R15, R6 ;  /* 0x00000006000f7308 */ /* 0x0002e20000000800 */
[----:B------:R-:W-:Y:S01]  /*4ac0*/  @!P3 FMUL R16, R16, 0.5 ;  /* 0x3f0000001010b820 */ /* 0x000fe20000400000 */
[----:B0-----:R-:W-:-:S06]  /*4ad0*/  IMAD.WIDE.U32 R12, R13, 0x4, R8 ;  /* 0x000000040d0c7825 */ /* 0x001fcc00078e0008 */
[----:B------:R0:W4:Y:S01]  /*4ae0*/  MUFU.EX2 R17, R10 ;  /* 0x0000000a00117308 */ /* 0x0001220000000800 */
[----:B-1----:R-:W-:-:S07]  /*4af0*/  IMAD.WIDE.U32 R6, R7, 0x4, R8 ;  /* 0x0000000407067825 */ /* 0x002fce00078e0008 */
[----:B------:R-:W1:Y:S01]  /*4b00*/  MUFU.EX2 R19, R14 ;  /* 0x0000000e00137308 */ /* 0x000e620000000800 */
[----:B---3--:R-:W-:Y:S01]  /*4b10*/  @!P0 FMUL R15, R15, R15 ;  /* 0x0000000f0f0f8220 */ /* 0x008fe20000400000 */
[----:B0-----:R-:W-:-:S04]  /*4b20*/  IMAD.WIDE.U32 R10, R11, 0x4, R8 ;  /* 0x000000040b0a7825 */ /* 0x001fc800078e0008 */
[C---:B------:R-:W-:Y:S01]  /*4b30*/  FMUL R15, R2.reuse, R15 ;  /* 0x0000000f020f7220 */ /* 0x040fe20000400000 */
[----:B------:R-:W-:Y:S01]  /*4b40*/  IMAD.WIDE.U32 R8, R23, 0x4, R8 ;  /* 0x0000000417087825 */ /* 0x000fe200078e0008 */
[----:B------:R-:W0:Y:S03]  /*4b50*/  MUFU.EX2 R21, R16 ;  /* 0x0000001000157308 */ /* 0x000e260000000800 */
[----:B----4-:R-:W-:Y:S01]  /*4b60*/  @!P1 FMUL R17, R17, R17 ;  /* 0x0000001111119220 */ /* 0x010fe20000400000 */
[----:B------:R4:W-:Y:S03]  /*4b70*/  STG.E desc[UR10][R6.64], R15 ;  /* 0x0000000f06007986 */ /* 0x0009e6000c10190a */
[----:B------:R-:W-:Y:S01]  /*4b80*/  FMUL R17, R2, R17 ;  /* 0x0000001102117220 */ /* 0x000fe20000400000 */
[----:B-1----:R-:W-:-:S04]  /*4b90*/  @!P2 FMUL R19, R19, R19 ;  /* 0x000000131313a220 */ /* 0x002fc80000400000 */
[----:B------:R4:W-:Y:S01]  /*4ba0*/  STG.E desc[UR10][R10.64], R17 ;  /* 0x000000110a007986 */ /* 0x0009e2000c10190a */
[----:B------:R-:W-:Y:S01]  /*4bb0*/  FMUL R19, R2, R19 ;  /* 0x0000001302137220 */ /* 0x000fe20000400000 */
[----:B0-----:R-:W-:-:S04]  /*4bc0*/  @!P3 FMUL R21, R21, R21 ;  /* 0x000000151515b220 */ /* 0x001fc80000400000 */
[----:B------:R4:W-:Y:S01]  /*4bd0*/  STG.E desc[UR10][R12.64], R19 ;  /* 0x000000130c007986 */ /* 0x0009e2000c10190a */
[----:B------:R-:W-:-:S05]  /*4be0*/  FMUL R21, R2, R21 ;  /* 0x0000001502157220 */ /* 0x000fca0000400000 */
[----:B------:R4:W-:Y:S02]  /*4bf0*/  STG.E desc[UR10][R8.64], R21 ;  /* 0x0000001508007986 */ /* 0x0009e4000c10190a */
.L_x_29:
[----:B------:R-:W-:-:S13]  /*4c00*/  ISETP.NE.AND P0, PT, RZ, UR6, PT ;  /* 0x00000006ff007c0c */ /* 0x000fda000bf05270 */
[----:B------:R-:W-:Y:S05]  /*4c10*/  @!P0 EXIT ;  /* 0x000000000000894d */ /* 0x000fea0003800000 */
[----:B------:R-:W-:-:S09]  /*4c20*/  UISETP.NE.AND UP0, UPT, UR6, 0x1, UPT ;  /* 0x000000010600788c */ /* 0x000fd2000bf05270 */
[----:B------:R-:W-:Y:S05]  /*4c30*/  BRA.U !UP0, `(.L_x_30) ;  /* 0x0000000108647547 */ /* 0x000fea000b800000 */
[----:B------:R-:W-:-:S09]  /*4c40*/  ULEA UR5, UR4, UR14, 0x2 ;  /* 0x0000000e04057291 */ /* 0x000fd2000f8e10ff */
[----:B0---4-:R-:W4:Y:S01]  /*4c50*/  LDL.64 R6, [UR5] ;  /* 0x00000005ff067983 */ /* 0x011f220008100a00 */
[----:B------:R-:W-:Y:S01]  /*4c60*/  IADD3 R8, PT, PT, R3, UR4, RZ ;  /* 0x0000000403087c10 */ /* 0x000fe2000fffe0ff */
[----:B------:R-:W-:-:S04]  /*4c70*/  UIADD3 UR4, UPT, UPT, UR4, 0x2, URZ ;  /* 0x0000000204047890 */ /* 0x000fc8000fffe0ff */
[----:B------:R-:W-:-:S05]  /*4c80*/  IMAD R9, R8, R0, R5 ;  /* 0x0000000008097224 */ /* 0x000fca00078e0205 */
[----:B---3--:R-:W-:Y:S01]  /*4c90*/  IADD3 R15, PT, PT, R9, R0, RZ ;  /* 0x00000000090f7210 */ /* 0x008fe20007ffe0ff */
[C---:B----4-:R-:W-:Y:S01]  /*4ca0*/  FADD R6, -R24.reuse, R6 ;  /* 0x0000000618067221 */ /* 0x050fe20000000100 */
[----:B------:R-:W-:-:S03]  /*4cb0*/  FADD R7, -R24, R7 ;  /* 0x0000000718077221 */ /* 0x000fc60000000100 */
[----:B------:R-:W-:Y:S01]  /*4cc0*/  FMUL R4, R6, 1.4426950216293334961 ;  /* 0x3fb8aa3b06047820 */ /* 0x000fe20000400000 */
[----:B------:R-:W-:Y:S02]  /*4cd0*/  FMUL R10, R7, 1.4426950216293334961 ;  /* 0x3fb8aa3b070a7820 */ /* 0x000fe40000400000 */
[----:B------:R-:W0:Y:S02]  /*4ce0*/  LDC.64 R6, c[0x0][0x388] ;  /* 0x0000e200ff067b82 */ /* 0x000e240000000a00 */
[----:B------:R-:W-:Y:S02]  /*4cf0*/  FSETP.GEU.AND P0, PT, R4, -126, PT ;  /* 0xc2fc00000400780b */ /* 0x000fe40003f0e000 */
[----:B------:R-:W-:-:S11]  /*4d00*/  FSETP.GEU.AND P1, PT, R10, -126, PT ;  /* 0xc2fc00000a00780b */ /* 0x000fd60003f2e000 */
[----:B------:R-:W-:Y:S02]  /*4d10*/  @!P0 FMUL R4, R4, 0.5 ;  /* 0x3f00000004048820 */ /* 0x000fe40000400000 */
[----:B------:R-:W-:Y:S02]  /*4d20*/  @!P1 FMUL R10, R10, 0.5 ;  /* 0x3f0000000a0a9820 */ /* 0x000fe40000400000 */
[----:B------:R-:W1:Y:S01]  /*4d30*/  MUFU.EX2 R11, R4 ;  /* 0x00000004000b7308 */ /* 0x000e620000000800 */
[----:B0-----:R-:W-:-:S07]  /*4d40*/  IMAD.WIDE.U32 R8, R9, 0x4, R6 ;  /* 0x0000000409087825 */ /* 0x001fce00078e0006 */
[----:B------:R-:W0:Y:S01]  /*4d50*/  MUFU.EX2 R13, R10 ;  /* 0x0000000a000d7308 */ /* 0x000e220000000800 */
[----:B------:R-:W-:-:S04]  /*4d60*/  IMAD.WIDE.U32 R6, R15, 0x4, R6 ;  /* 0x000000040f067825 */ /* 0x000fc800078e0006 */
[----:B-1----:R-:W-:-:S04]  /*4d70*/  @!P0 FMUL R11, R11, R11 ;  /* 0x0000000b0b0b8220 */ /* 0x002fc80000400000 */
[----:B------:R-:W-:Y:S01]  /*4d80*/  FMUL R11, R2, R11 ;  /* 0x0000000b020b7220 */ /* 0x000fe20000400000 */
[----:B0-----:R-:W-:-:S04]  /*4d90*/  @!P1 FMUL R13, R13, R13 ;  /* 0x0000000d0d0d9220 */ /* 0x001fc80000400000 */
[----:B------:R1:W-:Y:S01]  /*4da0*/  STG.E desc[UR10][R8.64], R11 ;  /* 0x0000000b08007986 */ /* 0x0003e2000c10190a */
[----:B------:R-:W-:-:S05]  /*4db0*/  FMUL R13, R2, R13 ;  /* 0x0000000d020d7220 */ /* 0x000fca0000400000 */
[----:B------:R1:W-:Y:S02]  /*4dc0*/  STG.E desc[UR10][R6.64], R13 ;  /* 0x0000000d06007986 */ /* 0x0003e4000c10190a */
.L_x_30:
[----:B------:R-:W-:-:S04]  /*4dd0*/  ULOP3.LUT UR5, UR18, 0x1, URZ, 0xc0, !UPT ;  /* 0x0000000112057892 */ /* 0x000fc8000f8ec0ff */
[----:B------:R-:W-:-:S06]  /*4de0*/  UISETP.NE.U32.AND UP0, UPT, UR5, 0x1, UPT ;  /* 0x000000010500788c */ /* 0x000fcc000bf05070 */
[----:B------:R-:W-:-:S13]  /*4df0*/  PLOP3.LUT P0, PT, PT, PT, UP0, 0x80, 0x8 ;  /* 0x000000000008781c */ /* 0x000fda0003f0f008 */
[----:B------:R-:W-:Y:S05]  /*4e00*/  @P0 EXIT ;  /* 0x000000000000094d */ /* 0x000fea0003800000 */
[----:B------:R-:W-:-:S09]  /*4e10*/  ULEA UR5, UR4, UR14, 0x2 ;  /* 0x0000000e04057291 */ /* 0x000fd2000f8e10ff */
[----:B-1--4-:R-:W4:Y:S01]  /*4e20*/  LDL R7, [UR5] ;  /* 0x00000005ff077983 */ /* 0x012f220008100800 */
[----:B------:R-:W-:-:S05]  /*4e30*/  IADD3 R3, PT, PT, R3, UR4, RZ ;  /* 0x0000000403037c10 */ /* 0x000fca000fffe0ff */
[----:B------:R-:W-:Y:S02]  /*4e40*/  IMAD R5, R3, R0, R5 ;  /* 0x0000000003057224 */ /* 0x000fe400078e0205 */
[----:B----4-:R-:W-:-:S04]  /*4e50*/  FADD R7, -R24, R7 ;  /* 0x0000000718077221 */ /* 0x010fc80000000100 */
[----:B------:R-:W-:Y:S02]  /*4e60*/  FMUL R8, R7, 1.4426950216293334961 ;  /* 0x3fb8aa3b07087820 */ /* 0x000fe40000400000 */
[----:B0-----:R-:W0:Y:S03]  /*4e70*/  LDC.64 R6, c[0x0][0x388] ;  /* 0x0000e200ff067b82 */ /* 0x001e260000000a00 */
[----:B------:R-:W-:-:S13]  /*4e80*/  FSETP.GEU.AND P0, PT, R8, -126, PT ;  /* 0xc2fc00000800780b */ /* 0x000fda0003f0e000 */
[----:B------:R-:W-:-:S04]  /*4e90*/  @!P0 FMUL R8, R8, 0.5 ;  /* 0x3f00000008088820 */ /* 0x000fc80000400000 */
[----:B------:R-:W1:Y:S01]  /*4ea0*/  MUFU.EX2 R9, R8 ;  /* 0x0000000800097308 */ /* 0x000e620000000800 */
[----:B0-----:R-:W-:-:S04]  /*4eb0*/  IMAD.WIDE.U32 R4, R5, 0x4, R6 ;  /* 0x0000000405047825 */ /* 0x001fc800078e0006 */
[----:B-1----:R-:W-:-:S04]  /*4ec0*/  @!P0 FMUL R9, R9, R9 ;  /* 0x0000000909098220 */ /* 0x002fc80000400000 */
[----:B------:R-:W-:-:S05]  /*4ed0*/  FMUL R9, R2, R9 ;  /* 0x0000000902097220 */ /* 0x000fca0000400000 */
[----:B------:R-:W-:Y:S01]  /*4ee0*/  STG.E desc[UR10][R4.64], R9 ;  /* 0x0000000904007986 */ /* 0x000fe2000c10190a */
[----:B------:R-:W-:Y:S05]  /*4ef0*/  EXIT ;  /* 0x000000000000794d */ /* 0x000fea0003800000 */
.L_x_26:
[----:B------:R-:W-:-:S06]  /*4f00*/  UISETP.GE.AND UP0, UPT, UR17, -0x3, UPT ;  /* 0xfffffffd1100788c */ /* 0x000fcc000bf06270 */
[----:B------:R-:W-:-:S13]  /*4f10*/  PLOP3.LUT P0, PT, PT, PT, UP0, 0x80, 0x8 ;  /* 0x000000000008781c */ /* 0x000fda0003f0f008 */
[----:B------:R-:W-:Y:S05]  /*4f20*/  @!P0 EXIT ;  /* 0x000000000000894d */ /* 0x000fea0003800000 */
[----:B------:R0:W1:Y:S01]  /*4f30*/  LDS R8, [R6] ;  /* 0x0000000006087984 */ /* 0x0000620000000800 */
[----:B------:R-:W-:Y:S01]  /*4f40*/  HFMA2 R10, -RZ, RZ, 15, 0 ;  /* 0x4b800000ff0a7431 */ /* 0x000fe200000001ff */
[----:B------:R-:W-:Y:S02]  /*4f50*/  UISETP.GE.U32.AND UP0, UPT, UR18, 0x7, UPT ;  /* 0x000000071200788c */ /* 0x000fe4000bf06070 */
[----:B------:R-:W3:Y:S01]  /*4f60*/  LDS R24, [R24] ;  /* 0x0000000018187984 */ /* 0x000ee20000000800 */
[----:B------:R-:W-:Y:S01]  /*4f70*/  ULOP3.LUT UR7, UR15, 0x7, URZ, 0xc0, !UPT ;  /* 0x000000070f077892 */ /* 0x000fe2000f8ec0ff */
[----:B------:R-:W-:Y:S01]  /*4f80*/  UMOV UR4, URZ ;  /* 0x000000ff00047c82 */ /* 0x000fe20008000000 */
[----:B0-----:R-:W-:Y:S01]  /*4f90*/  IMAD R6, R4, UR15, RZ ;  /* 0x0000000f04067c24 */ /* 0x001fe2000f8e02ff */
[----:B-1----:R-:W-:-:S04]  /*4fa0*/  FSETP.GEU.AND P0, PT, |R8|, 1.175494350822287508e-38, PT ;  /* 0x008000000800780b */ /* 0x002fc80003f0e200 */
[----:B------:R-:W-:-:S09]  /*4fb0*/  FSEL R10, R10, 1, !P0 ;  /* 0x3f8000000a0a7808 */ /* 0x000fd20004000000 */
[----:B------:R-:W-:-:S04]  /*4fc0*/  @!P0 FMUL R8, R8, 16777216 ;  /* 0x4b80000008088820 */ /* 0x000fc80000400000 */
[----:B------:R-:W0:Y:S02]  /*4fd0*/  MUFU.RCP R7, R8 ;  /* 0x0000000800077308 */ /* 0x000e240000001000 */
[----:B0-----:R-:W-:Y:S01]  /*4fe0*/  FMUL R7, R7, R10 ;  /* 0x0000000a07077220 */ /* 0x001fe20000400000 */
[----:B---3--:R-:W-:Y:S06]  /*4ff0*/  BRA.U !UP0, `(.L_x_31) ;  /* 0x0000000508b47547 */ /* 0x008fec000b800000 */
[-C--:B------:R-:W-:Y:S01]  /*5000*/  IMAD R9, R4, R0.reuse, RZ ;  /* 0x0000000004097224 */ /* 0x080fe200078e02ff */
[C---:B------:R-:W-:Y:S01]  /*5010*/  IADD3 R4, PT, PT, R6.reuse, 0x3, RZ ;  /* 0x0000000306047810 */ /* 0x040fe20007ffe0ff */
[CC--:B------:R-:W-:Y:S01]  /*5020*/  IMAD R22, R6.reuse, R0.reuse, R0 ;  /* 0x0000000006167224 */ /* 0x0c0fe200078e0200 */
[C---:B------:R-:W-:Y:S01]  /*5030*/  IADD3 R10, PT, PT, R6.reuse, 0x4, RZ ;  /* 0x00000004060a7810 */ /* 0x040fe20007ffe0ff */
[----:B------:R-:W-:Y:S01]  /*5040*/  IMAD R2, R9, UR15, R2 ;  /* 0x0000000f09027c24 */ /* 0x000fe2000f8e0202 */
[C---:B------:R-:W-:Y:S01]  /*5050*/  IADD3 R11, PT, PT, R6.reuse, 0x5, RZ ;  /* 0x00000005060b7810 */ /* 0x040fe20007ffe0ff */
[----:B------:R-:W0:Y:S01]  /*5060*/  LDC.64 R8, c[0x0][0x388] ;  /* 0x0000e200ff087b82 */ /* 0x000e220000000a00 */
[C---:B------:R-:W-:Y:S01]  /*5070*/  IADD3 R20, PT, PT, R6.reuse, 0x6, RZ ;  /* 0x0000000606147810 */ /* 0x040fe20007ffe0ff */
[----:B------:R-:W-:Y:S01]  /*5080*/  IMAD R3, R3, UR17, R2 ;  /* 0x0000001103037c24 */ /* 0x000fe2000f8e0202 */
[C---:B------:R-:W-:Y:S01]  /*5090*/  IADD3 R2, PT, PT, R6.reuse, 0x2, RZ ;  /* 0x0000000206027810 */ /* 0x040fe20007ffe0ff */
[----:B------:R-:W-:Y:S01]  /*50a0*/  ULOP3.LUT UR4, UR15, 0xfffffff8, URZ, 0xc0, !UPT ;  /* 0xfffffff80f047892 */ /* 0x000fe2000f8ec0ff */
[----:B------:R-:W-:Y:S01]  /*50b0*/  IADD3 R21, PT, PT, R6, 0x7, RZ ;  /* 0x0000000706157810 */ /* 0x000fe20007ffe0ff */
[--C-:B------:R-:W-:Y:S01]  /*50c0*/  IMAD R4, R4, R0, R5.reuse ;  /* 0x0000000004047224 */ /* 0x100fe200078e0205 */
[----:B------:R-:W-:Y:S01]  /*50d0*/  IADD3 R22, PT, PT, R5, R22, RZ ;  /* 0x0000001605167210 */ /* 0x000fe20007ffe0ff */
[-CC-:B------:R-:W-:Y:S01]  /*50e0*/  IMAD R2, R2, R0.reuse, R5.reuse ;  /* 0x0000000002027224 */ /* 0x180fe200078e0205 */
[----:B------:R-:W-:Y:S01]  /*50f0*/  UIADD3 UR6, UPT, UPT, UR12, 0x10, URZ ;  /* 0x000000100c067890 */ /* 0x000fe2000fffe0ff */
[-CC-:B------:R-:W-:Y:S01]  /*5100*/  IMAD R10, R10, R0.reuse, R5.reuse ;  /* 0x000000000a0a7224 */ /* 0x180fe200078e0205 */
[----:B------:R-:W-:Y:S01]  /*5110*/  UIADD3 UR5, UPT, UPT, -UR4, URZ, URZ ;  /* 0x000000ff04057290 */ /* 0x000fe2000fffe1ff */
[----:B------:R-:W-:-:S02]  /*5120*/  IMAD R11, R11, R0, R5 ;  /* 0x000000000b0b7224 */ /* 0x000fc400078e0205 */
[-CC-:B------:R-:W-:Y:S02]  /*5130*/  IMAD R20, R20, R0.reuse, R5.reuse ;  /* 0x0000000014147224 */ /* 0x180fe400078e0205 */
[----:B------:R-:W-:-:S07]  /*5140*/  IMAD R21, R21, R0, R5 ;  /* 0x0000000015157224 */ /* 0x000fce00078e0205 */
.L_x_32:
[----:B-1----:R-:W3:Y:S04]  /*5150*/  LDL.64 R12, [UR6+-0x10] ;  /* 0xfffff006ff0c7983 */ /* 0x002ee80008100a00 */
[----:B------:R-:W4:Y:S04]  /*5160*/  LDL.64 R14, [UR6+-0x8] ;  /* 0xfffff806ff0e7983 */ /* 0x000f280008100a00 */
[----:B------:R-:W5:Y:S04]  /*5170*/  LDL.64 R16, [UR6] ;  /* 0x00000006ff107983 */ /* 0x000f680008100a00 */
[----:B------:R-:W2:Y:S01]  /*5180*/  LDL.64 R18, [UR6+0x8] ;  /* 0x00000806ff127983 */ /* 0x000ea20008100a00 */
[----:B------:R-:W-:-:S02]  /*5190*/  UIADD3 UR5, UPT, UPT, UR5, 0x8, URZ ;  /* 0x0000000805057890 */ /* 0x000fc4000fffe0ff */
[----:B------:R-:W-:Y:S02]  /*51a0*/  UIADD3 UR6, UPT, UPT, UR6, 0x20, URZ ;  /* 0x0000002006067890 */ /* 0x000fe4000fffe0ff */
[----:B------:R-:W-:Y:S01]  /*51b0*/  UISETP.NE.AND UP0, UPT, UR5, URZ, UPT ;  /* 0x000000ff0500728c */ /* 0x000fe2000bf05270 */
[C---:B---3--:R-:W-:Y:S01]  /*51c0*/  FADD R12, -R24.reuse, R12 ;  /* 0x0000000c180c7221 */ /* 0x048fe20000000100 */
[----:B------:R-:W-:-:S03]  /*51d0*/  FADD R13, -R24, R13 ;  /* 0x0000000d180d7221 */ /* 0x000fc60000000100 */
[----:B------:R-:W-:Y:S01]  /*51e0*/  FMUL R12, R12, 1.4426950216293334961 ;  /* 0x3fb8aa3b0c0c7820 */ /* 0x000fe20000400000 */
[C---:B----4-:R-:W-:Y:S01]  /*51f0*/  FADD R14, -R24.reuse, R14 ;  /* 0x0000000e180e7221 */ /* 0x050fe20000000100 */
[----:B------:R-:W-:Y:S01]  /*5200*/  FMUL R13, R13, 1.4426950216293334961 ;  /* 0x3fb8aa3b0d0d7820 */ /* 0x000fe20000400000 */
[C---:B------:R-:W-:Y:S01]  /*5210*/  FADD R15, -R24.reuse, R15 ;  /* 0x0000000f180f7221 */ /* 0x040fe20000000100 */
[----:B-----5:R-:W-:Y:S01]  /*5220*/  FADD R16, -R24, R16 ;  /* 0x0000001018107221 */ /* 0x020fe20000000100 */
[----:B------:R-:W-:Y:S01]  /*5230*/  FSETP.GEU.AND P5, PT, R12, -126, PT ;  /* 0xc2fc00000c00780b */ /* 0x000fe20003fae000 */
[----:B------:R-:W-:Y:S01]  /*5240*/  FMUL R14, R14, 1.4426950216293334961 ;  /* 0x3fb8aa3b0e0e7820 */ /* 0x000fe20000400000 */
[----:B------:R-:W-:Y:S01]  /*5250*/  FSETP.GEU.AND P4, PT, R13, -126, PT ;  /* 0xc2fc00000d00780b */ /* 0x000fe20003f8e000 */
[----:B--2---:R-:W-:Y:S01]  /*5260*/  FMUL R25, R15, 1.4426950216293334961 ;  /* 0x3fb8aa3b0f197820 */ /* 0x004fe20000400000 */
[----:B------:R-:W-:Y:S01]  /*5270*/  FMUL R27, R16, 1.4426950216293334961 ;  /* 0x3fb8aa3b101b7820 */ /* 0x000fe20000400000 */
[----:B------:R-:W-:Y:S01]  /*5280*/  FADD R18, -R24, R18 ;  /* 0x0000001218127221 */ /* 0x000fe20000000100 */
[----:B------:R-:W-:Y:S01]  /*5290*/  FSETP.GEU.AND P3, PT, R14, -126, PT ;  /* 0xc2fc00000e00780b */ /* 0x000fe20003f6e000 */
[C---:B------:R-:W-:Y:S01]  /*52a0*/  FADD R17, -R24.reuse, R17 ;  /* 0x0000001118117221 */ /* 0x040fe20000000100 */
[----:B------:R-:W-:Y:S01]  /*52b0*/  FADD R19, -R24, R19 ;  /* 0x0000001318137221 */ /* 0x000fe20000000100 */
[----:B------:R-:W-:Y:S01]  /*52c0*/  FSETP.GEU.AND P2, PT, R25, -126, PT ;  /* 0xc2fc00001900780b */ /* 0x000fe20003f4e000 */
[----:B------:R-:W-:Y:S01]  /*52d0*/  FMUL R18, R18, 1.4426950216293334961 ;  /* 0x3fb8aa3b12127820 */ /* 0x000fe20000400000 */
[----:B------:R-:W-:Y:S01]  /*52e0*/  FSETP.GEU.AND P1, PT, R27, -126, PT ;  /* 0xc2fc00001b00780b */ /* 0x000fe20003f2e000 */
[----:B------:R-:W-:Y:S01]  /*52f0*/  FMUL R15, R17, 1.4426950216293334961 ;  /* 0x3fb8aa3b110f7820 */ /* 0x000fe20000400000 */
[----:B------:R-:W-:Y:S01]  /*5300*/  @!P5 FMUL R12, R12, 0.5 ;  /* 0x3f0000000c0cd820 */ /* 0x000fe20000400000 */
[----:B------:R-:W-:Y:S01]  /*5310*/  FMUL R23, R19, 1.4426950216293334961 ;  /* 0x3fb8aa3b13177820 */ /* 0x000fe20000400000 */
[----:B------:R-:W-:-:S02]  /*5320*/  @!P4 FMUL R13, R13, 0.5 ;  /* 0x3f0000000d0dc820 */ /* 0x000fc40000400000 */
[----:B------:R-:W-:Y:S02]  /*5330*/  FSETP.GEU.AND P0, PT, R15, -126, PT ;  /* 0xc2fc00000f00780b */ /* 0x000fe40003f0e000 */
[----:B------:R-:W1:Y:S01]  /*5340*/  MUFU.EX2 R12, R12 ;  /* 0x0000000c000c7308 */ /* 0x000e620000000800 */
[----:B------:R-:W-:Y:S01]  /*5350*/  @!P3 FMUL R14, R14, 0.5 ;  /* 0x3f0000000e0eb820 */ /* 0x000fe20000400000 */
[----:B------:R-:W-:Y:S01]  /*5360*/  FSETP.GEU.AND P6, PT, R23, -126, PT ;  /* 0xc2fc00001700780b */ /* 0x000fe20003fce000 */
[----:B------:R-:W-:Y:S02]  /*5370*/  @!P2 FMUL R25, R25, 0.5 ;  /* 0x3f0000001919a820 */ /* 0x000fe40000400000 */
[----:B------:R-:W-:-:S03]  /*5380*/  @!P1 FMUL R27, R27, 0.5 ;  /* 0x3f0000001b1b9820 */ /* 0x000fc60000400000 */
[----:B------:R0:W2:Y:S03]  /*5390*/  MUFU.EX2 R26, R13 ;  /* 0x0000000d001a7308 */ /* 0x0000a60000000800 */
[----:B------:R-:W-:-:S04]  /*53a0*/  @!P0 FMUL R15, R15, 0.5 ;  /* 0x3f0000000f0f8820 */ /* 0x000fc80000400000 */
[----:B------:R-:W-:Y:S01]  /*53b0*/  @!P6 FMUL R23, R23, 0.5 ;  /* 0x3f0000001717e820 */ /* 0x000fe20000400000 */
[----:B------:R-:W3:Y:S01]  /*53c0*/  MUFU.EX2 R14, R14 ;  /* 0x0000000e000e7308 */ /* 0x000ee20000000800 */
[----:B-1----:R-:W-:Y:S01]  /*53d0*/  @!P5 FMUL R12, R12, R12 ;  /* 0x0000000c0c0cd220 */ /* 0x002fe20000400000 */
[----:B------:R-:W-:-:S03]  /*53e0*/  FSETP.GEU.AND P5, PT, R18, -126, PT ;  /* 0xc2fc00001200780b */ /* 0x000fc60003fae000 */
[----:B------:R-:W-:Y:S01]  /*53f0*/  FMUL R29, R7, R12 ;  /* 0x0000000c071d7220 */ /* 0x000fe20000400000 */
[--C-:B0-----:R-:W-:Y:S01]  /*5400*/  IMAD.WIDE.U32 R12, R3, 0x4, R8.reuse ;  /* 0x00000004030c7825 */ /* 0x101fe200078e0008 */
[----:B------:R-:W-:Y:S01]  /*5410*/  LEA R3, R0, R3, 0x3 ;  /* 0x0000000300037211 */ /* 0x000fe200078e18ff */
[----:B------:R0:W1:Y:S02]  /*5420*/  MUFU.EX2 R16, R25 ;  /* 0x0000001900107308 */ /* 0x0000640000000800 */
[----:B--2---:R-:W-:Y:S01]  /*5430*/  @!P4 FMUL R26, R26, R26 ;  /* 0x0000001a1a1ac220 */ /* 0x004fe20000400000 */
[----:B------:R2:W-:Y:S04]  /*5440*/  STG.E desc[UR10][R12.64], R29 ;  /* 0x0000001d0c007986 */ /* 0x0005e8000c10190a */
[----:B------:R-:W-:Y:S01]  /*5450*/  @!P5 FMUL R18, R18, 0.5 ;  /* 0x3f0000001212d820 */ /* 0x000fe20000400000 */
[----:B------:R4:W5:Y:S01]  /*5460*/  MUFU.EX2 R17, R27 ;  /* 0x0000001b00117308 */ /* 0x0009620000000800 */
[----:B0-----:R-:W-:Y:S01]  /*5470*/  FMUL R25, R7, R26 ;  /* 0x0000001a07197220 */ /* 0x001fe20000400000 */
[----:B---3--:R-:W-:Y:S01]  /*5480*/  @!P3 FMUL R14, R14, R14 ;  /* 0x0000000e0e0eb220 */ /* 0x008fe20000400000 */
[----:B--2---:R-:W-:-:S05]  /*5490*/  IMAD.WIDE.U32 R12, R22, 0x4, R8 ;  /* 0x00000004160c7825 */ /* 0x004fca00078e0008 */
[----:B------:R0:W2:Y:S01]  /*54a0*/  MUFU.EX2 R19, R15 ;  /* 0x0000000f00137308 */ /* 0x0000a20000000800 */
[C---:B----4-:R-:W-:Y:S01]  /*54b0*/  FMUL R27, R7.reuse, R14 ;  /* 0x0000000e071b7220 */ /* 0x050fe20000400000 */
[----:B-1----:R-:W-:Y:S01]  /*54c0*/  @!P2 FMUL R16, R16, R16 ;  /* 0x000000101010a220 */ /* 0x002fe20000400000 */
[----:B------:R-:W-:Y:S01]  /*54d0*/  LEA R22, R0, R22, 0x3 ;  /* 0x0000001600167211 */ /* 0x000fe200078e18ff */
[----:B------:R1:W-:Y:S02]  /*54e0*/  STG.E desc[UR10][R12.64], R25 ;  /* 0x000000190c007986 */ /* 0x0003e4000c10190a */
[----:B------:R-:W-:Y:S02]  /*54f0*/  FMUL R29, R7, R16 ;  /* 0x00000010071d7220 */ /* 0x000fe40000400000 */
[----:B------:R-:W3:Y:S01]  /*5500*/  MUFU.EX2 R18, R18 ;  /* 0x0000001200127308 */ /* 0x000ee20000000800 */
[----:B-----5:R-:W-:Y:S01]  /*5510*/  @!P1 FMUL R17, R17, R17 ;  /* 0x0000001111119220 */ /* 0x020fe20000400000 */
[----:B0-----:R-:W-:Y:S01]  /*5520*/  IMAD.WIDE.U32 R14, R4, 0x4, R8 ;  /* 0x00000004040e7825 */ /* 0x001fe200078e0008 */
[----:B------:R-:W-:-:S05]  /*5530*/  LEA R4, R0, R4, 0x3 ;  /* 0x0000000400047211 */ /* 0x000fca00078e18ff */
[----:B------:R-:W0:Y:S01]  /*5540*/  MUFU.EX2 R23, R23 ;  /* 0x0000001700177308 */ /* 0x000e220000000800 */
[----:B-1----:R-:W-:-:S04]  /*5550*/  IMAD.WIDE.U32 R12, R2, 0x4, R8 ;  /* 0x00000004020c7825 */ /* 0x002fc800078e0008 */
[----:B------:R-:W-:Y:S01]  /*5560*/  FMUL R25, R7, R17 ;  /* 0x0000001107197220 */ /* 0x000fe20000400000 */
[----:B--2---:R-:W-:Y:S01]  /*5570*/  @!P0 FMUL R19, R19, R19 ;  /* 0x0000001313138220 */ /* 0x004fe20000400000 */
[C---:B------:R-:W-:Y:S01]  /*5580*/  LEA R2, R0.reuse, R2, 0x3 ;  /* 0x0000000200027211 */ /* 0x040fe200078e18ff */
[--C-:B------:R-:W-:Y:S01]  /*5590*/  IMAD.WIDE.U32 R16, R21, 0x4, R8.reuse ;  /* 0x0000000415107825 */ /* 0x100fe200078e0008 */
[----:B------:R1:W-:Y:S03]  /*55a0*/  STG.E desc[UR10][R12.64], R27 ;  /* 0x0000001b0c007986 */ /* 0x0003e6000c10190a */
[----:B------:R-:W-:Y:S01]  /*55b0*/  FMUL R19, R7, R19 ;  /* 0x0000001307137220 */ /* 0x000fe20000400000 */
[----:B------:R-:W-:Y:S01]  /*55c0*/  LEA R21, R0, R21, 0x3 ;  /* 0x0000001500157211 */ /* 0x000fe200078e18ff */
[----:B---3--:R-:W-:Y:S01]  /*55d0*/  @!P5 FMUL R18, R18, R18 ;  /* 0x000000121212d220 */ /* 0x008fe20000400000 */
[----:B------:R2:W-:Y:S01]  /*55e0*/  STG.E desc[UR10][R14.64], R29 ;  /* 0x0000001d0e007986 */ /* 0x0005e2000c10190a */
[----:B0-----:R-:W-:Y:S01]  /*55f0*/  @!P6 FMUL R23, R23, R23 ;  /* 0x000000171717e220 */ /* 0x001fe20000400000 */
[----:B-1----:R-:W-:-:S04]  /*5600*/  IMAD.WIDE.U32 R12, R10, 0x4, R8 ;  /* 0x000000040a0c7825 */ /* 0x002fc800078e0008 */
[C---:B------:R-:W-:Y:S01]  /*5610*/  FMUL R27, R7.reuse, R18 ;  /* 0x00000012071b7220 */ /* 0x040fe20000400000 */
[----:B------:R-:W-:Y:S01]  /*5620*/  LEA R10, R0, R10, 0x3 ;  /* 0x0000000a000a7211 */ /* 0x000fe200078e18ff */
[----:B------:R-:W-:Y:S01]  /*5630*/  FMUL R23, R7, R23 ;  /* 0x0000001707177220 */ /* 0x000fe20000400000 */
[--C-:B--2---:R-:W-:Y:S01]  /*5640*/  IMAD.WIDE.U32 R14, R20, 0x4, R8.reuse ;  /* 0x00000004140e7825 */ /* 0x104fe200078e0008 */
[----:B------:R0:W-:Y:S01]  /*5650*/  STG.E desc[UR10][R12.64], R25 ;  /* 0x000000190c007986 */ /* 0x0001e2000c10190a */
[C---:B------:R-:W-:Y:S02]  /*5660*/  LEA R20, R0.reuse, R20, 0x3 ;  /* 0x0000001400147211 */ /* 0x040fe400078e18ff */
[----:B0-----:R-:W-:Y:S01]  /*5670*/  IMAD.WIDE.U32 R12, R11, 0x4, R8 ;  /* 0x000000040b0c7825 */ /* 0x001fe200078e0008 */
[----:B------:R-:W-:-:S04]  /*5680*/  LEA R11, R0, R11, 0x3 ;  /* 0x0000000b000b7211 */ /* 0x000fc800078e18ff */
[----:B------:R1:W-:Y:S04]  /*5690*/  STG.E desc[UR10][R12.64], R19 ;  /* 0x000000130c007986 */ /* 0x0003e8000c10190a */
[----:B------:R1:W-:Y:S04]  /*56a0*/  STG.E desc[UR10][R14.64], R27 ;  /* 0x0000001b0e007986 */ /* 0x0003e8000c10190a */
[----:B------:R1:W-:Y:S01]  /*56b0*/  STG.E desc[UR10][R16.64], R23 ;  /* 0x0000001710007986 */ /* 0x0003e2000c10190a */
[----:B------:R-:W-:Y:S05]  /*56c0*/  BRA.U UP0, `(.L_x_32) ;  /* 0xfffffff900a07547 */ /* 0x000fea000b83ffff */
.L_x_31:
[----:B------:R-:W-:-:S13]  /*56d0*/  ISETP.NE.AND P0, PT, RZ, UR7, PT ;  /* 0x00000007ff007c0c */ /* 0x000fda000bf05270 */
[----:B------:R-:W-:Y:S05]  /*56e0*/  @!P0 EXIT ;  /* 0x000000000000894d */ /* 0x000fea0003800000 */
[----:B------:R-:W-:-:S09]  /*56f0*/  UISETP.GE.U32.AND UP0, UPT, UR7, 0x4, UPT ;  /* 0x000000040700788c */ /* 0x000fd2000bf06070 */
[----:B------:R-:W-:Y:S05]  /*5700*/  BRA.U !UP0, `(.L_x_33) ;  /* 0x0000000108b87547 */ /* 0x000fea000b800000 */
[----:B------:R-:W-:-:S09]  /*5710*/  ULEA UR5, UR4, UR14, 0x2 ;  /* 0x0000000e04057291 */ /* 0x000fd2000f8e10ff */
[----:B------:R-:W3:Y:S04]  /*5720*/  LDL.64 R2, [UR5] ;  /* 0x00000005ff027983 */ /* 0x000ee80008100a00 */
[----:B------:R-:W4:Y:S01]  /*5730*/  LDL.64 R8, [UR5+0x8] ;  /* 0x00000805ff087983 */ /* 0x000f220008100a00 */
[C---:B---3--:R-:W-:Y:S01]  /*5740*/  FADD R2, -R24.reuse, R2 ;  /* 0x0000000218027221 */ /* 0x048fe20000000100 */
[C---:B------:R-:W-:Y:S01]  /*5750*/  FADD R3, -R24.reuse, R3 ;  /* 0x0000000318037221 */ /* 0x040fe20000000100 */
[C---:B----4-:R-:W-:Y:S01]  /*5760*/  FADD R8, -R24.reuse, R8 ;  /* 0x0000000818087221 */ /* 0x050fe20000000100 */
[----:B------:R-:W-:Y:S01]  /*5770*/  FADD R9, -R24, R9 ;  /* 0x0000000918097221 */ /* 0x000fe20000000100 */
[----:B------:R-:W-:Y:S01]  /*5780*/  FMUL R2, R2, 1.4426950216293334961 ;  /* 0x3fb8aa3b02027820 */ /* 0x000fe20000400000 */
[----:B------:R-:W-:Y:S01]  /*5790*/  FMUL R10, R3, 1.4426950216293334961 ;  /* 0x3fb8aa3b030a7820 */ /* 0x000fe20000400000 */
[----:B-1----:R-:W-:Y:S01]  /*57a0*/  FMUL R15, R8, 1.4426950216293334961 ;  /* 0x3fb8aa3b080f7820 */ /* 0x002fe20000400000 */
[----:B------:R-:W-:Y:S01]  /*57b0*/  FMUL R17, R9, 1.4426950216293334961 ;  /* 0x3fb8aa3b09117820 */ /* 0x000fe20000400000 */
[----:B------:R-:W-:Y:S01]  /*57c0*/  IADD3 R3, PT, PT, R6, UR4, RZ ;  /* 0x0000000406037c10 */ /* 0x000fe2000fffe0ff */
[----:B------:R-:W0:Y:S01]  /*57d0*/  LDC.64 R8, c[0x0][0x388] ;  /* 0x0000e200ff087b82 */ /* 0x000e220000000a00 */
[----:B------:R-:W-:Y:S01]  /*57e0*/  FSETP.GEU.AND P0, PT, R2, -126, PT ;  /* 0xc2fc00000200780b */ /* 0x000fe20003f0e000 */
[----:B------:R-:W-:Y:S01]  /*57f0*/  UIADD3 UR4, UPT, UPT, UR4, 0x4, URZ ;  /* 0x0000000404047890 */ /* 0x000fe2000fffe0ff */
[----:B------:R-:W-:Y:S01]  /*5800*/  FSETP.GEU.AND P1, PT, R10, -126, PT ;  /* 0xc2fc00000a00780b */ /* 0x000fe20003f2e000 */
[----:B------:R-:W-:Y:S01]  /*5810*/  IMAD R3, R3, R0, R5 ;  /* 0x0000000003037224 */ /* 0x000fe200078e0205 */
[----:B------:R-:W-:-:S02]  /*5820*/  FSETP.GEU.AND P2, PT, R15, -126, PT ;  /* 0xc2fc00000f00780b */ /* 0x000fc40003f4e000 */
[----:B------:R-:W-:Y:S02]  /*5830*/  FSETP.GEU.AND P3, PT, R17, -126, PT ;  /* 0xc2fc00001100780b */ /* 0x000fe40003f6e000 */
[----:B------:R-:W-:-:S04]  /*5840*/  IADD3 R11, PT, PT, R3, R0, RZ ;  /* 0x00000000030b7210 */ /* 0x000fc80007ffe0ff */
[-C--:B------:R-:W-:Y:S01]  /*5850*/  IADD3 R13, PT, PT, R11, R0.reuse, RZ ;  /* 0x000000000b0d7210 */ /* 0x080fe20007ffe0ff */
[----:B------:R-:W-:Y:S02]  /*5860*/  @!P0 FMUL R2, R2, 0.5 ;  /* 0x3f00000002028820 */ /* 0x000fe40000400000 */
[----:B------:R-:W-:Y:S01]  /*5870*/  @!P1 FMUL R10, R10, 0.5 ;  /* 0x3f0000000a0a9820 */ /* 0x000fe20000400000 */
[----:B------:R-:W-:Y:S01]  /*5880*/  IADD3 R19, PT, PT, R13, R0, RZ ;  /* 0x000000000d137210 */ /* 0x000fe20007ffe0ff */
[----:B------:R-:W-:Y:S01]  /*5890*/  @!P2 FMUL R15, R15, 0.5 ;  /* 0x3f0000000f0fa820 */ /* 0x000fe20000400000 */
[----:B------:R1:W3:Y:S01]  /*58a0*/  MUFU.EX2 R4, R2 ;  /* 0x0000000200047308 */ /* 0x0002e20000000800 */
[----:B------:R-:W-:Y:S01]  /*58b0*/  @!P3 FMUL R17, R17, 0.5 ;  /* 0x3f0000001111b820 */ /* 0x000fe20000400000 */
[----:B0-----:R-:W-:-:S06]  /*58c0*/  IMAD.WIDE.U32 R12, R13, 0x4, R8 ;  /* 0x000000040d0c7825 */ /* 0x001fcc00078e0008 */
[----:B------:R0:W4:Y:S01]  /*58d0*/  MUFU.EX2 R14, R10 ;  /* 0x0000000a000e7308 */ /* 0x0001220000000800 */
[----:B-1----:R-:W-:-:S07]  /*58e0*/  IMAD.WIDE.U32 R2, R3, 0x4, R8 ;  /* 0x0000000403027825 */ /* 0x002fce00078e0008 */
[----:B------:R1:W5:Y:S01]  /*58f0*/  MUFU.EX2 R16, R15 ;  /* 0x0000000f00107308 */ /* 0x0003620000000800 */
[----:B---3--:R-:W-:Y:S01]  /*5900*/  @!P0 FMUL R4, R4, R4 ;  /* 0x0000000404048220 */ /* 0x008fe20000400000 */
[----:B0-----:R-:W-:-:S04]  /*5910*/  IMAD.WIDE.U32 R10, R11, 0x4, R8 ;  /* 0x000000040b0a7825 */ /* 0x001fc800078e0008 */
[----:B------:R-:W-:Y:S02]  /*5920*/  IMAD.WIDE.U32 R8, R19, 0x4, R8 ;  /* 0x0000000413087825 */ /* 0x000fe400078e0008 */
[----:B------:R0:W3:Y:S02]  /*5930*/  MUFU.EX2 R18, R17 ;  /* 0x0000001100127308 */ /* 0x0000e40000000800 */
[----:B----4-:R-:W-:Y:S01]  /*5940*/  @!P1 FMUL R14, R14, R14 ;  /* 0x0000000e0e0e9220 */ /* 0x010fe20000400000 */
[----:B-1----:R-:W-:-:S05]  /*5950*/  FMUL R15, R7, R4 ;  /* 0x00000004070f7220 */ /* 0x002fca0000400000 */
[----:B------:R4:W-:Y:S01]  /*5960*/  STG.E desc[UR10][R2.64], R15 ;  /* 0x0000000f02007986 */ /* 0x0009e2000c10190a */
[----:B-----5:R-:W-:Y:S01]  /*5970*/  @!P2 FMUL R16, R16, R16 ;  /* 0x000000101010a220 */ /* 0x020fe20000400000 */
[----:B0-----:R-:W-:-:S03]  /*5980*/  FMUL R17, R7, R14 ;  /* 0x0000000e07117220 */ /* 0x001fc60000400000 */
[----:B------:R-:W-:Y:S02]  /*5990*/  FMUL R19, R7, R16 ;  /* 0x0000001007137220 */ /* 0x000fe40000400000 */
[----:B------:R4:W-:Y:S01]  /*59a0*/  STG.E desc[UR10][R10.64], R17 ;  /* 0x000000110a007986 */ /* 0x0009e2000c10190a */
[----:B---3--:R-:W-:-:S03]  /*59b0*/  @!P3 FMUL R18, R18, R18 ;  /* 0x000000121212b220 */ /* 0x008fc60000400000 */
[----:B------:R4:W-:Y:S01]  /*59c0*/  STG.E desc[UR10][R12.64], R19 ;  /* 0x000000130c007986 */ /* 0x0009e2000c10190a */
[----:B------:R-:W-:-:S05]  /*59d0*/  FMUL R21, R7, R18 ;  /* 0x0000001207157220 */ /* 0x000fca0000400000 */
[----:B------:R4:W-:Y:S02]  /*59e0*/  STG.E desc[UR10][R8.64], R21 ;  /* 0x0000001508007986 */ /* 0x0009e4000c10190a */
.L_x_33:
[----:B------:R-:W-:-:S06]  /*59f0*/  ULOP3.LUT UP0, UR5, UR15, 0x3, URZ, 0xc0, !UPT ;  /* 0x000000030f057892 */ /* 0x000fcc000f80c0ff */
[----:B------:R-:W-:-:S13]  /*5a00*/  PLOP3.LUT P0, PT, PT, PT, UP0, 0x80, 0x8 ;  /* 0x000000000008781c */ /* 0x000fda0003f0f008 */
[----:B------:R-:W-:Y:S05]  /*5a10*/  @!P0 EXIT ;  /* 0x000000000000894d */ /* 0x000fea0003800000 */
[----:B------:R-:W-:-:S09]  /*5a20*/  UISETP.NE.AND UP0, UPT, UR5, 0x1, UPT ;  /* 0x000000010500788c */ /* 0x000fd2000bf05270 */
[----:B------:R-:W-:Y:S05]  /*5a30*/  BRA.U !UP0, `(.L_x_34) ;  /* 0x0000000108647547 */ /* 0x000fea000b800000 */
[----:B------:R-:W-:-:S09]  /*5a40*/  ULEA UR5, UR4, UR14, 0x2 ;  /* 0x0000000e04057291 */ /* 0x000fd2000f8e10ff */
[----:B----4-:R-:W3:Y:S01]  /*5a50*/  LDL.64 R2, [UR5] ;  /* 0x00000005ff027983 */ /* 0x010ee20008100a00 */
[----:B------:R-:W-:Y:S01]  /*5a60*/  IADD3 R8, PT, PT, R6, UR4, RZ ;  /* 0x0000000406087c10 */ /* 0x000fe2000fffe0ff */
[----:B------:R-:W-:-:S04]  /*5a70*/  UIADD3 UR4, UPT, UPT, UR4, 0x2, URZ ;  /* 0x0000000204047890 */ /* 0x000fc8000fffe0ff */
[----:B------:R-:W-:-:S05]  /*5a80*/  IMAD R9, R8, R0, R5 ;  /* 0x0000000008097224 */ /* 0x000fca00078e0205 */
[----:B------:R-:W-:Y:S01]  /*5a90*/  IADD3 R11, PT, PT, R9, R0, RZ ;  /* 0x00000000090b7210 */ /* 0x000fe20007ffe0ff */
[C---:B---3--:R-:W-:Y:S01]  /*5aa0*/  FADD R2, -R24.reuse, R2 ;  /* 0x0000000218027221 */ /* 0x048fe20000000100 */
[----:B------:R-:W-:-:S03]  /*5ab0*/  FADD R3, -R24, R3 ;  /* 0x0000000318037221 */ /* 0x000fc60000000100 */
[----:B------:R-:W-:Y:S01]  /*5ac0*/  FMUL R4, R2, 1.4426950216293334961 ;  /* 0x3fb8aa3b02047820 */ /* 0x000fe20000400000 */
[----:B-1----:R-:W-:Y:S02]  /*5ad0*/  FMUL R12, R3, 1.4426950216293334961 ;  /* 0x3fb8aa3b030c7820 */ /* 0x002fe40000400000 */
        /* <DEDUP_REMOVED lines=15> */
.L_x_34:
[----:B------:R-:W-:-:S04]  /*5bd0*/  ULOP3.LUT UR5, UR18, 0x1, URZ, 0xc0, !UPT ;  /* 0x0000000112057892 */ /* 0x000fc8000f8ec0ff */
[----:B------:R-:W-:-:S06]  /*5be0*/  UISETP.NE.U32.AND UP0, UPT, UR5, 0x1, UPT ;  /* 0x000000010500788c */ /* 0x000fcc000bf05070 */
[----:B------:R-:W-:-:S13]  /*5bf0*/  PLOP3.LUT P0, PT, PT, PT, UP0, 0x80, 0x8 ;  /* 0x000000000008781c */ /* 0x000fda0003f0f008 */
[----:B------:R-:W-:Y:S05]  /*5c00*/  @!P0 EXIT ;  /* 0x000000000000894d */ /* 0x000fea0003800000 */
[----:B------:R-:W-:-:S09]  /*5c10*/  ULEA UR5, UR4, UR14, 0x2 ;  /* 0x0000000e04057291 */ /* 0x000fd2000f8e10ff */
[----:B0---4-:R-:W3:Y:S01]  /*5c20*/  LDL R3, [UR5] ;  /* 0x00000005ff037983 */ /* 0x011ee20008100800 */
[----:B------:R-:W-:-:S05]  /*5c30*/  IADD3 R6, PT, PT, R6, UR4, RZ ;  /* 0x0000000406067c10 */ /* 0x000fca000fffe0ff */
[----:B------:R-:W-:Y:S02]  /*5c40*/  IMAD R5, R6, R0, R5 ;  /* 0x0000000006057224 */ /* 0x000fe400078e0205 */
[----:B---3--:R-:W-:-:S04]  /*5c50*/  FADD R3, -R24, R3 ;  /* 0x0000000318037221 */ /* 0x008fc80000000100 */
[----:B------:R-:W-:Y:S02]  /*5c60*/  FMUL R4, R3, 1.4426950216293334961 ;  /* 0x3fb8aa3b03047820 */ /* 0x000fe40000400000 */
[----:B------:R-:W0:Y:S03]  /*5c70*/  LDC.64 R2, c[0x0][0x388] ;  /* 0x0000e200ff027b82 */ /* 0x000e260000000a00 */
[----:B------:R-:W-:-:S13]  /*5c80*/  FSETP.GEU.AND P0, PT, R4, -126, PT ;  /* 0xc2fc00000400780b */ /* 0x000fda0003f0e000 */
[----:B------:R-:W-:-:S04]  /*5c90*/  @!P0 FMUL R4, R4, 0.5 ;  /* 0x3f00000004048820 */ /* 0x000fc80000400000 */
[----:B------:R-:W3:Y:S01]  /*5ca0*/  MUFU.EX2 R8, R4 ;  /* 0x0000000400087308 */ /* 0x000ee20000000800 */
[----:B0-----:R-:W-:-:S04]  /*5cb0*/  IMAD.WIDE.U32 R2, R5, 0x4, R2 ;  /* 0x0000000405027825 */ /* 0x001fc800078e0002 */
[----:B---3--:R-:W-:-:S04]  /*5cc0*/  @!P0 FMUL R8, R8, R8 ;  /* 0x0000000808088220 */ /* 0x008fc80000400000 */
[----:B------:R-:W-:-:S05]  /*5cd0*/  FMUL R7, R7, R8 ;  /* 0x0000000807077220 */ /* 0x000fca0000400000 */
[----:B------:R-:W-:Y:S01]  /*5ce0*/  STG.E desc[UR10][R2.64], R7 ;  /* 0x0000000702007986 */ /* 0x000fe2000c10190a */
[----:B------:R-:W-:Y:S05]  /*5cf0*/  EXIT ;  /* 0x000000000000794d */ /* 0x000fea0003800000 */
.L_x_35:
[----:B------:R-:W-:-:S00]  /*5d00*/  BRA `(.L_x_35) ;  /* 0xfffffffc00fc7947 */ /* 0x000fc0000383ffff */
[----:B------:R-:W-:-:S00]  /*5d10*/  NOP ;  /* 0x0000000000007918 */ /* 0x000fc00000000000 */
        /* <DEDUP_REMOVED lines=14> */
.L_x_348:


//--------------------- .text._Z18_warpSoftmaxKernelILi8ELi128ELi2EEvPfS0_iii --------------------------
	.section	.text._Z18_warpSoftmaxKernelILi8ELi128ELi2EEvPfS0_iii,"ax",@progbits
	.align	128
        .global         _Z18_warpSoftmaxKernelILi8ELi128ELi2EEvPfS0_iii
        .type           _Z18_warpSoftmaxKernelILi8ELi128ELi2EEvPfS0_iii,@function
        .size           _Z18_warpSoftmaxKernelILi8ELi128ELi2EEvPfS0_iii,(.L_x_349 - _Z18_warpSoftmaxKernelILi8ELi128ELi2EEvPfS0_iii)
        .other          _Z18_warpSoftmaxKernelILi8ELi128ELi2EEvPfS0_iii,@"STO_CUDA_ENTRY STV_DEFAULT"
_Z18_warpSoftmaxKernelILi8ELi128ELi2EEvPfS0_iii:
.text._Z18_warpSoftmaxKernelILi8ELi128ELi2EEvPfS0_iii:
        /* <DEDUP_REMOVED lines=121> */
.L_x_40:
        /* <DEDUP_REMOVED lines=70> */
.L_x_39:
        /* <DEDUP_REMOVED lines=52> */
.L_x_41:
        /* <DEDUP_REMOVED lines=25> */
.L_x_42:
[----:B------:R-:W-:Y:S05]  /*10c0*/  BRA.U !UP1, `(.L_x_38) ;  /* 0x0000000d09787547 */ /* 0x000fea000b800000 */
[----:B------:R-:W1:Y:S01]  /*10d0*/  LDC.64 R8, c[0x0][0x380] ;  /* 0x0000e000ff087b82 */ /* 0x000e620000000a00 */
[----:B------:R-:W-:Y:S01]  /*10e0*/  IADD3 R25, PT, PT, R24, UR4, R25 ;  /* 0x0000000418197c10 */ /* 0x000fe2000fffe019 */
[----:B------:R-:W-:Y:S02]  /*10f0*/  UIMAD UR4, UR4, 0x4, UR14 ;  /* 0x00000004040478a4 */ /* 0x000fe4000f8e020e */
[----:B------:R-:W-:Y:S02]  /*1100*/  UIADD3 UR7, UPT, UPT, -UR7, URZ, URZ ;  /* 0x000000ff07077290 */ /* 0x000fe4000fffe1ff */
[----:B------:R-:W-:-:S04]  /*1110*/  IMAD R25, R25, R0, R2 ;  /* 0x0000000019197224 */ /* 0x000fc800078e0202 */
[----:B------:R-:W-:-:S07]  /*1120*/  IMAD R25, R3, R22, R25 ;  /* 0x0000001603197224 */ /* 0x000fce00078e0219 */
.L_x_43:
        /* <DEDUP_REMOVED lines=10> */
.L_x_37:
        /* <DEDUP_REMOVED lines=48> */
.L_x_45:
        /* <DEDUP_REMOVED lines=69> */
.L_x_44:
        /* <DEDUP_REMOVED lines=49> */
.L_x_46:
        /* <DEDUP_REMOVED lines=25> */
.L_x_47:
[----:B------:R-:W-:Y:S05]  /*1dc0*/  BRA.U !UP1, `(.L_x_38) ;  /* 0x0000000109387547 */ /* 0x000fea000b800000 */
[----:B------:R-:W2:Y:S01]  /*1dd0*/  LDC.64 R8, c[0x0][0x380] ;  /* 0x0000e000ff087b82 */ /* 0x000ea20000000a00 */
[----:B------:R-:W-:Y:S01]  /*1de0*/  IADD3 R4, PT, PT, R4, UR4, RZ ;  /* 0x0000000404047c10 */ /* 0x000fe2000fffe0ff */
[----:B------:R-:W-:Y:S02]  /*1df0*/  UIMAD UR9, UR4, 0x4, UR14 ;  /* 0x00000004040978a4 */ /* 0x000fe4000f8e020e */
[----:B------:R-:W-:Y:S02]  /*1e00*/  UIADD3 UR7, UPT, UPT, -UR7, URZ, URZ ;  /* 0x000000ff07077290 */ /* 0x000fe4000fffe1ff */
[----:B------:R-:W-:-:S10]  /*1e10*/  IMAD R11, R4, R0, R5 ;  /* 0x00000000040b7224 */ /* 0x000fd400078e0205 */
.L_x_48:
        /* <DEDUP_REMOVED lines=9> */
.L_x_38:
[----:B------:R-:W-:Y:S05]  /*1eb0*/  BSYNC.RECONVERGENT B0 ;  /* 0x0000000000007941 */ /* 0x000fea0003800200 */
.L_x_36:
[----:B------:R-:W4:Y:S01]  /*1ec0*/  SHFL.BFLY PT, R4, R23, 0x4, 0x1f ;  /* 0x0c801f0017047f89 */ /* 0x000f2200000e0000 */
[----:B------:R-:W5:Y:S01]  /*1ed0*/  S2UR UR6, SR_CgaCtaId ;  /* 0x00000000000679c3 */ /* 0x000f620000008800 */
[----:B------:R-:W0:Y:S01]  /*1ee0*/  LDCU UR17, c[0x0][0x394] ;  /* 0x00007280ff1177ac */ /* 0x000e220008000800 */
[----:B------:R-:W-:Y:S01]  /*1ef0*/  BSSY.RECONVERGENT B0, `(.L_x_49) ;  /* 0x0000215000007945 */ /* 0x000fe20003800200 */
[----:B--23--:R-:W2:Y:S01]  /*1f00*/  S2R R6, SR_TID.Y ;  /* 0x0000000000067919 */ /* 0x00cea20000002200 */
[----:B------:R-:W-:Y:S01]  /*1f10*/  UMOV UR5, 0x400 ;  /* 0x0000040000057882 */ /* 0x000fe20000000000 */
[----:B----4-:R-:W-:Y:S01]  /*1f20*/  FMNMX R7, R4, R23, !PT ;  /* 0x0000001704077209 */ /* 0x010fe20007800000 */
[----:B-----5:R-:W-:Y:S01]  /*1f30*/  ULEA UR4, UR6, UR5, 0x18 ;  /* 0x0000000506047291 */ /* 0x020fe2000f8ec0ff */
[----:B------:R-:W3:Y:S03]  /*1f40*/  S2R R4, SR_TID.X ;  /* 0x0000000000047919 */ /* 0x000ee60000002100 */
[----:B------:R-:W4:Y:S02]  /*1f50*/  SHFL.BFLY PT, R8, R7, 0x2, 0x1f ;  /* 0x0c401f0007087f89 */ /* 0x000f2400000e0000 */
[----:B--2---:R-:W-:Y:S01]  /*1f60*/  LEA R24, R6, UR4, 0x2 ;  /* 0x0000000406187c11 */ /* 0x004fe2000f8e10ff */
[----:B0-----:R-:W-:-:S04]  /*1f70*/  USHF.R.S32.HI UR4, URZ, 0x1f, UR17 ;  /* 0x0000001fff047899 */ /* 0x001fc80008011411 */
[----:B------:R-:W-:-:S04]  /*1f80*/  ULEA.HI UR9, UR4, UR17, URZ, 0x3 ;  /* 0x0000001104097291 */ /* 0x000fc8000f8f18ff */
[----:B------:R-:W-:-:S04]  /*1f90*/  USHF.R.S32.HI UR18, URZ, 0x3, UR9 ;  /* 0x00000003ff127899 */ /* 0x000fc80008011409 */
[----:B------:R-:W-:Y:S01]  /*1fa0*/  UIADD3 UR15, UPT, UPT, UR18, 0x1, URZ ;  /* 0x00000001120f7890 */ /* 0x000fe2000fffe0ff */
[----:B----4-:R-:W-:Y:S01]  /*1fb0*/  FMNMX R8, R7, R8, !PT ;  /* 0x0000000807087209 */ /* 0x010fe20007800000 */
[----:B------:R-:W-:Y:S01]  /*1fc0*/  HFMA2 R7, -RZ, RZ, 0, 0 ;  /* 0x00000000ff077431 */ /* 0x000fe200000001ff */
[----:B---3--:R-:W-:-:S03]  /*1fd0*/  ISETP.NE.AND P1, PT, R4, RZ, PT ;  /* 0x000000ff0400720c */ /* 0x008fc60003f25270 */
[----:B------:R-:W0:Y:S02]  /*1fe0*/  SHFL.BFLY PT, R9, R8, 0x1, 0x1f ;  /* 0x0c201f0008097f89 */ /* 0x000e2400000e0000 */
[----:B0-----:R-:W-:-:S08]  /*1ff0*/  FMNMX R9, R8, R9, !PT ;  /* 0x0000000908097209 */ /* 0x001fd00007800000 */
[----:B------:R0:W-:Y:S01]  /*2000*/  @!P1 STS [R24], R9 ;  /* 0x0000000918009388 */ /* 0x0001e20000000800 */
[----:B------:R-:W-:Y:S05]  /*2010*/  @!P0 BRA `(.L_x_50) ;  /* 0x0000001000088947 */ /* 0x000fea0003800000 */
[----:B------:R-:W-:-:S09]  /*2020*/  UISETP.GE.AND UP0, UPT, UR17, 0x8, UPT ;  /* 0x000000081100788c */ /* 0x000fd2000bf06270 */
[----:B------:R-:W-:Y:S05]  /*2030*/  BRA.U !UP0, `(.L_x_51) ;  /* 0x0000002108007547 */ /* 0x000fea000b800000 */
[----:B------:R2:W3:Y:S01]  /*2040*/  LDS R25, [R24] ;  /* 0x0000000018197984 */ /* 0x0004e20000000800 */
[----:B------:R-:W-:Y:S01]  /*2050*/  UIADD3 UR4, UPT, UPT, UR18, -0x1, URZ ;  /* 0xffffffff12047890 */ /* 0x000fe2000fffe0ff */
[----:B------:R-:W-:Y:S01]  /*2060*/  HFMA2 R7, -RZ, RZ, 0, 0 ;  /* 0x00000000ff077431 */ /* 0x000fe200000001ff */
[----:B------:R-:W-:Y:S02]  /*2070*/  ULOP3.LUT UR7, UR18, 0xf, URZ, 0xc0, !UPT ;  /* 0x0000000f12077892 */ /* 0x000fe4000f8ec0ff */
[----:B------:R-:W-:Y:S02]  /*2080*/  UISETP.GE.U32.AND UP1, UPT, UR4, 0xf, UPT ;  /* 0x0000000f0400788c */ /* 0x000fe4000bf26070 */
[----:B------:R-:W-:Y:S01]  /*2090*/  UISETP.NE.AND UP0, UPT, UR7, URZ, UPT ;  /* 0x000000ff0700728c */ /* 0x000fe2000bf05270 */
[----:B------:R-:W-:-:S06]  /*20a0*/  UMOV UR4, URZ ;  /* 0x000000ff00047c82 */ /* 0x000fcc0008000000 */
[----:B--2---:R-:W-:Y:S05]  /*20b0*/  BRA.U !UP1, `(.L_x_52) ;  /* 0x0000000909007547 */ /* 0x004fea000b800000 */
[----:B------:R-:W-:Y:S01]  /*20c0*/  ULOP3.LUT UR4, UR18, 0xffffff0, URZ, 0xc0, !UPT ;  /* 0x0ffffff012047892 */ /* 0x000fe2000f8ec0ff */
[----:B------:R-:W-:Y:S02]  /*20d0*/  IADD3 R26, PT, PT, R1, 0x20, RZ ;  /* 0x00000020011a7810 */ /* 0x000fe40007ffe0ff */
[----:B------:R-:W-:Y:S01]  /*20e0*/  MOV R7, RZ ;  /* 0x000000ff00077202 */ /* 0x000fe20000000f00 */
[----:B------:R-:W-:-:S12]  /*20f0*/  UIADD3 UR8, UPT, UPT, -UR4, URZ, URZ ;  /* 0x000000ff04087290 */ /* 0x000fd8000fffe1ff */
.L_x_53:
[----:B0-----:R-:W3:Y:S04]  /*2100*/  LDL.64 R8, [R26+-0x20] ;  /* 0xffffe0001a087983 */ /* 0x001ee80000100a00 */
[----:B------:R-:W2:Y:S04]  /*2110*/  LDL.64 R10, [R26+-0x18] ;  /* 0xffffe8001a0a7983 */ /* 0x000ea80000100a00 */
[----:B------:R-:W4:Y:S04]  /*2120*/  LDL.64 R12, [R26+-0x10] ;  /* 0xfffff0001a0c7983 */ /* 0x000f280000100a00 */
[----:B-1----:R-:W5:Y:S04]  /*2130*/  LDL.64 R14, [R26+-0x8] ;  /* 0xfffff8001a0e7983 */ /* 0x002f680000100a00 */
[----:B------:R-:W5:Y:S04]  /*2140*/  LDL.64 R16, [R26] ;  /* 0x000000001a107983 */ /* 0x000f680000100a00 */
[----:B------:R-:W5:Y:S04]  /*2150*/  LDL.64 R18, [R26+0x8] ;  /* 0x000008001a127983 */ /* 0x000f680000100a00 */
[----:B------:R-:W5:Y:S04]  /*2160*/  LDL.64 R20, [R26+0x10] ;  /* 0x000010001a147983 */ /* 0x000f680000100a00 */
[----:B------:R0:W5:Y:S01]  /*2170*/  LDL.64 R22, [R26+0x18] ;  /* 0x000018001a167983 */ /* 0x0001620000100a00 */
[----:B------:R-:W-:-:S04]  /*2180*/  UIADD3 UR8, UPT, UPT, UR8, 0x10, URZ ;  /* 0x0000001008087890 */ /* 0x000fc8000fffe0ff */
[----:B------:R-:W-:Y:S01]  /*2190*/  UISETP.NE.AND UP1, UPT, UR8, URZ, UPT ;  /* 0x000000ff0800728c */ /* 0x000fe2000bf25270 */
[----:B0-----:R-:W-:Y:S01]  /*21a0*/  IADD3 R26, PT, PT, R26, 0x40, RZ ;  /* 0x000000401a1a7810 */ /* 0x001fe20007ffe0ff */
[--C-:B---3--:R-:W-:Y:S01]  /*21b0*/  FADD R8, R8, -R25.reuse ;  /* 0x8000001908087221 */ /* 0x108fe20000000000 */
[----:B------:R-:W-:-:S03]  /*21c0*/  FADD R9, R9, -R25 ;  /* 0x8000001909097221 */ /* 0x000fc60000000000 */
[----:B------:R-:W-:Y:S01]  /*21d0*/  FMUL R28, R8, 1.4426950216293334961 ;  /* 0x3fb8aa3b081c7820 */ /* 0x000fe20000400000 */
[----:B------:R-:W-:Y:S01]  /*21e0*/  FMUL R8, R9, 1.4426950216293334961 ;  /* 0x3fb8aa3b09087820 */ /* 0x000fe20000400000 */
[--C-:B--2---:R-:W-:Y:S01]  /*21f0*/  FADD R9, R10, -R25.reuse ;  /* 0x800000190a097221 */ /* 0x104fe20000000000 */
        /* <DEDUP_REMOVED lines=108> */
.L_x_52:
[----:B------:R-:W-:Y:S05]  /*28c0*/  BRA.U !UP0, `(.L_x_51) ;  /* 0x0000001508dc7547 */ /* 0x000fea000b800000 */
[----:B------:R-:W-:Y:S02]  /*28d0*/  UISETP.GE.U32.AND UP0, UPT, UR7, 0x8, UPT ;  /* 0x000000080700788c */ /* 0x000fe4000bf06070 */
[----:B------:R-:W-:-:S04]  /*28e0*/  ULOP3.LUT UR16, UR18, 0x7, URZ, 0xc0, !UPT ;  /* 0x0000000712107892 */ /* 0x000fc8000f8ec0ff */
[----:B------:R-:W-:-:S03]  /*28f0*/  UISETP.NE.AND UP1, UPT, UR16, URZ, UPT ;  /* 0x000000ff1000728c */ /* 0x000fc6000bf25270 */
[----:B------:R-:W-:Y:S08]  /*2900*/  BRA.U !UP0, `(.L_x_54) ;  /* 0x0000000108f87547 */ /* 0x000ff0000b800000 */
[----:B------:R-:W-:-:S09]  /*2910*/  ULEA UR7, UR4, UR14, 0x2 ;  /* 0x0000000e04077291 */ /* 0x000fd2000f8e10ff */
[----:B-1----:R-:W3:Y:S04]  /*2920*/  LDL.64 R14, [UR7] ;  /* 0x00000007ff0e7983 */ /* 0x002ee80008100a00 */
[----:B------:R-:W2:Y:S04]  /*2930*/  LDL.64 R12, [UR7+0x8] ;  /* 0x00000807ff0c7983 */ /* 0x000ea80008100a00 */
[----:B0-----:R-:W4:Y:S04]  /*2940*/  LDL.64 R8, [UR7+0x10] ;  /* 0x00001007ff087983 */ /* 0x001f280008100a00 */
[----:B------:R-:W5:Y:S01]  /*2950*/  LDL.64 R10, [UR7+0x18] ;  /* 0x00001807ff0a7983 */ /* 0x000f620008100a00 */
[----:B------:R-:W-:Y:S01]  /*2960*/  UIADD3 UR4, UPT, UPT, UR4, 0x8, URZ ;  /* 0x0000000804047890 */ /* 0x000fe2000fffe0ff */
[----:B---3--:R-:W-:Y:S01]  /*2970*/  FADD R14, R14, -R25 ;  /* 0x800000190e0e7221 */ /* 0x008fe20000000000 */
[----:B------:R-:W-:-:S03]  /*2980*/  FADD R15, -R25, R15 ;  /* 0x0000000f190f7221 */ /* 0x000fc60000000100 */
[----:B------:R-:W-:Y:S01]  /*2990*/  FMUL R14, R14, 1.4426950216293334961 ;  /* 0x3fb8aa3b0e0e7820 */ /* 0x000fe20000400000 */
[----:B--2---:R-:W-:Y:S01]  /*29a0*/  FADD R12, R12, -R25 ;  /* 0x800000190c0c7221 */ /* 0x004fe20000000000 */
        /* <DEDUP_REMOVED lines=52> */
.L_x_54:
[----:B------:R-:W-:Y:S05]  /*2cf0*/  BRA.U !UP1, `(.L_x_51) ;  /* 0x0000001109d07547 */ /* 0x000fea000b800000 */
[----:B------:R-:W-:Y:S02]  /*2d00*/  UISETP.GE.U32.AND UP0, UPT, UR16, 0x4, UPT ;  /* 0x000000041000788c */ /* 0x000fe4000bf06070 */
[----:B------:R-:W-:-:S04]  /*2d10*/  ULOP3.LUT UR8, UR18, 0x3, URZ, 0xc0, !UPT ;  /* 0x0000000312087892 */ /* 0x000fc8000f8ec0ff */
[----:B------:R-:W-:-:S03]  /*2d20*/  UISETP.NE.AND UP1, UPT, UR8, URZ, UPT ;  /* 0x000000ff0800728c */ /* 0x000fc6000bf25270 */
[----:B------:R-:W-:Y:S08]  /*2d30*/  BRA.U !UP0, `(.L_x_55) ;  /* 0x0000000108807547 */ /* 0x000ff0000b800000 */
[----:B------:R-:W-:-:S09]  /*2d40*/  ULEA UR7, UR4, UR14, 0x2 ;  /* 0x0000000e04077291 */ /* 0x000fd2000f8e10ff */
[----:B------:R-:W3:Y:S04]  /*2d50*/  LDL.64 R10, [UR7] ;  /* 0x00000007ff0a7983 */ /* 0x000ee80008100a00 */
[----:B0-----:R-:W2:Y:S01]  /*2d60*/  LDL.64 R8, [UR7+0x8] ;  /* 0x00000807ff087983 */ /* 0x001ea20008100a00 */
[----:B------:R-:W-:Y:S01]  /*2d70*/  UIADD3 UR4, UPT, UPT, UR4, 0x4, URZ ;  /* 0x0000000404047890 */ /* 0x000fe2000fffe0ff */
[----:B---3--:R-:W-:Y:S01]  /*2d80*/  FADD R10, R10, -R25 ;  /* 0x800000190a0a7221 */ /* 0x008fe20000000000 */
[----:B------:R-:W-:-:S03]  /*2d90*/  FADD R11, -R25, R11 ;  /* 0x0000000b190b7221 */ /* 0x000fc60000000100 */
[----:B------:R-:W-:Y:S01]  /*2da0*/  FMUL R10, R10, 1.4426950216293334961 ;  /* 0x3fb8aa3b0a0a7820 */ /* 0x000fe20000400000 */
[----:B--2---:R-:W-:Y:S01]  /*2db0*/  FADD R8, R8, -R25 ;  /* 0x8000001908087221 */ /* 0x004fe20000000000 */
        /* <DEDUP_REMOVED lines=13> */
[----:B------:R-:W2:Y:S08]  /*2e90*/  MUFU.EX2 R12, R11 ;  /* 0x0000000b000c7308 */ /* 0x000eb00000000800 */
[----:B-1----:R-:W1:Y:S01]  /*2ea0*/  MUFU.EX2 R14, R9 ;  /* 0x00000009000e7308 */ /* 0x002e620000000800 */
[----:B0-----:R-:W-:-:S04]  /*2eb0*/  @!P2 FMUL R8, R8, R8 ;  /* 0x000000080808a220 */ /* 0x001fc80000400000 */
[----:B------:R-:W-:-:S03]  /*2ec0*/  FADD R7, R7, R8 ;  /* 0x0000000807077221 */ /* 0x000fc60000000000 */
[----:B------:R-:W0:Y:S01]  /*2ed0*/  MUFU.EX2 R16, R13 ;  /* 0x0000000d00107308 */ /* 0x000e220000000800 */
[----:B--2---:R-:W-:-:S04]  /*2ee0*/  @!P3 FMUL R12, R12, R12 ;  /* 0x0000000c0c0cb220 */ /* 0x004fc80000400000 */
[----:B------:R-:W-:Y:S01]  /*2ef0*/  FADD R7, R7, R12 ;  /* 0x0000000c07077221 */ /* 0x000fe20000000000 */
[----:B-1----:R-:W-:-:S04]  /*2f00*/  @!P4 FMUL R14, R14, R14 ;  /* 0x0000000e0e0ec220 */ /* 0x002fc80000400000 */
[----:B------:R-:W-:Y:S01]  /*2f10*/  FADD R7, R7, R14 ;  /* 0x0000000e07077221 */ /* 0x000fe20000000000 */
[----:B0-----:R-:W-:-:S04]  /*2f20*/  @!P5 FMUL R16, R16, R16 ;  /* 0x000000101010d220 */ /* 0x001fc80000400000 */
[----:B------:R-:W-:-:S07]  /*2f30*/  FADD R7, R7, R16 ;  /* 0x0000001007077221 */ /* 0x000fce0000000000 */
.L_x_55:
[----:B------:R-:W-:Y:S05]  /*2f40*/  BRA.U !UP1, `(.L_x_51) ;  /* 0x00000011093c7547 */ /* 0x000fea000b800000 */
[----:B------:R-:W-:Y:S02]  /*2f50*/  UIMAD UR7, UR4, 0x4, UR14 ;  /* 0x00000004040778a4 */ /* 0x000fe4000f8e020e */
[----:B------:R-:W-:-:S12]  /*2f60*/  UIADD3 UR4, UPT, UPT, -UR8, URZ, URZ ;  /* 0x000000ff08047290 */ /* 0x000fd8000fffe1ff */
.L_x_56:
[----:B------:R-:W3:Y:S01]  /*2f70*/  LDL R8, [UR7] ;  /* 0x00000007ff087983 */ /* 0x000ee20008100800 */
[----:B------:R-:W-:Y:S02]  /*2f80*/  UIADD3 UR4, UPT, UPT, UR4, 0x1, URZ ;  /* 0x0000000104047890 */ /* 0x000fe4000fffe0ff */
[----:B------:R-:W-:Y:S02]  /*2f90*/  UIADD3 UR7, UPT, UPT, UR7, 0x4, URZ ;  /* 0x0000000407077890 */ /* 0x000fe4000fffe0ff */
[----:B------:R-:W-:Y:S01]  /*2fa0*/  UISETP.NE.AND UP0, UPT, UR4, URZ, UPT ;  /* 0x000000ff0400728c */ /* 0x000fe2000bf05270 */
[----:B---3--:R-:W-:-:S04]  /*2fb0*/  FADD R8, R8, -R25 ;  /* 0x8000001908087221 */ /* 0x008fc80000000000 */
[----:B------:R-:W-:-:S05]  /*2fc0*/  FMUL R8, R8, 1.4426950216293334961 ;  /* 0x3fb8aa3b08087820 */ /* 0x000fca0000400000 */
[----:B------:R-:W-:-:S13]  /*2fd0*/  FSETP.GEU.AND P2, PT, R8, -126, PT ;  /* 0xc2fc00000800780b */ /* 0x000fda0003f4e000 */
[----:B------:R-:W-:-:S04]  /*2fe0*/  @!P2 FMUL R8, R8, 0.5 ;  /* 0x3f0000000808a820 */ /* 0x000fc80000400000 */
[----:B------:R-:W2:Y:S02]  /*2ff0*/  MUFU.EX2 R10, R8 ;  /* 0x00000008000a7308 */ /* 0x000ea40000000800 */
[----:B--2---:R-:W-:-:S04]  /*3000*/  @!P2 FMUL R10, R10, R10 ;  /* 0x0000000a0a0aa220 */ /* 0x004fc80000400000 */
[----:B------:R-:W-:Y:S01]  /*3010*/  FADD R7, R10, R7 ;  /* 0x000000070a077221 */ /* 0x000fe20000000000 */
[----:B------:R-:W-:Y:S06]  /*3020*/  BRA.U UP0, `(.L_x_56) ;  /* 0xfffffffd00d07547 */ /* 0x000fec000b83ffff */
[----:B------:R-:W-:Y:S05]  /*3030*/  BRA `(.L_x_51) ;  /* 0x0000001000007947 */ /* 0x000fea0003800000 */
.L_x_50:
[----:B------:R-:W-:-:S09]  /*3040*/  UISETP.GE.AND UP0, UPT, UR17, -0x7, UPT ;  /* 0xfffffff91100788c */ /* 0x000fd2000bf06270 */
[----:B------:R-:W-:Y:S05]  /*3050*/  BRA.U !UP0, `(.L_x_51) ;  /* 0x0000000d08f87547 */ /* 0x000fea000b800000 */
[----:B------:R2:W3:Y:S01]  /*3060*/  LDS R25, [R24] ;  /* 0x0000000018197984 */ /* 0x0004e20000000800 */
[----:B------:R-:W-:Y:S01]  /*3070*/  UISETP.GE.U32.AND UP1, UPT, UR18, 0xf, UPT ;  /* 0x0000000f1200788c */ /* 0x000fe2000bf26070 */
[----:B------:R-:W-:Y:S01]  /*3080*/  HFMA2 R7, -RZ, RZ, 0, 0 ;  /* 0x00000000ff077431 */ /* 0x000fe200000001ff */
[----:B------:R-:W-:Y:S01]  /*3090*/  ULOP3.LUT UR7, UR15, 0xf, URZ, 0xc0, !UPT ;  /* 0x0000000f0f077892 */ /* 0x000fe2000f8ec0ff */
[----:B------:R-:W-:-:S03]  /*30a0*/  UMOV UR4, URZ ;  /* 0x000000ff00047c82 */ /* 0x000fc60008000000 */
[----:B------:R-:W-:-:S03]  /*30b0*/  UISETP.NE.AND UP0, UPT, UR7, URZ, UPT ;  /* 0x000000ff0700728c */ /* 0x000fc6000bf05270 */
[----:B--2---:R-:W-:Y:S08]  /*30c0*/  BRA.U !UP1, `(.L_x_57) ;  /* 0x0000000909007547 */ /* 0x004ff0000b800000 */
[----:B------:R-:W-:Y:S01]  /*30d0*/  ULOP3.LUT UR4, UR15, 0xfffffff0, URZ, 0xc0, !UPT ;  /* 0xfffffff00f047892 */ /* 0x000fe2000f8ec0ff */
[----:B------:R-:W-:Y:S02]  /*30e0*/  IADD3 R26, PT, PT, R1, 0x20, RZ ;  /* 0x00000020011a7810 */ /* 0x000fe40007ffe0ff */
[----:B------:R-:W-:Y:S01]  /*30f0*/  MOV R7, RZ ;  /* 0x000000ff00077202 */ /* 0x000fe20000000f00 */
[----:B------:R-:W-:-:S12]  /*3100*/  UIADD3 UR8, UPT, UPT, -UR4, URZ, URZ ;  /* 0x000000ff04087290 */ /* 0x000fd8000fffe1ff */
.L_x_58:
        /* <DEDUP_REMOVED lines=11> */
[C---:B---3--:R-:W-:Y:S01]  /*31c0*/  FADD R8, -R25.reuse, R8 ;  /* 0x0000000819087221 */ /* 0x048fe20000000100 */
[----:B------:R-:W-:-:S03]  /*31d0*/  FADD R9, -R25, R9 ;  /* 0x0000000919097221 */ /* 0x000fc60000000100 */
[----:B------:R-:W-:Y:S01]  /*31e0*/  FMUL R28, R8, 1.4426950216293334961 ;  /* 0x3fb8aa3b081c7820 */ /* 0x000fe20000400000 */
[----:B------:R-:W-:Y:S01]  /*31f0*/  FMUL R8, R9, 1.4426950216293334961 ;  /* 0x3fb8aa3b09087820 */ /* 0x000fe20000400000 */
[C---:B--2---:R-:W-:Y:S01]  /*3200*/  FADD R9, -R25.reuse, R10 ;  /* 0x0000000a19097221 */ /* 0x044fe20000000100 */
        /* <DEDUP_REMOVED lines=108> */
.L_x_57:
        /* <DEDUP_REMOVED lines=11> */
[C---:B---3--:R-:W-:Y:S01]  /*3980*/  FADD R14, -R25.reuse, R14 ;  /* 0x0000000e190e7221 */ /* 0x048fe20000000100 */
[----:B------:R-:W-:-:S03]  /*3990*/  FADD R15, -R25, R15 ;  /* 0x0000000f190f7221 */ /* 0x000fc60000000100 */
[----:B------:R-:W-:Y:S01]  /*39a0*/  FMUL R14, R14, 1.4426950216293334961 ;  /* 0x3fb8aa3b0e0e7820 */ /* 0x000fe20000400000 */
[----:B--2---:R-:W-:Y:S01]  /*39b0*/  FADD R12, -R25, R12 ;  /* 0x0000000c190c7221 */ /* 0x004fe20000000100 */
        /* <DEDUP_REMOVED lines=52> */
.L_x_59:
        /* <DEDUP_REMOVED lines=9> */
[C---:B---3--:R-:W-:Y:S01]  /*3d90*/  FADD R10, -R25.reuse, R10 ;  /* 0x0000000a190a7221 */ /* 0x048fe20000000100 */
[----:B------:R-:W-:-:S03]  /*3da0*/  FADD R11, -R25, R11 ;  /* 0x0000000b190b7221 */ /* 0x000fc60000000100 */
[----:B------:R-:W-:Y:S01]  /*3db0*/  FMUL R10, R10, 1.4426950216293334961 ;  /* 0x3fb8aa3b0a0a7820 */ /* 0x000fe20000400000 */
[----:B--2---:R-:W-:Y:S01]  /*3dc0*/  FADD R8, -R25, R8 ;  /* 0x0000000819087221 */ /* 0x004fe20000000100 */
        /* <DEDUP_REMOVED lines=24> */
.L_x_60:
[----:B------:R-:W-:Y:S05]  /*3f50*/  BRA.U !UP1, `(.L_x_51) ;  /* 0x0000000109387547 */ /* 0x000fea000b800000 */
[----:B------:R-:W-:Y:S02]  /*3f60*/  UIMAD UR7, UR4, 0x4, UR14 ;  /* 0x00000004040778a4 */ /* 0x000fe4000f8e020e */
[----:B------:R-:W-:-:S12]  /*3f70*/  UIADD3 UR4, UPT, UPT, -UR8, URZ, URZ ;  /* 0x000000ff08047290 */ /* 0x000fd8000fffe1ff */
.L_x_61:
[----:B------:R-:W3:Y:S01]  /*3f80*/  LDL R8, [UR7] ;  /* 0x00000007ff087983 */ /* 0x000ee20008100800 */
[----:B------:R-:W-:Y:S02]  /*3f90*/  UIADD3 UR4, UPT, UPT, UR4, 0x1, URZ ;  /* 0x0000000104047890 */ /* 0x000fe4000fffe0ff */
[----:B------:R-:W-:Y:S02]  /*3fa0*/  UIADD3 UR7, UPT, UPT, UR7, 0x4, URZ ;  /* 0x0000000407077890 */ /* 0x000fe4000fffe0ff */
[----:B------:R-:W-:Y:S01]  /*3fb0*/  UISETP.NE.AND UP0, UPT, UR4, URZ, UPT ;  /* 0x000000ff0400728c */ /* 0x000fe2000bf05270 */
[----:B---3--:R-:W-:-:S04]  /*3fc0*/  FADD R8, -R25, R8 ;  /* 0x0000000819087221 */ /* 0x008fc80000000100 */
[----:B------:R-:W-:-:S05]  /*3fd0*/  FMUL R8, R8, 1.4426950216293334961 ;  /* 0x3fb8aa3b08087820 */ /* 0x000fca0000400000 */
[----:B------:R-:W-:-:S13]  /*3fe0*/  FSETP.GEU.AND P2, PT, R8, -126, PT ;  /* 0xc2fc00000800780b */ /* 0x000fda0003f4e000 */
[----:B------:R-:W-:-:S04]  /*3ff0*/  @!P2 FMUL R8, R8, 0.5 ;  /* 0x3f0000000808a820 */ /* 0x000fc80000400000 */
[----:B------:R-:W2:Y:S02]  /*4000*/  MUFU.EX2 R10, R8 ;  /* 0x00000008000a7308 */ /* 0x000ea40000000800 */
[----:B--2---:R-:W-:-:S04]  /*4010*/  @!P2 FMUL R10, R10, R10 ;  /* 0x0000000a0a0aa220 */ /* 0x004fc80000400000 */
[----:B------:R-:W-:Y:S01]  /*4020*/  FADD R7, R10, R7 ;  /* 0x000000070a077221 */ /* 0x000fe20000000000 */
[----:B------:R-:W-:Y:S06]  /*4030*/  BRA.U UP0, `(.L_x_61) ;  /* 0xfffffffd00d07547 */ /* 0x000fec000b83ffff */
.L_x_51:
[----:B------:R-:W-:Y:S05]  /*4040*/  BSYNC.RECONVERGENT B0 ;  /* 0x0000000000007941 */ /* 0x000fea0003800200 */
.L_x_49:
[----:B------:R-:W2:Y:S01]  /*4050*/  SHFL.BFLY PT, R8, R7, 0x4, 0x1f ;  /* 0x0c801f0007087f89 */ /* 0x000ea200000e0000 */
[----:B------:R-:W-:-:S04]  /*4060*/  UIADD3 UR5, UPT, UPT, UR5, 0x200, URZ ;  /* 0x0000020005057890 */ /* 0x000fc8000fffe0ff */
[----:B------:R-:W-:-:S06]  /*4070*/  ULEA UR5, UR6, UR5, 0x18 ;  /* 0x0000000506057291 */ /* 0x000fcc000f8ec0ff */
[----:B------:R-:W-:Y:S01]  /*4080*/  LEA R6, R6, UR5, 0x2 ;  /* 0x0000000506067c11 */ /* 0x000fe2000f8e10ff */
[----:B--2---:R-:W-:-:S05]  /*4090*/  FADD R8, R8, R7 ;  /* 0x0000000708087221 */ /* 0x004fca0000000000 */
[----:B0-----:R-:W0:Y:S02]  /*40a0*/  SHFL.BFLY PT, R9, R8, 0x2, 0x1f ;  /* 0x0c401f0008097f89 */ /* 0x001e2400000e0000 */
[----:B0-----:R-:W-:-:S05]  /*40b0*/  FADD R9, R8, R9 ;  /* 0x0000000908097221 */ /* 0x001fca0000000000 */
[----:B------:R-:W0:Y:S02]  /*40c0*/  SHFL.BFLY PT, R10, R9, 0x1, 0x1f ;  /* 0x0c201f00090a7f89 */ /* 0x000e2400000e0000 */
[----:B0-----:R-:W-:-:S05]  /*40d0*/  FADD R11, R9, R10 ;  /* 0x0000000a090b7221 */ /* 0x001fca0000000000 */
[----:B------:R0:W-:Y:S01]  /*40e0*/  @!P1 STS [R6], R11 ;  /* 0x0000000b06009388 */ /* 0x0001e20000000800 */
[----:B------:R-:W-:Y:S05]  /*40f0*/  @!P0 BRA `(.L_x_62) ;  /* 0x0000000c00908947 */ /* 0x000fea0003800000 */
[----:B------:R-:W-:-:S06]  /*4100*/  UISETP.GE.AND UP0, UPT, UR17, 0x8, UPT ;  /* 0x000000081100788c */ /* 0x000fcc000bf06270 */
[----:B------:R-:W-:-:S13]  /*4110*/  PLOP3.LUT P0, PT, PT, PT, UP0, 0x80, 0x8 ;  /* 0x000000000008781c */ /* 0x000fda0003f0f008 */
[----:B------:R-:W-:Y:S05]  /*4120*/  @!P0 EXIT ;  /* 0x000000000000894d */ /* 0x000fea0003800000 */
[----:B------:R-:W2:Y:S01]  /*4130*/  LDS R8, [R6] ;  /* 0x0000000006087984 */ /* 0x000ea20000000800 */
[----:B------:R-:W-:Y:S01]  /*4140*/  ULOP3.LUT UR4, UR9, 0xfffffff8, URZ, 0xc0, !UPT ;  /* 0xfffffff809047892 */ /* 0x000fe2000f8ec0ff */
[----:B------:R-:W-:Y:S01]  /*4150*/  MOV R7, 0x4b800000 ;  /* 0x4b80000000077802 */ /* 0x000fe20000000f00 */
[----:B------:R-:W-:Y:S01]  /*4160*/  UIADD3 UR5, UPT, UPT, UR18, -0x1, URZ ;  /* 0xffffffff12057890 */ /* 0x000fe2000fffe0ff */
[----:B------:R-:W4:Y:S01]  /*4170*/  LDS R24, [R24] ;  /* 0x0000000018187984 */ /* 0x000f220000000800 */
        /* <DEDUP_REMOVED lines=8> */
[----:B--2---:R-:W-:-:S04]  /*4200*/  FSETP.GEU.AND P0, PT, |R8|, 1.175494350822287508e-38, PT ;  /* 0x008000000800780b */ /* 0x004fc80003f0e200 */
[----:B------:R-:W-:-:S09]  /*4210*/  FSEL R7, R7, 1, !P0 ;  /* 0x3f80000007077808 */ /* 0x000fd20004000000 */
[----:B------:R-:W-:-:S04]  /*4220*/  @!P0 FMUL R8, R8, 16777216 ;  /* 0x4b80000008088820 */ /* 0x000fc80000400000 */
[----:B------:R-:W2:Y:S02]  /*4230*/  MUFU.RCP R2, R8 ;  /* 0x0000000800027308 */ /* 0x000ea40000001000 */
[----:B--2---:R-:W-:Y:S01]  /*4240*/  FMUL R2, R2, R7 ;  /* 0x0000000702027220 */ /* 0x004fe20000400000 */
[----:B----4-:R-:W-:Y:S06]  /*4250*/  BRA.U !UP0, `(.L_x_63) ;  /* 0x0000000508ac7547 */ /* 0x010fec000b800000 */
[----:B0-----:R-:W0:Y:S01]  /*4260*/  LDC.64 R10, c[0x0][0x388] ;  /* 0x0000e200ff0a7b82 */ /* 0x001e220000000a00 */
[CC--:B------:R-:W-:Y:S01]  /*4270*/  IMAD R22, R3.reuse, R0.reuse, R0 ;  /* 0x0000000003167224 */ /* 0x0c0fe200078e0200 */
[C---:B------:R-:W-:Y:S01]  /*4280*/  IADD3 R6, PT, PT, R3.reuse, 0x2, RZ ;  /* 0x0000000203067810 */ /* 0x040fe20007ffe0ff */
        /* <DEDUP_REMOVED lines=16> */
.L_x_64:
[----:B--2---:R-:W2:Y:S04]  /*4390*/  LDL.64 R12, [UR6+-0x10] ;  /* 0xfffff006ff0c7983 */ /* 0x004ea80008100a00 */
[----:B-1----:R-:W4:Y:S04]  /*43a0*/  LDL.64 R14, [UR6+-0x8] ;  /* 0xfffff806ff0e7983 */ /* 0x002f280008100a00 */
[----:B------:R-:W5:Y:S04]  /*43b0*/  LDL.64 R16, [UR6] ;  /* 0x00000006ff107983 */ /* 0x000f680008100a00 */
[----:B------:R-:W5:Y:S01]  /*43c0*/  LDL.64 R18, [UR6+0x8] ;  /* 0x00000806ff127983 */ /* 0x000f620008100a00 */
[----:B------:R-:W-:-:S02]  /*43d0*/  UIADD3 UR5, UPT, UPT, UR5, 0x8, URZ ;  /* 0x0000000805057890 */ /* 0x000fc4000fffe0ff */
[----:B------:R-:W-:Y:S02]  /*43e0*/  UIADD3 UR6, UPT, UPT, UR6, 0x20, URZ ;  /* 0x0000002006067890 */ /* 0x000fe4000fffe0ff */
[----:B------:R-:W-:Y:S01]  /*43f0*/  UISETP.NE.AND UP0, UPT, UR5, URZ, UPT ;  /* 0x000000ff0500728c */ /* 0x000fe2000bf05270 */
[C---:B--2---:R-:W-:Y:S01]  /*4400*/  FADD R12, -R24.reuse, R12 ;  /* 0x0000000c180c7221 */ /* 0x044fe20000000100 */
[----:B------:R-:W-:-:S03]  /*4410*/  FADD R13, -R24, R13 ;  /* 0x0000000d180d7221 */ /* 0x000fc60000000100 */
[----:B------:R-:W-:Y:S01]  /*4420*/  FMUL R26, R12, 1.4426950216293334961 ;  /* 0x3fb8aa3b0c1a7820 */ /* 0x000fe20000400000 */
[C---:B----4-:R-:W-:Y:S01]  /*4430*/  FADD R14, -R24.reuse, R14 ;  /* 0x0000000e180e7221 */ /* 0x050fe20000000100 */
[----:B---3--:R-:W-:Y:S01]  /*4440*/  FMUL R25, R13, 1.4426950216293334961 ;  /* 0x3fb8aa3b0d197820 */ /* 0x008fe20000400000 */
        /* <DEDUP_REMOVED lines=16> */
[----:B0-----:R-:W-:-:S04]  /*4550*/  IMAD.WIDE.U32 R14, R4, 0x4, R10 ;  /* 0x00000004040e7825 */ /* 0x001fc800078e000a */
        /* <DEDUP_REMOVED lines=59> */
.L_x_63:
        /* <DEDUP_REMOVED lines=16> */
[----:B-12---:R-:W-:Y:S01]  /*4a10*/  FMUL R14, R8, 1.4426950216293334961 ;  /* 0x3fb8aa3b080e7820 */ /* 0x006fe20000400000 */
        /* <DEDUP_REMOVED lines=13> */
[----:B------:R1:W2:Y:S01]  /*4af0*/  MUFU.EX2 R15, R6 ;  /* 0x00000006000f7308 */ /* 0x0002a20000000800 */
[----:B------:R-:W-:Y:S01]  /*4b00*/  @!P3 FMUL R16, R16, 0.5 ;  /* 0x3f0000001010b820 */ /* 0x000fe20000400000 */
[----:B0-----:R-:W-:-:S06]  /*4b10*/  IMAD.WIDE.U32 R12, R13, 0x4, R8 ;  /* 0x000000040d0c7825 */ /* 0x001fcc00078e0008 */
[----:B------:R0:W4:Y:S01]  /*4b20*/  MUFU.EX2 R17, R10 ;  /* 0x0000000a00117308 */ /* 0x0001220000000800 */
[----:B-1----:R-:W-:-:S07]  /*4b30*/  IMAD.WIDE.U32 R6, R7, 0x4, R8 ;  /* 0x0000000407067825 */ /* 0x002fce00078e0008 */
[----:B------:R-:W1:Y:S01]  /*4b40*/  MUFU.EX2 R19, R14 ;  /* 0x0000000e00137308 */ /* 0x000e620000000800 */
[----:B--2---:R-:W-:Y:S01]  /*4b50*/  @!P0 FMUL R15, R15, R15 ;  /* 0x0000000f0f0f8220 */ /* 0x004fe20000400000 */
        /* <DEDUP_REMOVED lines=14> */
.L_x_65:
        /* <DEDUP_REMOVED lines=9> */
[----:B-12---:R-:W-:Y:S01]  /*4cd0*/  IADD3 R15, PT, PT, R9, R0, RZ ;  /* 0x00000000090f7210 */ /* 0x006fe20007ffe0ff */
        /* <DEDUP_REMOVED lines=19> */
.L_x_66:
[----:B------:R-:W-:-:S04]  /*4e10*/  ULOP3.LUT UR5, UR18, 0x1, URZ, 0xc0, !UPT ;  /* 0x0000000112057892 */ /* 0x000fc8000f8ec0ff */
[----:B------:R-:W-:-:S06]  /*4e20*/  UISETP.NE.U32.AND UP0, UPT, UR5, 0x1, UPT ;  /* 0x000000010500788c */ /* 0x000fcc000bf05070 */
[----:B------:R-:W-:-:S13]  /*4e30*/  PLOP3.LUT P0, PT, PT, PT, UP0, 0x80, 0x8 ;  /* 0x000000000008781c */ /* 0x000fda0003f0f008 */
[----:B------:R-:W-:Y:S05]  /*4e40*/  @P0 EXIT ;  /* 0x000000000000094d */ /* 0x000fea0003800000 */
[----:B------:R-:W-:-:S09]  /*4e50*/  ULEA UR5, UR4, UR14, 0x2 ;  /* 0x0000000e04057291 */ /* 0x000fd2000f8e10ff */
[----:B0---4-:R-:W4:Y:S01]  /*4e60*/  LDL R7, [UR5] ;  /* 0x00000005ff077983 */ /* 0x011f220008100800 */
[----:B------:R-:W-:-:S05]  /*4e70*/  IADD3 R3, PT, PT, R3, UR4, RZ ;  /* 0x0000000403037c10 */ /* 0x000fca000fffe0ff */
[----:B------:R-:W-:Y:S02]  /*4e80*/  IMAD R5, R3, R0, R5 ;  /* 0x0000000003057224 */ /* 0x000fe400078e0205 */
[----:B----4-:R-:W-:-:S04]  /*4e90*/  FADD R7, -R24, R7 ;  /* 0x0000000718077221 */ /* 0x010fc80000000100 */
[----:B------:R-:W-:Y:S02]  /*4ea0*/  FMUL R8, R7, 1.4426950216293334961 ;  /* 0x3fb8aa3b07087820 */ /* 0x000fe40000400000 */
[----:B------:R-:W0:Y:S03]  /*4eb0*/  LDC.64 R6, c[0x0][0x388] ;  /* 0x0000e200ff067b82 */ /* 0x000e260000000a00 */
[----:B------:R-:W-:-:S13]  /*4ec0*/  FSETP.GEU.AND P0, PT, R8, -126, PT ;  /* 0xc2fc00000800780b */ /* 0x000fda0003f0e000 */
[----:B------:R-:W-:-:S04]  /*4ed0*/  @!P0 FMUL R8, R8, 0.5 ;  /* 0x3f00000008088820 */ /* 0x000fc80000400000 */
[----:B------:R-:W4:Y:S01]  /*4ee0*/  MUFU.EX2 R9, R8 ;  /* 0x0000000800097308 */ /* 0x000f220000000800 */
[----:B0-----:R-:W-:-:S04]  /*4ef0*/  IMAD.WIDE.U32 R4, R5, 0x4, R6 ;  /* 0x0000000405047825 */ /* 0x001fc800078e0006 */
[----:B----4-:R-:W-:-:S04]  /*4f00*/  @!P0 FMUL R9, R9, R9 ;  /* 0x0000000909098220 */ /* 0x010fc80000400000 */
[----:B------:R-:W-:-:S05]  /*4f10*/  FMUL R9, R2, R9 ;  /* 0x0000000902097220 */ /* 0x000fca0000400000 */
[----:B------:R-:W-:Y:S01]  /*4f20*/  STG.E desc[UR10][R4.64], R9 ;  /* 0x0000000904007986 */ /* 0x000fe2000c10190a */
[----:B------:R-:W-:Y:S05]  /*4f30*/  EXIT ;  /* 0x000000000000794d */ /* 0x000fea0003800000 */
.L_x_62:
[----:B------:R-:W-:-:S06]  /*4f40*/  UISETP.GE.AND UP0, UPT, UR17, -0x7, UPT ;  /* 0xfffffff91100788c */ /* 0x000fcc000bf06270 */
[----:B------:R-:W-:-:S13]  /*4f50*/  PLOP3.LUT P0, PT, PT, PT, UP0, 0x80, 0x8 ;  /* 0x000000000008781c */ /* 0x000fda0003f0f008 */
[----:B------:R-:W-:Y:S05]  /*4f60*/  @!P0 EXIT ;  /* 0x000000000000894d */ /* 0x000fea0003800000 */
[----:B------:R0:W2:Y:S01]  /*4f70*/  LDS R8, [R6] ;  /* 0x0000000006087984 */ /* 0x0000a20000000800 */
[----:B------:R-:W-:Y:S01]  /*4f80*/  HFMA2 R10, -RZ, RZ, 15, 0 ;  /* 0x4b800000ff0a7431 */ /* 0x000fe200000001ff */
[----:B------:R-:W-:Y:S02]  /*4f90*/  UISETP.GE.U32.AND UP0, UPT, UR18, 0x7, UPT ;  /* 0x000000071200788c */ /* 0x000fe4000bf06070 */
[----:B------:R-:W4:Y:S01]  /*4fa0*/  LDS R24, [R24] ;  /* 0x0000000018187984 */ /* 0x000f220000000800 */
[----:B------:R-:W-:Y:S01]  /*4fb0*/  ULOP3.LUT UR7, UR15, 0x7, URZ, 0xc0, !UPT ;  /* 0x000000070f077892 */ /* 0x000fe2000f8ec0ff */
[----:B------:R-:W-:Y:S01]  /*4fc0*/  UMOV UR4, URZ ;  /* 0x000000ff00047c82 */ /* 0x000fe20008000000 */
[----:B0-----:R-:W-:Y:S01]  /*4fd0*/  IMAD R6, R4, UR15, RZ ;  /* 0x0000000f04067c24 */ /* 0x001fe2000f8e02ff */
[----:B--2---:R-:W-:-:S04]  /*4fe0*/  FSETP.GEU.AND P0, PT, |R8|, 1.175494350822287508e-38, PT ;  /* 0x008000000800780b */ /* 0x004fc80003f0e200 */
[----:B------:R-:W-:-:S09]  /*4ff0*/  FSEL R10, R10, 1, !P0 ;  /* 0x3f8000000a0a7808 */ /* 0x000fd20004000000 */
[----:B------:R-:W-:-:S04]  /*5000*/  @!P0 FMUL R8, R8, 16777216 ;  /* 0x4b80000008088820 */ /* 0x000fc80000400000 */
[----:B------:R-:W0:Y:S02]  /*5010*/  MUFU.RCP R7, R8 ;  /* 0x0000000800077308 */ /* 0x000e240000001000 */
[----:B0-----:R-:W-:Y:S01]  /*5020*/  FMUL R7, R7, R10 ;  /* 0x0000000a07077220 */ /* 0x001fe20000400000 */
[----:B----4-:R-:W-:Y:S06]  /*5030*/  BRA.U !UP0, `(.L_x_67) ;  /* 0x0000000508b47547 */ /* 0x010fec000b800000 */
        /* <DEDUP_REMOVED lines=21> */
.L_x_68:
[----:B--2---:R-:W2:Y:S04]  /*5190*/  LDL.64 R12, [UR6+-0x10] ;  /* 0xfffff006ff0c7983 */ /* 0x004ea80008100a00 */
[----:B-1----:R-:W4:Y:S04]  /*51a0*/  LDL.64 R14, [UR6+-0x8] ;  /* 0xfffff806ff0e7983 */ /* 0x002f280008100a00 */
[----:B------:R-:W5:Y:S04]  /*51b0*/  LDL.64 R16, [UR6] ;  /* 0x00000006ff107983 */ /* 0x000f680008100a00 */
[----:B------:R-:W3:Y:S01]  /*51c0*/  LDL.64 R18, [UR6+0x8] ;  /* 0x00000806ff127983 */ /* 0x000ee20008100a00 */
[----:B------:R-:W-:-:S02]  /*51d0*/  UIADD3 UR5, UPT, UPT, UR5, 0x8, URZ ;  /* 0x0000000805057890 */ /* 0x000fc4000fffe0ff */
[----:B------:R-:W-:Y:S02]  /*51e0*/  UIADD3 UR6, UPT, UPT, UR6, 0x20, URZ ;  /* 0x0000002006067890 */ /* 0x000fe4000fffe0ff */
[----:B------:R-:W-:Y:S01]  /*51f0*/  UISETP.NE.AND UP0, UPT, UR5, URZ, UPT ;  /* 0x000000ff0500728c */ /* 0x000fe2000bf05270 */
[C---:B--2---:R-:W-:Y:S01]  /*5200*/  FADD R12, -R24.reuse, R12 ;  /* 0x0000000c180c7221 */ /* 0x044fe20000000100 */
        /* <DEDUP_REMOVED lines=9> */
[----:B---3--:R-:W-:Y:S01]  /*52a0*/  FMUL R25, R15, 1.4426950216293334961 ;  /* 0x3fb8aa3b0f197820 */ /* 0x008fe20000400000 */
        /* <DEDUP_REMOVED lines=70> */
.L_x_67:
[----:B------:R-:W-:-:S13]  /*5710*/  ISETP.NE.AND P0, PT, RZ, UR7, PT ;  /* 0x00000007ff007c0c */ /* 0x000fda000bf05270 */
[----:B------:R-:W-:Y:S05]  /*5720*/  @!P0 EXIT ;  /* 0x000000000000894d */ /* 0x000fea0003800000 */
[----:B------:R-:W-:-:S09]  /*5730*/  UISETP.GE.U32.AND UP0, UPT, UR7, 0x4, UPT ;  /* 0x000000040700788c */ /* 0x000fd2000bf06070 */
[----:B------:R-:W-:Y:S05]  /*5740*/  BRA.U !UP0, `(.L_x_69) ;  /* 0x0000000108b87547 */ /* 0x000fea000b800000 */
[----:B------:R-:W-:-:S09]  /*5750*/  ULEA UR5, UR4, UR14, 0x2 ;  /* 0x0000000e04057291 */ /* 0x000fd2000f8e10ff */
[----:B------:R-:W4:Y:S04]  /*5760*/  LDL.64 R2, [UR5] ;  /* 0x00000005ff027983 */ /* 0x000f280008100a00 */
[----:B------:R-:W5:Y:S01]  /*5770*/  LDL.64 R8, [UR5+0x8] ;  /* 0x00000805ff087983 */ /* 0x000f620008100a00 */
        /* <DEDUP_REMOVED lines=22> */
[----:B------:R1:W2:Y:S01]  /*58e0*/  MUFU.EX2 R4, R2 ;  /* 0x0000000200047308 */ /* 0x0002a20000000800 */
[----:B------:R-:W-:Y:S01]  /*58f0*/  @!P3 FMUL R17, R17, 0.5 ;  /* 0x3f0000001111b820 */ /* 0x000fe20000400000 */
[----:B0-----:R-:W-:-:S06]  /*5900*/  IMAD.WIDE.U32 R12, R13, 0x4, R8 ;  /* 0x000000040d0c7825 */ /* 0x001fcc00078e0008 */
[----:B------:R0:W4:Y:S01]  /*5910*/  MUFU.EX2 R14, R10 ;  /* 0x0000000a000e7308 */ /* 0x0001220000000800 */
[----:B-1----:R-:W-:-:S07]  /*5920*/  IMAD.WIDE.U32 R2, R3, 0x4, R8 ;  /* 0x0000000403027825 */ /* 0x002fce00078e0008 */
[----:B------:R1:W5:Y:S01]  /*5930*/  MUFU.EX2 R16, R15 ;  /* 0x0000000f00107308 */ /* 0x0003620000000800 */
[----:B--2---:R-:W-:Y:S01]  /*5940*/  @!P0 FMUL R4, R4, R4 ;  /* 0x0000000404048220 */ /* 0x004fe20000400000 */
[----:B0-----:R-:W-:-:S04]  /*5950*/  IMAD.WIDE.U32 R10, R11, 0x4, R8 ;  /* 0x000000040b0a7825 */ /* 0x001fc800078e0008 */
[----:B------:R-:W-:Y:S02]  /*5960*/  IMAD.WIDE.U32 R8, R19, 0x4, R8 ;  /* 0x0000000413087825 */ /* 0x000fe400078e0008 */
[----:B------:R0:W2:Y:S02]  /*5970*/  MUFU.EX2 R18, R17 ;  /* 0x0000001100127308 */ /* 0x0000a40000000800 */
[----:B----4-:R-:W-:Y:S01]  /*5980*/  @!P1 FMUL R14, R14, R14 ;  /* 0x0000000e0e0e9220 */ /* 0x010fe20000400000 */
[----:B-1----:R-:W-:-:S05]  /*5990*/  FMUL R15, R7, R4 ;  /* 0x00000004070f7220 */ /* 0x002fca0000400000 */
[----:B------:R4:W-:Y:S01]  /*59a0*/  STG.E desc[UR10][R2.64], R15 ;  /* 0x0000000f02007986 */ /* 0x0009e2000c10190a */
[----:B-----5:R-:W-:Y:S01]  /*59b0*/  @!P2 FMUL R16, R16, R16 ;  /* 0x000000101010a220 */ /* 0x020fe20000400000 */
[----:B0-----:R-:W-:-:S03]  /*59c0*/  FMUL R17, R7, R14 ;  /* 0x0000000e07117220 */ /* 0x001fc60000400000 */
[----:B------:R-:W-:Y:S02]  /*59d0*/  FMUL R19, R7, R16 ;  /* 0x0000001007137220 */ /* 0x000fe40000400000 */
[----:B------:R4:W-:Y:S01]  /*59e0*/  STG.E desc[UR10][R10.64], R17 ;  /* 0x000000110a007986 */ /* 0x0009e2000c10190a */
[----:B--2---:R-:W-:-:S03]  /*59f0*/  @!P3 FMUL R18, R18, R18 ;  /* 0x000000121212b220 */ /* 0x004fc60000400000 */
[----:B------:R4:W-:Y:S01]  /*5a00*/  STG.E desc[UR10][R12.64], R19 ;  /* 0x000000130c007986 */ /* 0x0009e2000c10190a */
[----:B------:R-:W-:-:S05]  /*5a10*/  FMUL R21, R7, R18 ;  /* 0x0000001207157220 */ /* 0x000fca0000400000 */
[----:B------:R4:W-:Y:S02]  /*5a20*/  STG.E desc[UR10][R8.64], R21 ;  /* 0x0000001508007986 */ /* 0x0009e4000c10190a */
.L_x_69:
[----:B------:R-:W-:-:S06]  /*5a30*/  ULOP3.LUT UP0, UR5, UR15, 0x3, URZ, 0xc0, !UPT ;  /* 0x000000030f057892 */ /* 0x000fcc000f80c0ff */
[----:B------:R-:W-:-:S13]  /*5a40*/  PLOP3.LUT P0, PT, PT, PT, UP0, 0x80, 0x8 ;  /* 0x000000000008781c */ /* 0x000fda0003f0f008 */
[----:B------:R-:W-:Y:S05]  /*5a50*/  @!P0 EXIT ;  /* 0x000000000000894d */ /* 0x000fea0003800000 */
[----:B------:R-:W-:-:S09]  /*5a60*/  UISETP.NE.AND UP0, UPT, UR5, 0x1, UPT ;  /* 0x000000010500788c */ /* 0x000fd2000bf05270 */
[----:B------:R-:W-:Y:S05]  /*5a70*/  BRA.U !UP0, `(.L_x_70) ;  /* 0x0000000108647547 */ /* 0x000fea000b800000 */
[----:B------:R-:W-:-:S09]  /*5a80*/  ULEA UR5, UR4, UR14, 0x2 ;  /* 0x0000000e04057291 */ /* 0x000fd2000f8e10ff */
[----:B----4-:R-:W4:Y:S01]  /*5a90*/  LDL.64 R2, [UR5] ;  /* 0x00000005ff027983 */ /* 0x010f220008100a00 */
[----:B------:R-:W-:Y:S01]  /*5aa0*/  IADD3 R8, PT, PT, R6, UR4, RZ ;  /* 0x0000000406087c10 */ /* 0x000fe2000fffe0ff */
[----:B------:R-:W-:-:S04]  /*5ab0*/  UIADD3 UR4, UPT, UPT, UR4, 0x2, URZ ;  /* 0x0000000204047890 */ /* 0x000fc8000fffe0ff */
[----:B------:R-:W-:-:S05]  /*5ac0*/  IMAD R9, R8, R0, R5 ;  /* 0x0000000008097224 */ /* 0x000fca00078e0205 */
[----:B------:R-:W-:Y:S01]  /*5ad0*/  IADD3 R11, PT, PT, R9, R0, RZ ;  /* 0x00000000090b7210 */ /* 0x000fe20007ffe0ff */
[C---:B----4-:R-:W-:Y:S01]  /*5ae0*/  FADD R2, -R24.reuse, R2 ;  /* 0x0000000218027221 */ /* 0x050fe20000000100 */
[----:B------:R-:W-:-:S03]  /*5af0*/  FADD R3, -R24, R3 ;  /* 0x0000000318037221 */ /* 0x000fc60000000100 */
[----:B------:R-:W-:Y:S01]  /*5b00*/  FMUL R4, R2, 1.4426950216293334961 ;  /* 0x3fb8aa3b02047820 */ /* 0x000fe20000400000 */
[----:B--2---:R-:W-:Y:S02]  /*5b10*/  FMUL R12, R3, 1.4426950216293334961 ;  /* 0x3fb8aa3b030c7820 */ /* 0x004fe40000400000 */
[----:B------:R-:W0:Y:S02]  /*5b20*/  LDC.64 R2, c[0x0][0x388] ;  /* 0x0000e200ff027b82 */ /* 0x000e240000000a00 */
[----:B------:R-:W-:Y:S02]  /*5b30*/  FSETP.GEU.AND P0, PT, R4, -126, PT ;  /* 0xc2fc00000400780b */ /* 0x000fe40003f0e000 */
[----:B------:R-:W-:-:S11]  /*5b40*/  FSETP.GEU.AND P1, PT, R12, -126, PT ;  /* 0xc2fc00000c00780b */ /* 0x000fd60003f2e000 */
[----:B------:R-:W-:Y:S02]  /*5b50*/  @!P0 FMUL R4, R4, 0.5 ;  /* 0x3f00000004048820 */ /* 0x000fe40000400000 */
[----:B------:R-:W-:Y:S02]  /*5b60*/  @!P1 FMUL R12, R12, 0.5 ;  /* 0x3f0000000c0c9820 */ /* 0x000fe40000400000 */
[----:B------:R-:W2:Y:S01]  /*5b70*/  MUFU.EX2 R10, R4 ;  /* 0x00000004000a7308 */ /* 0x000ea20000000800 */
[----:B0-----:R-:W-:-:S07]  /*5b80*/  IMAD.WIDE.U32 R8, R9, 0x4, R2 ;  /* 0x0000000409087825 */ /* 0x001fce00078e0002 */
[----:B-1----:R-:W0:Y:S01]  /*5b90*/  MUFU.EX2 R14, R12 ;  /* 0x0000000c000e7308 */ /* 0x002e220000000800 */
[----:B------:R-:W-:-:S04]  /*5ba0*/  IMAD.WIDE.U32 R2, R11, 0x4, R2 ;  /* 0x000000040b027825 */ /* 0x000fc800078e0002 */
[----:B--2---:R-:W-:-:S04]  /*5bb0*/  @!P0 FMUL R10, R10, R10 ;  /* 0x0000000a0a0a8220 */ /* 0x004fc80000400000 */
[----:B------:R-:W-:Y:S01]  /*5bc0*/  FMUL R11, R7, R10 ;  /* 0x0000000a070b7220 */ /* 0x000fe20000400000 */
[----:B0-----:R-:W-:-:S04]  /*5bd0*/  @!P1 FMUL R14, R14, R14 ;  /* 0x0000000e0e0e9220 */ /* 0x001fc80000400000 */
[----:B------:R0:W-:Y:S01]  /*5be0*/  STG.E desc[UR10][R8.64], R11 ;  /* 0x0000000b08007986 */ /* 0x0001e2000c10190a */
[----:B------:R-:W-:-:S05]  /*5bf0*/  FMUL R13, R7, R14 ;  /* 0x0000000e070d7220 */ /* 0x000fca0000400000 */
[----:B------:R0:W-:Y:S02]  /*5c00*/  STG.E desc[UR10][R2.64], R13 ;  /* 0x0000000d02007986 */ /* 0x0001e4000c10190a */
.L_x_70:
[----:B------:R-:W-:-:S04]  /*5c10*/  ULOP3.LUT UR5, UR18, 0x1, URZ, 0xc0, !UPT ;  /* 0x0000000112057892 */ /* 0x000fc8000f8ec0ff */
[----:B------:R-:W-:-:S06]  /*5c20*/  UISETP.NE.U32.AND UP0, UPT, UR5, 0x1, UPT ;  /* 0x000000010500788c */ /* 0x000fcc000bf05070 */
[----:B------:R-:W-:-:S13]  /*5c30*/  PLOP3.LUT P0, PT, PT, PT, UP0, 0x80, 0x8 ;  /* 0x000000000008781c */ /* 0x000fda0003f0f008 */
[----:B------:R-:W-:Y:S05]  /*5c40*/  @!P0 EXIT ;  /* 0x000000000000894d */ /* 0x000fea0003800000 */
        /* <DEDUP_REMOVED lines=15> */
.L_x_71:
        /* <DEDUP_REMOVED lines=12> */
.L_x_349:


//--------------------- .text._Z18_warpSoftmaxKernelILi16ELi64ELi2EEvPfS0_iii --------------------------
	.section	.text._Z18_warpSoftmaxKernelILi16ELi64ELi2EEvPfS0_iii,"ax",@progbits
	.align	128
        .global         _Z18_warpSoftmaxKernelILi16ELi64ELi2EEvPfS0_iii
        .type           _Z18_warpSoftmaxKernelILi16ELi64ELi2EEvPfS0_iii,@function
        .size           _Z18_warpSoftmaxKernelILi16ELi64ELi2EEvPfS0_iii,(.L_x_350 - _Z18_warpSoftmaxKernelILi16ELi64ELi2EEvPfS0_iii)
        .other          _Z18_warpSoftmaxKernelILi16ELi64ELi2EEvPfS0_iii,@"STO_CUDA_ENTRY STV_DEFAULT"
_Z18_warpSoftmaxKernelILi16ELi64ELi2EEvPfS0_iii:
.text._Z18_warpSoftmaxKernelILi16ELi64ELi2EEvPfS0_iii:
        /* <DEDUP_REMOVED lines=121> */
.L_x_76:
        /* <DEDUP_REMOVED lines=70> */
.L_x_75:
        /* <DEDUP_REMOVED lines=52> */
.L_x_77:
        /* <DEDUP_REMOVED lines=25> */
.L_x_78:
[----:B------:R-:W-:Y:S05]  /*10c0*/  BRA.U !UP1, `(.L_x_74) ;  /* 0x0000000d09787547 */ /* 0x000fea000b800000 */
[----:B------:R-:W1:Y:S01]  /*10d0*/  LDC.64 R8, c[0x0][0x380] ;  /* 0x0000e000ff087b82 */ /* 0x000e620000000a00 */
[----:B------:R-:W-:Y:S01]  /*10e0*/  IADD3 R25, PT, PT, R24, UR4, R25 ;  /* 0x0000000418197c10 */ /* 0x000fe2000fffe019 */
[----:B------:R-:W-:Y:S02]  /*10f0*/  UIMAD UR4, UR4, 0x4, UR14 ;  /* 0x00000004040478a4 */ /* 0x000fe4000f8e020e */
[----:B------:R-:W-:Y:S02]  /*1100*/  UIADD3 UR7, UPT, UPT, -UR7, URZ, URZ ;  /* 0x000000ff07077290 */ /* 0x000fe4000fffe1ff */
[----:B------:R-:W-:-:S04]  /*1110*/  IMAD R25, R25, R0, R2 ;  /* 0x0000000019197224 */ /* 0x000fc800078e0202 */
[----:B------:R-:W-:-:S07]  /*1120*/  IMAD R25, R3, R22, R25 ;  /* 0x0000001603197224 */ /* 0x000fce00078e0219 */
.L_x_79:
        /* <DEDUP_REMOVED lines=10> */
.L_x_73:
        /* <DEDUP_REMOVED lines=48> */
.L_x_81:
        /* <DEDUP_REMOVED lines=69> */
.L_x_80:
        /* <DEDUP_REMOVED lines=49> */
.L_x_82:
        /* <DEDUP_REMOVED lines=25> */
.L_x_83:
[----:B------:R-:W-:Y:S05]  /*1dc0*/  BRA.U !UP1, `(.L_x_74) ;  /* 0x0000000109387547 */ /* 0x000fea000b800000 */
[----:B------:R-:W2:Y:S01]  /*1dd0*/  LDC.64 R8, c[0x0][0x380] ;  /* 0x0000e000ff087b82 */ /* 0x000ea20000000a00 */
[----:B------:R-:W-:Y:S01]  /*1de0*/  IADD3 R4, PT, PT, R4, UR4, RZ ;  /* 0x0000000404047c10 */ /* 0x000fe2000fffe0ff */
[----:B------:R-:W-:Y:S02]  /*1df0*/  UIMAD UR9, UR4, 0x4, UR14 ;  /* 0x00000004040978a4 */ /* 0x000fe4000f8e020e */
[----:B------:R-:W-:Y:S02]  /*1e00*/  UIADD3 UR7, UPT, UPT, -UR7, URZ, URZ ;  /* 0x000000ff07077290 */ /* 0x000fe4000fffe1ff */
[----:B------:R-:W-:-:S10]  /*1e10*/  IMAD R11, R4, R0, R5 ;  /* 0x00000000040b7224 */ /* 0x000fd400078e0205 */
.L_x_84:
        /* <DEDUP_REMOVED lines=9> */
.L_x_74:
[----:B------:R-:W-:Y:S05]  /*1eb0*/  BSYNC.RECONVERGENT B0 ;  /* 0x0000000000007941 */ /* 0x000fea0003800200 */
.L_x_72:
[----:B------:R-:W4:Y:S01]  /*1ec0*/  SHFL.BFLY PT, R4, R23, 0x8, 0x1f ;  /* 0x0d001f0017047f89 */ /* 0x000f2200000e0000 */
[----:B------:R-:W5:Y:S01]  /*1ed0*/  S2UR UR6, SR_CgaCtaId ;  /* 0x00000000000679c3 */ /* 0x000f620000008800 */
[----:B------:R-:W0:Y:S01]  /*1ee0*/  LDCU UR17, c[0x0][0x394] ;  /* 0x00007280ff1177ac */ /* 0x000e220008000800 */
[----:B------:R-:W-:Y:S01]  /*1ef0*/  BSSY.RECONVERGENT B0, `(.L_x_85) ;  /* 0x0000217000007945 */ /* 0x000fe20003800200 */
[----:B--23--:R-:W2:Y:S01]  /*1f00*/  S2R R6, SR_TID.Y ;  /* 0x0000000000067919 */ /* 0x00cea20000002200 */
[----:B------:R-:W-:Y:S01]  /*1f10*/  UMOV UR5, 0x400 ;  /* 0x0000040000057882 */ /* 0x000fe20000000000 */
[----:B----4-:R-:W-:Y:S01]  /*1f20*/  FMNMX R7, R4, R23, !PT ;  /* 0x0000001704077209 */ /* 0x010fe20007800000 */
[----:B-----5:R-:W-:-:S04]  /*1f30*/  ULEA UR4, UR6, UR5, 0x18 ;  /* 0x0000000506047291 */ /* 0x020fc8000f8ec0ff */
[----:B------:R-:W3:Y:S02]  /*1f40*/  SHFL.BFLY PT, R4, R7, 0x4, 0x1f ;  /* 0x0c801f0007047f89 */ /* 0x000ee400000e0000 */
[----:B--2---:R-:W-:Y:S01]  /*1f50*/  LEA R24, R6, UR4, 0x2 ;  /* 0x0000000406187c11 */ /* 0x004fe2000f8e10ff */
[----:B0-----:R-:W-:-:S04]  /*1f60*/  USHF.R.S32.HI UR4, URZ, 0x1f, UR17 ;  /* 0x0000001fff047899 */ /* 0x001fc80008011411 */
[----:B------:R-:W-:-:S04]  /*1f70*/  ULEA.HI UR9, UR4, UR17, URZ, 0x4 ;  /* 0x0000001104097291 */ /* 0x000fc8000f8f20ff */
[----:B------:R-:W-:-:S04]  /*1f80*/  USHF.R.S32.HI UR18, URZ, 0x4, UR9 ;  /* 0x00000004ff127899 */ /* 0x000fc80008011409 */
[----:B------:R-:W-:Y:S01]  /*1f90*/  UIADD3 UR15, UPT, UPT, UR18, 0x1, URZ ;  /* 0x00000001120f7890 */ /* 0x000fe2000fffe0ff */
[----:B---3--:R-:W-:Y:S01]  /*1fa0*/  FMNMX R8, R7, R4, !PT ;  /* 0x0000000407087209 */ /* 0x008fe20007800000 */
[----:B------:R-:W-:Y:S01]  /*1fb0*/  HFMA2 R7, -RZ, RZ, 0, 0 ;  /* 0x00000000ff077431 */ /* 0x000fe200000001ff */
[----:B------:R-:W0:Y:S03]  /*1fc0*/  S2R R4, SR_TID.X ;  /* 0x0000000000047919 */ /* 0x000e260000002100 */
[----:B------:R-:W2:Y:S02]  /*1fd0*/  SHFL.BFLY PT, R9, R8, 0x2, 0x1f ;  /* 0x0c401f0008097f89 */ /* 0x000ea400000e0000 */
[----:B--2---:R-:W-:Y:S02]  /*1fe0*/  FMNMX R9, R8, R9, !PT ;  /* 0x0000000908097209 */ /* 0x004fe40007800000 */
[----:B0-----:R-:W-:-:S03]  /*1ff0*/  ISETP.NE.AND P1, PT, R4, RZ, PT ;  /* 0x000000ff0400720c */ /* 0x001fc60003f25270 */
        /* <DEDUP_REMOVED lines=18> */
.L_x_89:
[----:B------:R-:W3:Y:S04]  /*2120*/  LDL.64 R8, [R26+-0x20] ;  /* 0xffffe0001a087983 */ /* 0x000ee80000100a00 */
[----:B0-----:R-:W2:Y:S04]  /*2130*/  LDL.64 R10, [R26+-0x18] ;  /* 0xffffe8001a0a7983 */ /* 0x001ea80000100a00 */
        /* <DEDUP_REMOVED lines=122> */
.L_x_88:
        /* <DEDUP_REMOVED lines=8> */
[----:B------:R-:W4:Y:S04]  /*2960*/  LDL.64 R8, [UR7+0x10] ;  /* 0x00001007ff087983 */ /* 0x000f280008100a00 */
[----:B0-----:R-:W5:Y:S01]  /*2970*/  LDL.64 R10, [UR7+0x18] ;  /* 0x00001807ff0a7983 */ /* 0x001f620008100a00 */
        /* <DEDUP_REMOVED lines=57> */
.L_x_90:
[----:B------:R-:W-:Y:S05]  /*2d10*/  BRA.U !UP1, `(.L_x_87) ;  /* 0x0000001109d07547 */ /* 0x000fea000b800000 */
[----:B------:R-:W-:Y:S02]  /*2d20*/  UISETP.GE.U32.AND UP0, UPT, UR16, 0x4, UPT ;  /* 0x000000041000788c */ /* 0x000fe4000bf06070 */
[----:B------:R-:W-:-:S04]  /*2d30*/  ULOP3.LUT UR8, UR18, 0x3, URZ, 0xc0, !UPT ;  /* 0x0000000312087892 */ /* 0x000fc8000f8ec0ff */
[----:B------:R-:W-:-:S03]  /*2d40*/  UISETP.NE.AND UP1, UPT, UR8, URZ, UPT ;  /* 0x000000ff0800728c */ /* 0x000fc6000bf25270 */
[----:B------:R-:W-:Y:S08]  /*2d50*/  BRA.U !UP0, `(.L_x_91) ;  /* 0x0000000108807547 */ /* 0x000ff0000b800000 */
[----:B------:R-:W-:-:S09]  /*2d60*/  ULEA UR7, UR4, UR14, 0x2 ;  /* 0x0000000e04077291 */ /* 0x000fd2000f8e10ff */
[----:B0-----:R-:W3:Y:S04]  /*2d70*/  LDL.64 R10, [UR7] ;  /* 0x00000007ff0a7983 */ /* 0x001ee80008100a00 */
[----:B------:R-:W2:Y:S01]  /*2d80*/  LDL.64 R8, [UR7+0x8] ;  /* 0x00000807ff087983 */ /* 0x000ea20008100a00 */
        /* <DEDUP_REMOVED lines=29> */
.L_x_91:
[----:B------:R-:W-:Y:S05]  /*2f60*/  BRA.U !UP1, `(.L_x_87) ;  /* 0x00000011093c7547 */ /* 0x000fea000b800000 */
[----:B------:R-:W-:Y:S02]  /*2f70*/  UIMAD UR7, UR4, 0x4, UR14 ;  /* 0x00000004040778a4 */ /* 0x000fe4000f8e020e */
[----:B------:R-:W-:-:S12]  /*2f80*/  UIADD3 UR4, UPT, UPT, -UR8, URZ, URZ ;  /* 0x000000ff08047290 */ /* 0x000fd8000fffe1ff */
.L_x_92:
        /* <DEDUP_REMOVED lines=13> */
.L_x_86:
        /* <DEDUP_REMOVED lines=13> */
.L_x_94:
        /* <DEDUP_REMOVED lines=124> */
.L_x_93:
        /* <DEDUP_REMOVED lines=67> */
.L_x_95:
        /* <DEDUP_REMOVED lines=37> */
.L_x_96:
[----:B------:R-:W-:Y:S05]  /*3f70*/  BRA.U !UP1, `(.L_x_87) ;  /* 0x0000000109387547 */ /* 0x000fea000b800000 */
[----:B------:R-:W-:Y:S02]  /*3f80*/  UIMAD UR7, UR4, 0x4, UR14 ;  /* 0x00000004040778a4 */ /* 0x000fe4000f8e020e */
[----:B------:R-:W-:-:S12]  /*3f90*/  UIADD3 UR4, UPT, UPT, -UR8, URZ, URZ ;  /* 0x000000ff08047290 */ /* 0x000fd8000fffe1ff */
.L_x_97:
        /* <DEDUP_REMOVED lines=12> */
.L_x_87:
[----:B------:R-:W-:Y:S05]  /*4060*/  BSYNC.RECONVERGENT B0 ;  /* 0x0000000000007941 */ /* 0x000fea0003800200 */
.L_x_85:
[----:B------:R-:W2:Y:S01]  /*4070*/  SHFL.BFLY PT, R8, R7, 0x8, 0x1f ;  /* 0x0d001f0007087f89 */ /* 0x000ea200000e0000 */
[----:B------:R-:W-:-:S04]  /*4080*/  UIADD3 UR5, UPT, UPT, UR5, 0x100, URZ ;  /* 0x0000010005057890 */ /* 0x000fc8000fffe0ff */
[----:B------:R-:W-:-:S06]  /*4090*/  ULEA UR5, UR6, UR5, 0x18 ;  /* 0x0000000506057291 */ /* 0x000fcc000f8ec0ff */
[----:B------:R-:W-:Y:S01]  /*40a0*/  LEA R6, R6, UR5, 0x2 ;  /* 0x0000000506067c11 */ /* 0x000fe2000f8e10ff */
[----:B--2---:R-:W-:-:S05]  /*40b0*/  FADD R8, R8, R7 ;  /* 0x0000000708087221 */ /* 0x004fca0000000000 */
[----:B------:R-:W2:Y:S02]  /*40c0*/  SHFL.BFLY PT, R9, R8, 0x4, 0x1f ;  /* 0x0c801f0008097f89 */ /* 0x000ea400000e0000 */
[----:B--2---:R-:W-:-:S05]  /*40d0*/  FADD R9, R8, R9 ;  /* 0x0000000908097221 */ /* 0x004fca0000000000 */
[----:B------:R-:W2:Y:S02]  /*40e0*/  SHFL.BFLY PT, R10, R9, 0x2, 0x1f ;  /* 0x0c401f00090a7f89 */ /* 0x000ea400000e0000 */
[----:B--2---:R-:W-:-:S05]  /*40f0*/  FADD R10, R9, R10 ;  /* 0x0000000a090a7221 */ /* 0x004fca0000000000 */
[----:B0-----:R-:W0:Y:S02]  /*4100*/  SHFL.BFLY PT, R11, R10, 0x1, 0x1f ;  /* 0x0c201f000a0b7f89 */ /* 0x001e2400000e0000 */
        /* <DEDUP_REMOVED lines=44> */
.L_x_100:
        /* <DEDUP_REMOVED lines=88> */
.L_x_99:
        /* <DEDUP_REMOVED lines=51> */
.L_x_101:
        /* <DEDUP_REMOVED lines=29> */
.L_x_102:
        /* <DEDUP_REMOVED lines=19> */
.L_x_98:
        /* <DEDUP_REMOVED lines=37> */
.L_x_104:
        /* <DEDUP_REMOVED lines=88> */
.L_x_103:
        /* <DEDUP_REMOVED lines=50> */
.L_x_105:
        /* <DEDUP_REMOVED lines=30> */
.L_x_106:
        /* <DEDUP_REMOVED lines=19> */
.L_x_107:
        /* <DEDUP_REMOVED lines=16> */
.L_x_350:


//--------------------- .text._Z18_warpSoftmaxKernelILi32ELi32ELi32EEvPfS0_iii --------------------------
	.section	.text._Z18_warpSoftmaxKernelILi32ELi32ELi32EEvPfS0_iii,"ax",@progbits
	.align	128
        .global         _Z18_warpSoftmaxKernelILi32ELi32ELi32EEvPfS0_iii
        .type           _Z18_warpSoftmaxKernelILi32ELi32ELi32EEvPfS0_iii,@function
        .size           _Z18_warpSoftmaxKernelILi32ELi32ELi32EEvPfS0_iii,(.L_x_351 - _Z18_warpSoftmaxKernelILi32ELi32ELi32EEvPfS0_iii)
        .other          _Z18_warpSoftmaxKernelILi32ELi32ELi32EEvPfS0_iii,@"STO_CUDA_ENTRY STV_DEFAULT"
_Z18_warpSoftmaxKernelILi32ELi32ELi32EEvPfS0_iii:
.text._Z18_warpSoftmaxKernelILi32ELi32ELi32EEvPfS0_iii:
[----:B------:R-:W0:Y:S08]  /*0000*/  LDC R1, c[0x0][0x37c] ;  /* 0x0000df00ff017b82 */ /* 0x000e300000000800 */
[----:B------:R-:W1:Y:S01]  /*0010*/  LDC.64 R2, c[0x0][0x390] ;  /* 0x0000e400ff027b82 */ /* 0x000e620000000a00 */
[----:B0-----:R-:W-:-:S07]  /*0020*/  IADD3 R1, PT, PT, R1, -0x80, RZ ;  /* 0xffffff8001017810 */ /* 0x001fce0007ffe0ff */
[----:B------:R-:W0:Y:S08]  /*0030*/  LDC R25, c[0x0][0x398] ;  /* 0x0000e600ff197b82 */ /* 0x000e300000000800 */
[----:B------:R-:W2:Y:S01]  /*0040*/  S2UR UR4, SR_CTAID.X ;  /* 0x00000000000479c3 */ /* 0x000ea20000002500 */
[----:B-1----:R-:W-:Y:S02]  /*0050*/  IABS R9, R3 ;  /* 0x0000000300097213 */ /* 0x002fe40000000000 */
[----:B------:R-:W-:-:S02]  /*0060*/  IABS R10, R2 ;  /* 0x00000002000a7213 */ /* 0x000fc40000000000 */
[----:B------:R-:W1:Y:S01]  /*0070*/  I2F.RP R0, R9 ;  /* 0x0000000900007306 */ /* 0x000e620000209400 */
[----:B------:R-:W-:Y:S02]  /*0080*/  LOP3.LUT R2, R2, R3, RZ, 0x3c, !PT ;  /* 0x0000000302027212 */ /* 0x000fe400078e3cff */
[----:B0-----:R-:W-:Y:S02]  /*0090*/  IABS R11, R25 ;  /* 0x00000019000b7213 */ /* 0x001fe40000000000 */
[----:B------:R-:W-:-:S03]  /*00a0*/  ISETP.GE.AND P2, PT, R2, RZ, PT ;  /* 0x000000ff0200720c */ /* 0x000fc60003f46270 */
[----:B------:R-:W0:Y:S08]  /*00b0*/  I2F.RP R6, R11 ;  /* 0x0000000b00067306 */ /* 0x000e300000209400 */
[----:B-1----:R-:W1:Y:S08]  /*00c0*/  MUFU.RCP R0, R0 ;  /* 0x0000000000007308 */ /* 0x002e700000001000 */
[----:B0-----:R-:W-:Y:S01]  /*00d0*/  MUFU.RCP R6, R6 ;  /* 0x0000000600067308 */ /* 0x001fe20000001000 */
[----:B-1----:R-:W-:-:S07]  /*00e0*/  IADD3 R4, PT, PT, R0, 0xffffffe, RZ ;  /* 0x0ffffffe00047810 */ /* 0x002fce0007ffe0ff */
[----:B------:R0:W1:Y:S02]  /*00f0*/  F2I.FTZ.U32.TRUNC.NTZ R5, R4 ;  /* 0x0000000400057305 */ /* 0x000064000021f000 */
[----:B0-----:R-:W-:Y:S01]  /*0100*/  HFMA2 R4, -RZ, RZ, 0, 0 ;  /* 0x00000000ff047431 */ /* 0x001fe200000001ff */
[----:B-1----:R-:W-:-:S05]  /*0110*/  IADD3 R8, PT, PT, RZ, -R5, RZ ;  /* 0x80000005ff087210 */ /* 0x002fca0007ffe0ff */
[----:B------:R-:W-:Y:S02]  /*0120*/  IMAD R7, R8, R9, RZ ;  /* 0x0000000908077224 */ /* 0x000fe400078e02ff */
[----:B------:R-:W2:Y:S02]  /*0130*/  S2R R8, SR_TID.Y ;  /* 0x0000000000087919 */ /* 0x000ea40000002200 */
[----:B------:R-:W-:Y:S01]  /*0140*/  IMAD.HI.U32 R5, R5, R7, R4 ;  /* 0x0000000705057227 */ /* 0x000fe200078e0004 */
[----:B------:R-:W-:Y:S01]  /*0150*/  MOV R4, R10 ;  /* 0x0000000a00047202 */ /* 0x000fe20000000f00 */
[----:B------:R-:W2:Y:S04]  /*0160*/  LDC R7, c[0x0][0x364] ;  /* 0x0000d900ff077b82 */ /* 0x000ea80000000800 */
[----:B------:R-:W-:Y:S01]  /*0170*/  IMAD.HI.U32 R0, R5, R4, RZ ;  /* 0x0000000405007227 */ /* 0x000fe200078e00ff */
[----:B------:R-:W-:-:S04]  /*0180*/  IADD3 R5, PT, PT, R6, 0xffffffe, RZ ;  /* 0x0ffffffe06057810 */ /* 0x000fc80007ffe0ff */
[----:B------:R-:W-:Y:S02]  /*0190*/  IADD3 R6, PT, PT, -R0, RZ, RZ ;  /* 0x000000ff00067210 */ /* 0x000fe40007ffe1ff */
[----:B------:R-:W0:Y:S03]  /*01a0*/  F2I.FTZ.U32.TRUNC.NTZ R5, R5 ;  /* 0x0000000500057305 */ /* 0x000e26000021f000 */
[----:B------:R-:W-:-:S05]  /*01b0*/  IMAD R4, R9, R6, R4 ;  /* 0x0000000609047224 */ /* 0x000fca00078e0204 */
[----:B------:R-:W-:Y:S02]  /*01c0*/  ISETP.GT.U32.AND P1, PT, R9, R4, PT ;  /* 0x000000040900720c */ /* 0x000fe40003f24070 */
[----:B0-----:R-:W-:Y:S01]  /*01d0*/  IADD3 R6, PT, PT, RZ, -R5, RZ ;  /* 0x80000005ff067210 */ /* 0x001fe20007ffe0ff */
[----:B--2---:R-:W-:-:S04]  /*01e0*/  IMAD R7, R7, UR4, R8 ;  /* 0x0000000407077c24 */ /* 0x004fc8000f8e0208 */
[----:B------:R-:W-:-:S06]  /*01f0*/  IMAD R13, R6, R11, RZ ;  /* 0x0000000b060d7224 */ /* 0x000fcc00078e02ff */
[----:B------:R-:W-:Y:S02]  /*0200*/  @!P1 IADD3 R4, PT, PT, R4, -R9, RZ ;  /* 0x8000000904049210 */ /* 0x000fe40007ffe0ff */
[----:B------:R-:W-:Y:S02]  /*0210*/  IABS R24, R7 ;  /* 0x0000000700187213 */ /* 0x000fe40000000000 */
[----:B------:R-:W-:Y:S01]  /*0220*/  ISETP.GE.U32.AND P0, PT, R4, R9, PT ;  /* 0x000000090400720c */ /* 0x000fe20003f06070 */
[----:B------:R-:W-:Y:S01]  /*0230*/  HFMA2 R4, -RZ, RZ, 0, 0 ;  /* 0x00000000ff047431 */ /* 0x000fe200000001ff */
[----:B------:R-:W-:Y:S02]  /*0240*/  @!P1 IADD3 R0, PT, PT, R0, 0x1, RZ ;  /* 0x0000000100009810 */ /* 0x000fe40007ffe0ff */
[----:B------:R-:W-:Y:S02]  /*0250*/  ISETP.NE.AND P1, PT, R3, RZ, PT ;  /* 0x000000ff0300720c */ /* 0x000fe40003f25270 */
[----:B------:R-:W-:-:S07]  /*0260*/  IMAD.HI.U32 R4, R5, R13, R4 ;  /* 0x0000000d05047227 */ /* 0x000fce00078e0004 */
[----:B------:R-:W-:Y:S01]  /*0270*/  @P0 IADD3 R0, PT, PT, R0, 0x1, RZ ;  /* 0x0000000100000810 */ /* 0x000fe20007ffe0ff */
[----:B------:R-:W-:-:S03]  /*0280*/  IMAD.HI.U32 R4, R4, R24, RZ ;  /* 0x0000001804047227 */ /* 0x000fc600078e00ff */
[----:B------:R-:W-:Y:S02]  /*0290*/  @!P2 IADD3 R0, PT, PT, -R0, RZ, RZ ;  /* 0x000000ff0000a210 */ /* 0x000fe40007ffe1ff */
[----:B------:R-:W-:Y:S02]  /*02a0*/  @!P1 LOP3.LUT R0, RZ, R3, RZ, 0x33, !PT ;  /* 0x00000003ff009212 */ /* 0x000fe400078e33ff */
        /* <DEDUP_REMOVED lines=8> */
[----:B------:R-:W1:Y:S01]  /*0330*/  LDCU.64 UR8, c[0x0][0x358] ;  /* 0x00006b00ff0877ac */ /* 0x000e620008000a00 */
[----:B------:R-:W-:Y:S01]  /*0340*/  SHF.R.S32.HI R0, RZ, 0x1f, R3 ;  /* 0x0000001fff007819 */ /* 0x000fe20000011403 */
[----:B------:R-:W-:Y:S01]  /*0350*/  BSSY.RECONVERGENT B0, `(.L_x_108) ;  /* 0x00001b1000007945 */ /* 0x000fe20003800200 */
[----:B------:R-:W-:Y:S02]  /*0360*/  ISETP.GE.AND P2, PT, R7, RZ, PT ;  /* 0x000000ff0700720c */ /* 0x000fe40003f46270 */
[----:B------:R-:W-:Y:S02]  /*0370*/  ISETP.NE.AND P0, PT, R25, RZ, PT ;  /* 0x000000ff1900720c */ /* 0x000fe40003f05270 */
[----:B------:R-:W-:-:S04]  /*0380*/  LEA.HI R0, R0, R3, RZ, 0x5 ;  /* 0x0000000300007211 */ /* 0x000fc800078f28ff */
[----:B------:R-:W-:Y:S02]  /*0390*/  LOP3.LUT R28, R0, 0xffffffe0, RZ, 0xc0, !PT ;  /* 0xffffffe0001c7812 */ /* 0x000fe400078ec0ff */
[----:B------:R-:W-:Y:S02]  /*03a0*/  @!P1 IADD3 R24, PT, PT, R24, -R11, RZ ;  /* 0x8000000b18189210 */ /* 0x000fe40007ffe0ff */
[----:B------:R-:W-:Y:S02]  /*03b0*/  IADD3 R28, PT, PT, -R28, R3, RZ ;  /* 0x000000031c1c7210 */ /* 0x000fe40007ffe1ff */
[----:B------:R-:W-:Y:S02]  /*03c0*/  @!P2 IADD3 R24, PT, PT, -R24, RZ, RZ ;  /* 0x000000ff1818a210 */ /* 0x000fe40007ffe1ff */
[----:B------:R-:W-:Y:S02]  /*03d0*/  @!P0 LOP3.LUT R24, RZ, R25, RZ, 0x33, !PT ;  /* 0x00000019ff188212 */ /* 0x000fe400078e33ff */
[----:B------:R-:W-:-:S02]  /*03e0*/  SHF.R.S32.HI R2, RZ, 0x5, R0 ;  /* 0x00000005ff027819 */ /* 0x000fc40000011400 */
[----:B------:R-:W-:Y:S02]  /*03f0*/  IADD3 R7, PT, PT, R7, -R24, RZ ;  /* 0x8000001807077210 */ /* 0x000fe40007ffe0ff */
[----:B------:R-:W-:Y:S02]  /*0400*/  LEA.HI.SX32 R9, R0, 0x1, 0x1b ;  /* 0x0000000100097811 */ /* 0x000fe400078fdaff */
[----:B------:R-:W-:Y:S01]  /*0410*/  MOV R0, 0xff7fffff ;  /* 0xff7fffff00007802 */ /* 0x000fe20000000f00 */
[----:B------:R-:W-:Y:S01]  /*0420*/  IMAD R6, R7, R3, R24 ;  /* 0x0000000307067224 */ /* 0x000fe200078e0218 */
[----:B0-----:R-:W-:-:S13]  /*0430*/  ISETP.GE.U32.AND P0, PT, R5, R28, PT ;  /* 0x0000001c0500720c */ /* 0x001fda0003f06070 */
[----:B-1----:R-:W-:Y:S05]  /*0440*/  @!P0 BRA `(.L_x_109) ;  /* 0x0000000c004c8947 */ /* 0x002fea0003800000 */
[----:B------:R-:W-:-:S13]  /*0450*/  ISETP.GE.AND P1, PT, R3, 0x20, PT ;  /* 0x000000200300780c */ /* 0x000fda0003f26270 */
[----:B------:R-:W-:Y:S05]  /*0460*/  @!P1 BRA `(.L_x_110) ;  /* 0x00000018007c9947 */ /* 0x000fea0003800000 */
[----:B------:R-:W-:Y:S01]  /*0470*/  IADD3 R0, PT, PT, R2, -0x1, RZ ;  /* 0xffffffff02007810 */ /* 0x000fe20007ffe0ff */
[C---:B------:R-:W-:Y:S01]  /*0480*/  IMAD R3, R28.reuse, R9, RZ ;  /* 0x000000091c037224 */ /* 0x040fe200078e02ff */
[----:B------:R-:W-:Y:S01]  /*0490*/  IADD3 R5, PT, PT, -R28, R5, RZ ;  /* 0x000000051c057210 */ /* 0x000fe20007ffe1ff */
[----:B------:R-:W-:Y:S01]  /*04a0*/  HFMA2 R26, -RZ, RZ, 0, 0 ;  /* 0x00000000ff1a7431 */ /* 0x000fe200000001ff */
[----:B------:R-:W-:Y:S02]  /*04b0*/  ISETP.GE.U32.AND P1, PT, R0, 0xf, PT ;  /* 0x0000000f0000780c */ /* 0x000fe40003f26070 */
[----:B------:R-:W-:Y:S01]  /*04c0*/  MOV R0, 0xff7fffff ;  /* 0xff7fffff00007802 */ /* 0x000fe20000000f00 */
[----:B------:R-:W-:-:S05]  /*04d0*/  IMAD R2, R2, R5, RZ ;  /* 0x0000000502027224 */ /* 0x000fca00078e02ff */
[----:B------:R-:W-:-:S05]  /*04e0*/  IADD3 R4, PT, PT, R3, R2, RZ ;  /* 0x0000000203047210 */ /* 0x000fca0007ffe0ff */
[----:B------:R-:W-:Y:S05]  /*04f0*/  @!P1 BRA `(.L_x_111) ;  /* 0x0000000400c09947 */ /* 0x000fea0003800000 */
[----:B------:R-:W0:Y:S01]  /*0500*/  LDCU UR4, c[0x0][0x394] ;  /* 0x00007280ff0477ac */ /* 0x000e220008000800 */
[C---:B------:R-:W-:Y:S01]  /*0510*/  IMAD R5, R4.reuse, R25, R25 ;  /* 0x0000001904057224 */ /* 0x040fe200078e0219 */
[C---:B------:R-:W-:Y:S02]  /*0520*/  IADD3 R9, PT, PT, R4.reuse, 0x6, RZ ;  /* 0x0000000604097810 */ /* 0x040fe40007ffe0ff */
[----:B------:R-:W-:Y:S02]  /*0530*/  IADD3 R31, PT, PT, R4, 0x2, RZ ;  /* 0x00000002041f7810 */ /* 0x000fe40007ffe0ff */
[----:B------:R-:W-:Y:S01]  /*0540*/  IADD3 R32, PT, PT, R6, R5, RZ ;  /* 0x0000000506207210 */ /* 0x000fe20007ffe0ff */
[-CC-:B------:R-:W-:Y:S01]  /*0550*/  IMAD R5, R9, R25.reuse, R6.reuse ;  /* 0x0000001909057224 */ /* 0x180fe200078e0206 */
[C---:B------:R-:W-:Y:S01]  /*0560*/  IADD3 R30, PT, PT, R4.reuse, 0x3, RZ ;  /* 0x00000003041e7810 */ /* 0x040fe20007ffe0ff */
[----:B------:R-:W-:Y:S01]  /*0570*/  IMAD R31, R31, R25, R6 ;  /* 0x000000191f1f7224 */ /* 0x000fe200078e0206 */
[----:B------:R-:W-:-:S02]  /*0580*/  IADD3 R29, PT, PT, R4, 0x4, RZ ;  /* 0x00000004041d7810 */ /* 0x000fc40007ffe0ff */
[----:B------:R-:W-:Y:S01]  /*0590*/  IADD3 R8, PT, PT, R4, 0x5, RZ ;  /* 0x0000000504087810 */ /* 0x000fe20007ffe0ff */
[-CC-:B------:R-:W-:Y:S01]  /*05a0*/  IMAD R30, R30, R25.reuse, R6.reuse ;  /* 0x000000191e1e7224 */ /* 0x180fe200078e0206 */
[C---:B------:R-:W-:Y:S01]  /*05b0*/  IADD3 R16, PT, PT, R4.reuse, 0x7, RZ ;  /* 0x0000000704107810 */ /* 0x040fe20007ffe0ff */
[-CC-:B------:R-:W-:Y:S01]  /*05c0*/  IMAD R29, R29, R25.reuse, R6.reuse ;  /* 0x000000191d1d7224 */ /* 0x180fe200078e0206 */
[C---:B------:R-:W-:Y:S01]  /*05d0*/  IADD3 R17, PT, PT, R4.reuse, 0x8, RZ ;  /* 0x0000000804117810 */ /* 0x040fe20007ffe0ff */
[----:B0-----:R-:W-:Y:S01]  /*05e0*/  USHF.R.S32.HI UR5, URZ, 0x1f, UR4 ;  /* 0x0000001fff057899 */ /* 0x001fe20008011404 */
[----:B------:R-:W-:Y:S01]  /*05f0*/  IADD3 R18, PT, PT, R4, 0x9, RZ ;  /* 0x0000000904127810 */ /* 0x000fe20007ffe0ff */
[-CC-:B------:R-:W-:Y:S01]  /*0600*/  IMAD R16, R16, R25.reuse, R6.reuse ;  /* 0x0000001910107224 */ /* 0x180fe200078e0206 */
[C---:B------:R-:W-:Y:S01]  /*0610*/  IADD3 R19, PT, PT, R4.reuse, 0xa, RZ ;  /* 0x0000000a04137810 */ /* 0x040fe20007ffe0ff */
[----:B------:R-:W-:Y:S01]  /*0620*/  ULEA.HI UR5, UR5, UR4, URZ, 0x5 ;  /* 0x0000000405057291 */ /* 0x000fe2000f8f28ff */
[C---:B------:R-:W-:Y:S01]  /*0630*/  IADD3 R20, PT, PT, R4.reuse, 0xb, RZ ;  /* 0x0000000b04147810 */ /* 0x040fe20007ffe0ff */
[-CC-:B------:R-:W-:Y:S01]  /*0640*/  IMAD R17, R17, R25.reuse, R6.reuse ;  /* 0x0000001911117224 */ /* 0x180fe200078e0206 */
[----:B------:R-:W-:Y:S01]  /*0650*/  IADD3 R21, PT, PT, R4, 0xc, RZ ;  /* 0x0000000c04157810 */ /* 0x000fe20007ffe0ff */
[----:B------:R-:W-:Y:S01]  /*0660*/  ULEA.HI.SX32 UR4, UR5, 0x1, 0x1b ;  /* 0x0000000105047891 */ /* 0x000fe2000f8fdaff */
[----:B------:R-:W-:Y:S01]  /*0670*/  IADD3 R3, PT, PT, R1, 0x20, RZ ;  /* 0x0000002001037810 */ /* 0x000fe20007ffe0ff */
[----:B------:R-:W-:Y:S01]  /*0680*/  USHF.R.S32.HI UR5, URZ, 0x5, UR5 ;  /* 0x00000005ff057899 */ /* 0x000fe20008011405 */
[----:B------:R-:W-:Y:S01]  /*0690*/  MOV R0, 0xff7fffff ;  /* 0xff7fffff00007802 */ /* 0x000fe20000000f00 */
[----:B------:R-:W-:-:S02]  /*06a0*/  IMAD R4, R8, R25, R6 ;  /* 0x0000001908047224 */ /* 0x000fc400078e0206 */
[----:B------:R-:W-:Y:S01]  /*06b0*/  IMAD R9, R28, UR4, RZ ;  /* 0x000000041c097c24 */ /* 0x000fe2000f8e02ff */
[----:B------:R-:W-:Y:S01]  /*06c0*/  ULOP3.LUT UR5, UR5, 0x3fffff0, URZ, 0xc0, !UPT ;  /* 0x03fffff005057892 */ /* 0x000fe2000f8ec0ff */
[-CC-:B------:R-:W-:Y:S02]  /*06d0*/  IMAD R18, R18, R25.reuse, R6.reuse ;  /* 0x0000001912127224 */ /* 0x180fe400078e0206 */
[-CC-:B------:R-:W-:Y:S01]  /*06e0*/  IMAD R19, R19, R25.reuse, R6.reuse ;  /* 0x0000001913137224 */ /* 0x180fe200078e0206 */
[----:B------:R-:W-:Y:S01]  /*06f0*/  IADD3 R9, PT, PT, R9, R2, RZ ;  /* 0x0000000209097210 */ /* 0x000fe20007ffe0ff */
[-CC-:B------:R-:W-:Y:S01]  /*0700*/  IMAD R20, R20, R25.reuse, R6.reuse ;  /* 0x0000001914147224 */ /* 0x180fe200078e0206 */
[----:B------:R-:W-:Y:S01]  /*0710*/  UIADD3 UR4, UPT, UPT, -UR5, URZ, URZ ;  /* 0x000000ff05047290 */ /* 0x000fe2000fffe1ff */
[-CC-:B------:R-:W-:Y:S01]  /*0720*/  IMAD R21, R21, R25.reuse, R6.reuse ;  /* 0x0000001915157224 */ /* 0x180fe200078e0206 */
[C---:B------:R-:W-:Y:S01]  /*0730*/  IADD3 R23, PT, PT, R9.reuse, 0xd, RZ ;  /* 0x0000000d09177810 */ /* 0x040fe20007ffe0ff */
[C---:B------:R-:W-:Y:S01]  /*0740*/  IMAD R22, R9.reuse, R25, R6 ;  /* 0x0000001909167224 */ /* 0x040fe200078e0206 */
[----:B------:R-:W-:-:S02]  /*0750*/  IADD3 R26, PT, PT, R9, 0xe, RZ ;  /* 0x0000000e091a7810 */ /* 0x000fc40007ffe0ff */
[----:B------:R-:W-:Y:S01]  /*0760*/  IADD3 R27, PT, PT, R9, 0xf, RZ ;  /* 0x0000000f091b7810 */ /* 0x000fe20007ffe0ff */
[-CC-:B------:R-:W-:Y:S02]  /*0770*/  IMAD R23, R23, R25.reuse, R6.reuse ;  /* 0x0000001917177224 */ /* 0x180fe400078e0206 */
[-CC-:B------:R-:W-:Y:S02]  /*0780*/  IMAD R26, R26, R25.reuse, R6.reuse ;  /* 0x000000191a1a7224 */ /* 0x180fe400078e0206 */
[----:B------:R-:W-:-:S07]  /*0790*/  IMAD R27, R27, R25, R6 ;  /* 0x000000191b1b7224 */ /* 0x000fce00078e0206 */
.L_x_112:
[----:B------:R-:W0:Y:S02]  /*07a0*/  LDC.64 R34, c[0x0][0x380] ;  /* 0x0000e000ff227b82 */ /* 0x000e240000000a00 */
[----:B0-----:R-:W-:-:S04]  /*07b0*/  IMAD.WIDE.U32 R8, R22, 0x4, R34 ;  /* 0x0000000416087825 */ /* 0x001fc800078e0022 */
[--C-:B------:R-:W-:Y:S02]  /*07c0*/  IMAD.WIDE.U32 R10, R32, 0x4, R34.reuse ;  /* 0x00000004200a7825 */ /* 0x100fe400078e0022 */
[----:B------:R-:W2:Y:S02]  /*07d0*/  LDG.E.CONSTANT R8, desc[UR8][R8.64] ;  /* 0x0000000808087981 */ /* 0x000ea4000c1e9900 */
[--C-:B------:R-:W-:Y:S02]  /*07e0*/  IMAD.WIDE.U32 R12, R30, 0x4, R34.reuse ;  /* 0x000000041e0c7825 */ /* 0x100fe400078e0022 */
[----:B------:R0:W2:Y:S02]  /*07f0*/  LDG.E.CONSTANT R9, desc[UR8][R10.64] ;  /* 0x000000080a097981 */ /* 0x0000a4000c1e9900 */
[----:B0-----:R-:W-:-:S06]  /*0800*/  IMAD.WIDE.U32 R10, R31, 0x4, R34 ;  /* 0x000000041f0a7825 */ /* 0x001fcc00078e0022 */
[----:B------:R-:W3:Y:S04]  /*0810*/  LDG.E.CONSTANT R10, desc[UR8][R10.64] ;  /* 0x000000080a0a7981 */ /* 0x000ee8000c1e9900 */
[----:B------:R0:W3:Y:S01]  /*0820*/  LDG.E.CONSTANT R11, desc[UR8][R12.64] ;  /* 0x000000080c0b7981 */ /* 0x0000e2000c1e9900 */
[----:B------:R-:W-:-:S06]  /*0830*/  IMAD.WIDE.U32 R14, R5, 0x4, R34 ;  /* 0x00000004050e7825 */ /* 0x000fcc00078e0022 */
[----:B------:R-:W4:Y:S01]  /*0840*/  LDG.E.CONSTANT R14, desc[UR8][R14.64] ;  /* 0x000000080e0e7981 */ /* 0x000f22000c1e9900 */
[----:B0-----:R-:W-:-:S06]  /*0850*/  IMAD.WIDE.U32 R12, R29, 0x4, R34 ;  /* 0x000000041d0c7825 */ /* 0x001fcc00078e0022 */
[----:B------:R-:W5:Y:S01]  /*0860*/  LDG.E.CONSTANT R12, desc[UR8][R12.64] ;  /* 0x000000080c0c7981 */ /* 0x000f62000c1e9900 */
[----:B--2---:R-:W-:-:S03]  /*0870*/  FMNMX3 R0, R0, R8, R9, !PT ;  /* 0x0000000800007276 */ /* 0x004fc60007800009 */
[----:B---3--:R0:W-:Y:S02]  /*0880*/  STL.128 [R3+-0x20], R8 ;  /* 0xffffe00803007387 */ /* 0x0081e40000100c00 */
[----:B0-----:R-:W-:-:S05]  /*0890*/  IMAD.WIDE.U32 R8, R4, 0x4, R34 ;  /* 0x0000000404087825 */ /* 0x001fca00078e0022 */
[----:B------:R0:W5:Y:S02]  /*08a0*/  LDG.E.CONSTANT R13, desc[UR8][R8.64] ;  /* 0x00000008080d7981 */ /* 0x000164000c1e9900 */
[----:B0-----:R-:W-:-:S05]  /*08b0*/  IMAD.WIDE.U32 R8, R16, 0x4, R34 ;  /* 0x0000000410087825 */ /* 0x001fca00078e0022 */
[----:B------:R0:W4:Y:S01]  /*08c0*/  LDG.E.CONSTANT R15, desc[UR8][R8.64] ;  /* 0x00000008080f7981 */ /* 0x000122000c1e9900 */
[----:B------:R-:W-:Y:S01]  /*08d0*/  FMNMX3 R0, R0, R10, R11, !PT ;  /* 0x0000000a00007276 */ /* 0x000fe2000780000b */
[----:B------:R-:W-:-:S04]  /*08e0*/  IMAD.WIDE.U32 R10, R18, 0x4, R34 ;  /* 0x00000004120a7825 */ /* 0x000fc800078e0022 */
[----:B0-----:R-:W-:-:S06]  /*08f0*/  IMAD.WIDE.U32 R8, R17, 0x4, R34 ;  /* 0x0000000411087825 */ /* 0x001fcc00078e0022 */
[----:B------:R-:W2:Y:S04]  /*0900*/  LDG.E.CONSTANT R8, desc[UR8][R8.64] ;  /* 0x0000000808087981 */ /* 0x000ea8000c1e9900 */
[----:B------:R0:W2:Y:S02]  /*0910*/  LDG.E.CONSTANT R9, desc[UR8][R10.64] ;  /* 0x000000080a097981 */ /* 0x0000a4000c1e9900 */
[----:B0-----:R-:W-:-:S06]  /*0920*/  IMAD.WIDE.U32 R10, R19, 0x4, R34 ;  /* 0x00000004130a7825 */ /* 0x001fcc00078e0022 */
[----:B------:R-:W3:Y:S01]  /*0930*/  LDG.E.CONSTANT R10, desc[UR8][R10.64] ;  /* 0x000000080a0a7981 */ /* 0x000ee2000c1e9900 */
[----:B-----5:R-:W-:-:S03]  /*0940*/  FMNMX3 R0, R0, R12, R13, !PT ;  /* 0x0000000c00007276 */ /* 0x020fc6000780000d */
[----:B----4-:R0:W-:Y:S02]  /*0950*/  STL.128 [R3+-0x10], R12 ;  /* 0xfffff00c03007387 */ /* 0x0101e40000100c00 */
[----:B0-----:R-:W-:-:S05]  /*0960*/  IMAD.WIDE.U32 R12, R20, 0x4, R34 ;  /* 0x00000004140c7825 */ /* 0x001fca00078e0022 */
[----:B------:R0:W3:Y:S01]  /*0970*/  LDG.E.CONSTANT R11, desc[UR8][R12.64] ;  /* 0x000000080c0b7981 */ /* 0x0000e2000c1e9900 */
[----:B------:R-:W-:Y:S01]  /*0980*/  FMNMX3 R0, R0, R14, R15, !PT ;  /* 0x0000000e00007276 */ /* 0x000fe2000780000f */
[----:B------:R-:W-:-:S03]  /*0990*/  IMAD.WIDE.U32 R14, R26, 0x4, R34 ;  /* 0x000000041a0e7825 */ /* 0x000fc600078e0022 */
[----:B--2---:R-:W-:-:S03]  /*09a0*/  FMNMX3 R0, R0, R8, R9, !PT ;  /* 0x0000000800007276 */ /* 0x004fc60007800009 */
[----:B------:R-:W2:Y:S01]  /*09b0*/  LDG.E.CONSTANT R14, desc[UR8][R14.64] ;  /* 0x000000080e0e7981 */ /* 0x000ea2000c1e9900 */
[----:B0-----:R-:W-:-:S06]  /*09c0*/  IMAD.WIDE.U32 R12, R21, 0x4, R34 ;  /* 0x00000004150c7825 */ /* 0x001fcc00078e0022 */
[----:B------:R-:W4:Y:S04]  /*09d0*/  LDG.E.CONSTANT R12, desc[UR8][R12.64] ;  /* 0x000000080c0c7981 */ /* 0x000f28000c1e9900 */
[----:B---3--:R0:W-:Y:S02]  /*09e0*/  STL.128 [R3], R8 ;  /* 0x0000000803007387 */ /* 0x0081e40000100c00 */
[----:B0-----:R-:W-:-:S04]  /*09f0*/  IMAD.WIDE.U32 R8, R23, 0x4, R34 ;  /* 0x0000000417087825 */ /* 0x001fc800078e0022 */
[----:B------:R-:W-:Y:S01]  /*0a00*/  IMAD.WIDE.U32 R34, R27, 0x4, R34 ;  /* 0x000000041b227825 */ /* 0x000fe200078e0022 */
[----:B------:R-:W4:Y:S04]  /*0a10*/  LDG.E.CONSTANT R13, desc[UR8][R8.64] ;  /* 0x00000008080d7981 */ /* 0x000f28000c1e9900 */
[----:B------:R-:W2:Y:S01]  /*0a20*/  LDG.E.CONSTANT R15, desc[UR8][R34.64] ;  /* 0x00000008220f7981 */ /* 0x000ea2000c1e9900 */
[----:B------:R-:W-:Y:S01]  /*0a30*/  UIADD3 UR4, UPT, UPT, UR4, 0x10, URZ ;  /* 0x0000001004047890 */ /* 0x000fe2000fffe0ff */
[----:B------:R-:W-:-:S03]  /*0a40*/  FMNMX3 R0, R0, R10, R11, !PT ;  /* 0x0000000a00007276 */ /* 0x000fc6000780000b */
        /* <DEDUP_REMOVED lines=17> */
[----:B----4-:R-:W-:Y:S01]  /*0b60*/  FMNMX3 R0, R0, R12, R13, !PT ;  /* 0x0000000c00007276 */ /* 0x010fe2000780000d */
[----:B--2---:R0:W-:Y:S03]  /*0b70*/  STL.128 [R3+0x10], R12 ;  /* 0x0000100c03007387 */ /* 0x0041e60000100c00 */
[----:B------:R-:W-:-:S02]  /*0b80*/  FMNMX3 R0, R0, R14, R15, !PT ;  /* 0x0000000e00007276 */ /* 0x000fc4000780000f */
[----:B0-----:R-:W-:Y:S01]  /*0b90*/  IADD3 R3, PT, PT, R3, 0x40, RZ ;  /* 0x0000004003037810 */ /* 0x001fe20007ffe0ff */
[----:B------:R-:W-:Y:S06]  /*0ba0*/  BRA.U UP0, `(.L_x_112) ;  /* 0xfffffff900fc7547 */ /* 0x000fec000b83ffff */
[----:B------:R-:W0:Y:S02]  /*0bb0*/  LDC R3, c[0x0][0x394] ;  /* 0x0000e500ff037b82 */ /* 0x000e240000000800 */
[----:B0-----:R-:W-:-:S04]  /*0bc0*/  SHF.R.S32.HI R4, RZ, 0x1f, R3 ;  /* 0x0000001fff047819 */ /* 0x001fc80000011403 */
[----:B------:R-:W-:-:S04]  /*0bd0*/  LEA.HI R4, R4, R3, RZ, 0x5 ;  /* 0x0000000304047211 */ /* 0x000fc800078f28ff */
[----:B------:R-:W-:-:S04]  /*0be0*/  SHF.R.S32.HI R4, RZ, 0x5, R4 ;  /* 0x00000005ff047819 */ /* 0x000fc80000011404 */
[----:B------:R-:W-:-:S07]  /*0bf0*/  LOP3.LUT R26, R4, 0x3fffff0, RZ, 0xc0, !PT ;  /* 0x03fffff0041a7812 */ /* 0x000fce00078ec0ff */
.L_x_111:
[----:B------:R-:W0:Y:S02]  /*0c00*/  LDCU UR10, c[0x0][0x394] ;  /* 0x00007280ff0a77ac */ /* 0x000e240008000800 */
[----:B0-----:R-:W-:-:S04]  /*0c10*/  USHF.R.S32.HI UR4, URZ, 0x1f, UR10 ;  /* 0x0000001fff047899 */ /* 0x001fc8000801140a */
[----:B------:R-:W-:-:S04]  /*0c20*/  ULEA.HI UR4, UR4, UR10, URZ, 0x5 ;  /* 0x0000000a04047291 */ /* 0x000fc8000f8f28ff */
[----:B------:R-:W-:-:S04]  /*0c30*/  USHF.R.S32.HI UR5, URZ, 0x5, UR4 ;  /* 0x00000005ff057899 */ /* 0x000fc80008011404 */
[----:B------:R-:W-:-:S09]  /*0c40*/  ULOP3.LUT UP0, UR6, UR5, 0xf, URZ, 0xc0, !UPT ;  /* 0x0000000f05067892 */ /* 0x000fd2000f80c0ff */
[----:B------:R-:W-:Y:S05]  /*0c50*/  BRA.U !UP0, `(.L_x_110) ;  /* 0x0000001108807547 */ /* 0x000fea000b800000 */
[----:B------:R-:W-:Y:S02]  /*0c60*/  ULEA.HI.SX32 UR4, UR4, 0x1, 0x1b ;  /* 0x0000000104047891 */ /* 0x000fe4000f8fdaff */
[----:B------:R-:W-:Y:S02]  /*0c70*/  UISETP.GE.U32.AND UP0, UPT, UR6, 0x8, UPT ;  /* 0x000000080600788c */ /* 0x000fe4000bf06070 */
[----:B------:R-:W-:Y:S02]  /*0c80*/  ULOP3.LUT UR7, UR5, 0x7, URZ, 0xc0, !UPT ;  /* 0x0000000705077892 */ /* 0x000fe4000f8ec0ff */
[----:B------:R-:W-:Y:S02]  /*0c90*/  IMAD R3, R28, UR4, RZ ;  /* 0x000000041c037c24 */ /* 0x000fe4000f8e02ff */
[----:B------:R-:W-:-:S03]  /*0ca0*/  UISETP.NE.AND UP1, UPT, UR7, URZ, UPT ;  /* 0x000000ff0700728c */ /* 0x000fc6000bf25270 */
[----:B------:R-:W-:Y:S01]  /*0cb0*/  IADD3 R27, PT, PT, R3, R2, RZ ;  /* 0x00000002031b7210 */ /* 0x000fe20007ffe0ff */
[----:B------:R-:W-:Y:S07]  /*0cc0*/  BRA.U !UP0, `(.L_x_113) ;  /* 0x0000000108887547 */ /* 0x000fee000b800000 */
[----:B------:R-:W-:-:S05]  /*0cd0*/  IADD3 R4, PT, PT, R27, R26, RZ ;  /* 0x0000001a1b047210 */ /* 0x000fca0007ffe0ff */
[-C--:B------:R-:W-:Y:S02]  /*0ce0*/  IMAD R34, R4, R25.reuse, R6 ;  /* 0x0000001904227224 */ /* 0x080fe400078e0206 */
[----:B------:R-:W0:Y:S03]  /*0cf0*/  LDC.64 R4, c[0x0][0x380] ;  /* 0x0000e000ff047b82 */ /* 0x000e260000000a00 */
[----:B------:R-:W-:-:S04]  /*0d00*/  IADD3 R30, PT, PT, R34, R25, RZ ;  /* 0x00000019221e7210 */ /* 0x000fc80007ffe0ff */
[----:B------:R-:W-:-:S04]  /*0d10*/  IADD3 R32, PT, PT, R30, R25, RZ ;  /* 0x000000191e207210 */ /* 0x000fc80007ffe0ff */
[----:B------:R-:W-:-:S04]  /*0d20*/  IADD3 R20, PT, PT, R32, R25, RZ ;  /* 0x0000001920147210 */ /* 0x000fc80007ffe0ff */
[----:B------:R-:W-:-:S04]  /*0d30*/  IADD3 R22, PT, PT, R20, R25, RZ ;  /* 0x0000001914167210 */ /* 0x000fc80007ffe0ff */
[----:B------:R-:W-:-:S04]  /*0d40*/  IADD3 R16, PT, PT, R22, R25, RZ ;  /* 0x0000001916107210 */ /* 0x000fc80007ffe0ff */
[----:B------:R-:W-:Y:S01]  /*0d50*/  IADD3 R18, PT, PT, R16, R25, RZ ;  /* 0x0000001910127210 */ /* 0x000fe20007ffe0ff */
[----:B0-----:R-:W-:-:S03]  /*0d60*/  IMAD.WIDE.U32 R34, R34, 0x4, R4 ;  /* 0x0000000422227825 */ /* 0x001fc600078e0004 */
[----:B------:R-:W-:Y:S01]  /*0d70*/  IADD3 R9, PT, PT, R18, R25, RZ ;  /* 0x0000001912097210 */ /* 0x000fe20007ffe0ff */
[--C-:B------:R-:W-:Y:S01]  /*0d80*/  IMAD.WIDE.U32 R30, R30, 0x4, R4.reuse ;  /* 0x000000041e1e7825 */ /* 0x100fe200078e0004 */
[----:B------:R-:W2:Y:S03]  /*0d90*/  LDG.E.CONSTANT R8, desc[UR8][R34.64] ;  /* 0x0000000822087981 */ /* 0x000ea6000c1e9900 */
[----:B------:R-:W-:-:S04]  /*0da0*/  IMAD.WIDE.U32 R32, R32, 0x4, R4 ;  /* 0x0000000420207825 */ /* 0x000fc800078e0004 */
[--C-:B------:R-:W-:Y:S01]  /*0db0*/  IMAD.WIDE.U32 R20, R20, 0x4, R4.reuse ;  /* 0x0000000414147825 */ /* 0x100fe200078e0004 */
[----:B------:R-:W2:Y:S03]  /*0dc0*/  LDG.E.CONSTANT R10, desc[UR8][R32.64] ;  /* 0x00000008200a7981 */ /* 0x000ea6000c1e9900 */
[--C-:B------:R-:W-:Y:S01]  /*0dd0*/  IMAD.WIDE.U32 R22, R22, 0x4, R4.reuse ;  /* 0x0000000416167825 */ /* 0x100fe200078e0004 */
[----:B------:R-:W2:Y:S03]  /*0de0*/  LDG.E.CONSTANT R11, desc[UR8][R20.64] ;  /* 0x00000008140b7981 */ /* 0x000ea6000c1e9900 */
[--C-:B------:R-:W-:Y:S01]  /*0df0*/  IMAD.WIDE.U32 R16, R16, 0x4, R4.reuse ;  /* 0x0000000410107825 */ /* 0x100fe200078e0004 */
[----:B------:R-:W3:Y:S03]  /*0e00*/  LDG.E.CONSTANT R12, desc[UR8][R22.64] ;  /* 0x00000008160c7981 */ /* 0x000ee6000c1e9900 */
[--C-:B------:R-:W-:Y:S01]  /*0e10*/  IMAD.WIDE.U32 R18, R18, 0x4, R4.reuse ;  /* 0x0000000412127825 */ /* 0x100fe200078e0004 */
[----:B------:R-:W3:Y:S03]  /*0e20*/  LDG.E.CONSTANT R13, desc[UR8][R16.64] ;  /* 0x00000008100d7981 */ /* 0x000ee6000c1e9900 */
[----:B------:R-:W-:Y:S01]  /*0e30*/  IMAD.WIDE.U32 R4, R9, 0x4, R4 ;  /* 0x0000000409047825 */ /* 0x000fe200078e0004 */
[----:B------:R-:W3:Y:S04]  /*0e40*/  LDG.E.CONSTANT R14, desc[UR8][R18.64] ;  /* 0x00000008120e7981 */ /* 0x000ee8000c1e9900 */
[----:B------:R-:W2:Y:S04]  /*0e50*/  LDG.E.CONSTANT R9, desc[UR8][R30.64] ;  /* 0x000000081e097981 */ /* 0x000ea8000c1e9900 */
[----:B------:R-:W3:Y:S01]  /*0e60*/  LDG.E.CONSTANT R15, desc[UR8][R4.64] ;  /* 0x00000008040f7981 */ /* 0x000ee2000c1e9900 */
[----:B------:R-:W-:-:S02]  /*0e70*/  LEA R29, R26, R1, 0x2 ;  /* 0x000000011a1d7211 */ /* 0x000fc400078e10ff */
[----:B------:R-:W-:-:S03]  /*0e80*/  IADD3 R26, PT, PT, R26, 0x8, RZ ;  /* 0x000000081a1a7810 */ /* 0x000fc60007ffe0ff */
[----:B--2---:R0:W-:Y:S04]  /*0e90*/  STL.128 [R29], R8 ;  /* 0x000000081d007387 */ /* 0x0041e80000100c00 */
[----:B---3--:R0:W-:Y:S01]  /*0ea0*/  STL.128 [R29+0x10], R12 ;  /* 0x0000100c1d007387 */ /* 0x0081e20000100c00 */
[----:B------:R-:W-:-:S04]  /*0eb0*/  FMNMX3 R0, R0, R8, R9, !PT ;  /* 0x0000000800007276 */ /* 0x000fc80007800009 */
[----:B------:R-:W-:-:S04]  /*0ec0*/  FMNMX3 R0, R0, R10, R11, !PT ;  /* 0x0000000a00007276 */ /* 0x000fc8000780000b */
[----:B------:R-:W-:-:S04]  /*0ed0*/  FMNMX3 R0, R0, R12, R13, !PT ;  /* 0x0000000c00007276 */ /* 0x000fc8000780000d */
[----:B------:R-:W-:-:S07]  /*0ee0*/  FMNMX3 R0, R0, R14, R15, !PT ;  /* 0x0000000e00007276 */ /* 0x000fce000780000f */
.L_x_113:
[----:B------:R-:W-:Y:S05]  /*0ef0*/  BRA.U !UP1, `(.L_x_110) ;  /* 0x0000000d09d87547 */ /* 0x000fea000b800000 */
[----:B------:R-:W-:Y:S02]  /*0f00*/  UISETP.GE.U32.AND UP0, UPT, UR7, 0x4, UPT ;  /* 0x000000040700788c */ /* 0x000fe4000bf06070 */
[----:B------:R-:W-:-:S04]  /*0f10*/  ULOP3.LUT UR4, UR5, 0x3, URZ, 0xc0, !UPT ;  /* 0x0000000305047892 */ /* 0x000fc8000f8ec0ff */
[----:B------:R-:W-:-:S03]  /*0f20*/  UISETP.NE.AND UP1, UPT, UR4, URZ, UPT ;  /* 0x000000ff0400728c */ /* 0x000fc6000bf25270 */
[----:B------:R-:W-:Y:S08]  /*0f30*/  BRA.U !UP0, `(.L_x_114) ;  /* 0x00000001084c7547 */ /* 0x000ff0000b800000 */
[----:B------:R-:W1:Y:S01]  /*0f40*/  LDC.64 R4, c[0x0][0x380] ;  /* 0x0000e000ff047b82 */ /* 0x000e620000000a00 */
[----:B------:R-:W-:-:S05]  /*0f50*/  IADD3 R27, PT, PT, R27, R26, RZ ;  /* 0x0000001a1b1b7210 */ /* 0x000fca0007ffe0ff */
[----:B------:R-:W-:-:S05]  /*0f60*/  IMAD R27, R27, R25, R6 ;  /* 0x000000191b1b7224 */ /* 0x000fca00078e0206 */
[----:B0-----:R-:W-:-:S04]  /*0f70*/  IADD3 R14, PT, PT, R27, R25, RZ ;  /* 0x000000191b0e7210 */ /* 0x001fc80007ffe0ff */
[----:B------:R-:W-:-:S04]  /*0f80*/  IADD3 R16, PT, PT, R14, R25, RZ ;  /* 0x000000190e107210 */ /* 0x000fc80007ffe0ff */
[----:B------:R-:W-:Y:S01]  /*0f90*/  IADD3 R9, PT, PT, R16, R25, RZ ;  /* 0x0000001910097210 */ /* 0x000fe20007ffe0ff */
[----:B-1----:R-:W-:-:S04]  /*0fa0*/  IMAD.WIDE.U32 R12, R27, 0x4, R4 ;  /* 0x000000041b0c7825 */ /* 0x002fc800078e0004 */
[--C-:B------:R-:W-:Y:S01]  /*0fb0*/  IMAD.WIDE.U32 R14, R14, 0x4, R4.reuse ;  /* 0x000000040e0e7825 */ /* 0x100fe200078e0004 */
[----:B------:R-:W2:Y:S03]  /*0fc0*/  LDG.E.CONSTANT R8, desc[UR8][R12.64] ;  /* 0x000000080c087981 */ /* 0x000ea6000c1e9900 */
[----:B------:R-:W-:-:S04]  /*0fd0*/  IMAD.WIDE.U32 R16, R16, 0x4, R4 ;  /* 0x0000000410107825 */ /* 0x000fc800078e0004 */
[----:B------:R-:W-:Y:S01]  /*0fe0*/  IMAD.WIDE.U32 R4, R9, 0x4, R4 ;  /* 0x0000000409047825 */ /* 0x000fe200078e0004 */
[----:B------:R-:W2:Y:S04]  /*0ff0*/  LDG.E.CONSTANT R10, desc[UR8][R16.64] ;  /* 0x00000008100a7981 */ /* 0x000ea8000c1e9900 */
[----:B------:R-:W2:Y:S04]  /*1000*/  LDG.E.CONSTANT R9, desc[UR8][R14.64] ;  /* 0x000000080e097981 */ /* 0x000ea8000c1e9900 */
[----:B------:R-:W2:Y:S01]  /*1010*/  LDG.E.CONSTANT R11, desc[UR8][R4.64] ;  /* 0x00000008040b7981 */ /* 0x000ea2000c1e9900 */
[----:B------:R-:W-:-:S02]  /*1020*/  LEA R18, R26, R1, 0x2 ;  /* 0x000000011a127211 */ /* 0x000fc400078e10ff */
[----:B------:R-:W-:-:S03]  /*1030*/  IADD3 R26, PT, PT, R26, 0x4, RZ ;  /* 0x000000041a1a7810 */ /* 0x000fc60007ffe0ff */
[----:B--2---:R1:W-:Y:S01]  /*1040*/  STL.128 [R18], R8 ;  /* 0x0000000812007387 */ /* 0x0043e20000100c00 */
[----:B------:R-:W-:-:S04]  /*1050*/  FMNMX3 R0, R0, R8, R9, !PT ;  /* 0x0000000800007276 */ /* 0x000fc80007800009 */
[----:B------:R-:W-:-:S07]  /*1060*/  FMNMX3 R0, R0, R10, R11, !PT ;  /* 0x0000000a00007276 */ /* 0x000fce000780000b */
.L_x_114:
[----:B------:R-:W-:Y:S05]  /*1070*/  BRA.U !UP1, `(.L_x_110) ;  /* 0x0000000d09787547 */ /* 0x000fea000b800000 */
[----:B------:R-:W2:Y:S01]  /*1080*/  LDC.64 R4, c[0x0][0x380] ;  /* 0x0000e000ff047b82 */ /* 0x000ea20000000a00 */
[----:B------:R-:W-:Y:S01]  /*1090*/  IADD3 R2, PT, PT, R3, R26, R2 ;  /* 0x0000001a03027210 */ /* 0x000fe20007ffe002 */
[----:B------:R-:W-:Y:S01]  /*10a0*/  UIADD3 UR4, UPT, UPT, -UR4, URZ, URZ ;  /* 0x000000ff04047290 */ /* 0x000fe2000fffe1ff */
[----:B------:R-:W-:-:S03]  /*10b0*/  LEA R26, R26, R1, 0x2 ;  /* 0x000000011a1a7211 */ /* 0x000fc600078e10ff */
[----:B------:R-:W-:-:S04]  /*10c0*/  IMAD R2, R2, R25, R24 ;  /* 0x0000001902027224 */ /* 0x000fc800078e0218 */
[----:B01----:R-:W-:-:S07]  /*10d0*/  IMAD R8, R7, UR10, R2 ;  /* 0x0000000a07087c24 */ /* 0x003fce000f8e0202 */
.L_x_115:
[----:B--2---:R-:W-:-:S06]  /*10e0*/  IMAD.WIDE.U32 R2, R8, 0x4, R4 ;  /* 0x0000000408027825 */ /* 0x004fcc00078e0004 */
[----:B------:R-:W2:Y:S01]  /*10f0*/  LDG.E.CONSTANT R3, desc[UR8][R2.64] ;  /* 0x0000000802037981 */ /* 0x000ea2000c1e9900 */
[----:B------:R-:W-:Y:S01]  /*1100*/  UIADD3 UR4, UPT, UPT, UR4, 0x1, URZ ;  /* 0x0000000104047890 */ /* 0x000fe2000fffe0ff */
[----:B------:R-:W-:-:S03]  /*1110*/  IADD3 R8, PT, PT, R8, R25, RZ ;  /* 0x0000001908087210 */ /* 0x000fc60007ffe0ff */
[----:B------:R-:W-:Y:S01]  /*1120*/  UISETP.NE.AND UP0, UPT, UR4, URZ, UPT ;  /* 0x000000ff0400728c */ /* 0x000fe2000bf05270 */
[----:B--2---:R0:W-:Y:S01]  /*1130*/  STL [R26], R3 ;  /* 0x000000031a007387 */ /* 0x0041e20000100800 */
[----:B------:R-:W-:Y:S02]  /*1140*/  FMNMX R0, R3, R0, !PT ;  /* 0x0000000003007209 */ /* 0x000fe40007800000 */
[----:B0-----:R-:W-:-:S05]  /*1150*/  IADD3 R26, PT, PT, R26, 0x4, RZ ;  /* 0x000000041a1a7810 */ /* 0x001fca0007ffe0ff */
[----:B------:R-:W-:Y:S05]  /*1160*/  BRA.U UP0, `(.L_x_115) ;  /* 0xfffffffd00dc7547 */ /* 0x000fea000b83ffff */
[----:B------:R-:W-:Y:S05]  /*1170*/  BRA `(.L_x_110) ;  /* 0x0000000c00387947 */ /* 0x000fea0003800000 */
.L_x_109:
[----:B------:R-:W0:Y:S02]  /*1180*/  LDCU UR6, c[0x0][0x394] ;  /* 0x00007280ff0677ac */ /* 0x000e240008000800 */
[----:B0-----:R-:W-:-:S09]  /*1190*/  UISETP.GE.AND UP0, UPT, UR6, -0x1f, UPT ;  /* 0xffffffe10600788c */ /* 0x001fd2000bf06270 */
[----:B------:R-:W-:Y:S05]  /*11a0*/  BRA.U !UP0, `(.L_x_110) ;  /* 0x0000000d082c7547 */ /* 0x000fea000b800000 */
[----:B------:R-:W0:Y:S01]  /*11b0*/  S2R R8, SR_TID.X ;  /* 0x0000000000087919 */ /* 0x000e220000002100 */
[----:B------:R-:W-:Y:S01]  /*11c0*/  USHF.R.S32.HI UR4, URZ, 0x1f, UR6 ;  /* 0x0000001fff047899 */ /* 0x000fe20008011406 */
[----:B------:R-:W-:Y:S01]  /*11d0*/  HFMA2 R22, -RZ, RZ, 0, 0 ;  /* 0x00000000ff167431 */ /* 0x000fe200000001ff */
[----:B------:R-:W-:Y:S02]  /*11e0*/  MOV R0, 0xff7fffff ;  /* 0xff7fffff00007802 */ /* 0x000fe40000000f00 */
[----:B------:R-:W-:-:S04]  /*11f0*/  ULEA.HI UR4, UR4, UR6, URZ, 0x5 ;  /* 0x0000000604047291 */ /* 0x000fc8000f8f28ff */
[----:B------:R-:W-:Y:S02]  /*1200*/  USHF.R.S32.HI UR7, URZ, 0x5, UR4 ;  /* 0x00000005ff077899 */ /* 0x000fe40008011404 */
[----:B------:R-:W-:Y:S02]  /*1210*/  ULEA.HI.SX32 UR5, UR4, 0x1, 0x1b ;  /* 0x0000000104057891 */ /* 0x000fe4000f8fdaff */
[----:B------:R-:W-:-:S04]  /*1220*/  UISETP.GE.U32.AND UP0, UPT, UR7, 0xf, UPT ;  /* 0x0000000f0700788c */ /* 0x000fc8000bf06070 */
[----:B0-----:R-:W-:-:S05]  /*1230*/  IMAD R2, R8, UR5, RZ ;  /* 0x0000000508027c24 */ /* 0x001fca000f8e02ff */
[----:B------:R-:W-:Y:S05]  /*1240*/  BRA.U !UP0, `(.L_x_116) ;  /* 0x0000000508b07547 */ /* 0x000fea000b800000 */
[----:B------:R-:W-:Y:S01]  /*1250*/  IMAD R26, R8, UR5, RZ ;  /* 0x00000005081a7c24 */ /* 0x000fe2000f8e02ff */
[----:B------:R-:W-:Y:S01]  /*1260*/  IADD3 R30, PT, PT, R2, 0x2, RZ ;  /* 0x00000002021e7810 */ /* 0x000fe20007ffe0ff */
[-C--:B------:R-:W-:Y:S01]  /*1270*/  IMAD R9, R8, R25.reuse, RZ ;  /* 0x0000001908097224 */ /* 0x080fe200078e02ff */
[C---:B------:R-:W-:Y:S01]  /*1280*/  IADD3 R29, PT, PT, R2.reuse, 0x3, RZ ;  /* 0x00000003021d7810 */ /* 0x040fe20007ffe0ff */
[CC--:B------:R-:W-:Y:S01]  /*1290*/  IMAD R31, R2.reuse, R25.reuse, R25 ;  /* 0x00000019021f7224 */ /* 0x0c0fe200078e0219 */
[C---:B------:R-:W-:Y:S01]  /*12a0*/  IADD3 R3, PT, PT, R2.reuse, 0x4, RZ ;  /* 0x0000000402037810 */ /* 0x040fe20007ffe0ff */
[----:B------:R-:W-:Y:S01]  /*12b0*/  IMAD R8, R9, UR5, R24 ;  /* 0x0000000509087c24 */ /* 0x000fe2000f8e0218 */
[C---:B------:R-:W-:Y:S01]  /*12c0*/  IADD3 R4, PT, PT, R2.reuse, 0x5, RZ ;  /* 0x0000000502047810 */ /* 0x040fe20007ffe0ff */
[----:B------:R-:W-:Y:S01]  /*12d0*/  ULOP3.LUT UR4, UR5, 0xfffffff0, URZ, 0xc0, !UPT ;  /* 0xfffffff005047892 */ /* 0x000fe2000f8ec0ff */
        /* <DEDUP_REMOVED lines=16> */
[----:B------:R-:W-:Y:S01]  /*13e0*/  IADD3 R23, PT, PT, R2, 0xe, RZ ;  /* 0x0000000e02177810 */ /* 0x000fe20007ffe0ff */
[-CC-:B------:R-:W-:Y:S01]  /*13f0*/  IMAD R19, R19, R25.reuse, R6.reuse ;  /* 0x0000001913137224 */ /* 0x180fe200078e0206 */
[----:B------:R-:W-:Y:S01]  /*1400*/  IADD3 R26, PT, PT, R26, 0xf, RZ ;  /* 0x0000000f1a1a7810 */ /* 0x000fe20007ffe0ff */
[-CC-:B------:R-:W-:Y:S01]  /*1410*/  IMAD R20, R20, R25.reuse, R6.reuse ;  /* 0x0000001914147224 */ /* 0x180fe200078e0206 */
[----:B------:R-:W-:Y:S01]  /*1420*/  IADD3 R2, PT, PT, R1, 0x20, RZ ;  /* 0x0000002001027810 */ /* 0x000fe20007ffe0ff */
[-CC-:B------:R-:W-:Y:S01]  /*1430*/  IMAD R21, R21, R25.reuse, R6.reuse ;  /* 0x0000001915157224 */ /* 0x180fe200078e0206 */
[----:B------:R-:W-:Y:S01]  /*1440*/  MOV R0, 0xff7fffff ;  /* 0xff7fffff00007802 */ /* 0x000fe20000000f00 */
[--C-:B------:R-:W-:Y:S01]  /*1450*/  IMAD R22, R22, R25, R6.reuse ;  /* 0x0000001916167224 */ /* 0x100fe200078e0206 */
[----:B------:R-:W-:Y:S01]  /*1460*/  IADD3 R31, PT, PT, R6, R31, RZ ;  /* 0x0000001f061f7210 */ /* 0x000fe20007ffe0ff */
[-CC-:B------:R-:W-:Y:S01]  /*1470*/  IMAD R23, R23, R25.reuse, R6.reuse ;  /* 0x0000001917177224 */ /* 0x180fe200078e0206 */
[----:B------:R-:W-:Y:S01]  /*1480*/  UIADD3 UR4, UPT, UPT, -UR4, URZ, URZ ;  /* 0x000000ff04047290 */ /* 0x000fe2000fffe1ff */
[----:B------:R-:W-:-:S02]  /*1490*/  IMAD R26, R26, R25, R6 ;  /* 0x000000191a1a7224 */ /* 0x000fc400078e0206 */
[----:B------:R-:W-:-:S09]  /*14a0*/  IMAD R27, R7, UR6, R8 ;  /* 0x00000006071b7c24 */ /* 0x000fd2000f8e0208 */
.L_x_117:
[----:B------:R-:W0:Y:S02]  /*14b0*/  LDC.64 R32, c[0x0][0x380] ;  /* 0x0000e000ff207b82 */ /* 0x000e240000000a00 */
[----:B0-----:R-:W-:-:S04]  /*14c0*/  IMAD.WIDE.U32 R8, R27, 0x4, R32 ;  /* 0x000000041b087825 */ /* 0x001fc800078e0020 */
[--C-:B------:R-:W-:Y:S02]  /*14d0*/  IMAD.WIDE.U32 R10, R30, 0x4, R32.reuse ;  /* 0x000000041e0a7825 */ /* 0x100fe400078e0020 */
[----:B------:R-:W2:Y:S02]  /*14e0*/  LDG.E.CONSTANT R8, desc[UR8][R8.64] ;  /* 0x0000000808087981 */ /* 0x000ea4000c1e9900 */
[--C-:B------:R-:W-:Y:S02]  /*14f0*/  IMAD.WIDE.U32 R14, R31, 0x4, R32.reuse ;  /* 0x000000041f0e7825 */ /* 0x100fe400078e0020 */
[----:B------:R-:W3:Y:S02]  /*1500*/  LDG.E.CONSTANT R10, desc[UR8][R10.64] ;  /* 0x000000080a0a7981 */ /* 0x000ee4000c1e9900 */
[--C-:B------:R-:W-:Y:S02]  /*1510*/  IMAD.WIDE.U32 R12, R29, 0x4, R32.reuse ;  /* 0x000000041d0c7825 */ /* 0x100fe400078e0020 */
[----:B------:R-:W2:Y:S04]  /*1520*/  LDG.E.CONSTANT R9, desc[UR8][R14.64] ;  /* 0x000000080e097981 */ /* 0x000ea8000c1e9900 */
[----:B------:R0:W3:Y:S02]  /*1530*/  LDG.E.CONSTANT R11, desc[UR8][R12.64] ;  /* 0x000000080c0b7981 */ /* 0x0000e4000c1e9900 */
[----:B0-----:R-:W-:-:S04]  /*1540*/  IMAD.WIDE.U32 R12, R3, 0x4, R32 ;  /* 0x00000004030c7825 */ /* 0x001fc800078e0020 */
[----:B------:R-:W-:Y:S02]  /*1550*/  IMAD.WIDE.U32 R14, R5, 0x4, R32 ;  /* 0x00000004050e7825 */ /* 0x000fe400078e0020 */
[----:B------:R-:W4:Y:S04]  /*1560*/  LDG.E.CONSTANT R12, desc[UR8][R12.64] ;  /* 0x000000080c0c7981 */ /* 0x000f28000c1e9900 */
[----:B------:R-:W5:Y:S01]  /*1570*/  LDG.E.CONSTANT R14, desc[UR8][R14.64] ;  /* 0x000000080e0e7981 */ /* 0x000f62000c1e9900 */
[----:B--2---:R-:W-:-:S03]  /*1580*/  FMNMX3 R0, R0, R8, R9, !PT ;  /* 0x0000000800007276 */ /* 0x004fc60007800009 */
[----:B---3--:R0:W-:Y:S02]  /*1590*/  STL.128 [R2+-0x20], R8 ;  /* 0xffffe00802007387 */ /* 0x0081e40000100c00 */
[----:B0-----:R-:W-:-:S05]  /*15a0*/  IMAD.WIDE.U32 R8, R4, 0x4, R32 ;  /* 0x0000000404087825 */ /* 0x001fca00078e0020 */
[----:B------:R0:W4:Y:S02]  /*15b0*/  LDG.E.CONSTANT R13, desc[UR8][R8.64] ;  /* 0x00000008080d7981 */ /* 0x000124000c1e9900 */
[----:B0-----:R-:W-:-:S05]  /*15c0*/  IMAD.WIDE.U32 R8, R16, 0x4, R32 ;  /* 0x0000000410087825 */ /* 0x001fca00078e0020 */
[----:B------:R0:W5:Y:S01]  /*15d0*/  LDG.E.CONSTANT R15, desc[UR8][R8.64] ;  /* 0x00000008080f7981 */ /* 0x000162000c1e9900 */
[----:B------:R-:W-:Y:S01]  /*15e0*/  FMNMX3 R0, R0, R10, R11, !PT ;  /* 0x0000000a00007276 */ /* 0x000fe2000780000b */
[----:B------:R-:W-:-:S06]  /*15f0*/  IMAD.WIDE.U32 R10, R19, 0x4, R32 ;  /* 0x00000004130a7825 */ /* 0x000fcc00078e0020 */
[----:B------:R-:W2:Y:S01]  /*1600*/  LDG.E.CONSTANT R10, desc[UR8][R10.64] ;  /* 0x000000080a0a7981 */ /* 0x000ea2000c1e9900 */
[----:B0-----:R-:W-:-:S06]  /*1610*/  IMAD.WIDE.U32 R8, R17, 0x4, R32 ;  /* 0x0000000411087825 */ /* 0x001fcc00078e0020 */
[----:B------:R-:W3:Y:S01]  /*1620*/  LDG.E.CONSTANT R8, desc[UR8][R8.64] ;  /* 0x0000000808087981 */ /* 0x000ee2000c1e9900 */
[----:B----4-:R-:W-:-:S03]  /*1630*/  FMNMX3 R0, R0, R12, R13, !PT ;  /* 0x0000000c00007276 */ /* 0x010fc6000780000d */
[----:B-----5:R0:W-:Y:S01]  /*1640*/  STL.128 [R2+-0x10], R12 ;  /* 0xfffff00c02007387 */ /* 0x0201e20000100c00 */
[----:B------:R-:W-:Y:S01]  /*1650*/  FMNMX3 R0, R0, R14, R15, !PT ;  /* 0x0000000e00007276 */ /* 0x000fe2000780000f */
[----:B0-----:R-:W-:-:S04]  /*1660*/  IMAD.WIDE.U32 R12, R18, 0x4, R32 ;  /* 0x00000004120c7825 */ /* 0x001fc800078e0020 */
[--C-:B------:R-:W-:Y:S01]  /*1670*/  IMAD.WIDE.U32 R14, R20, 0x4, R32.reuse ;  /* 0x00000004140e7825 */ /* 0x100fe200078e0020 */
[----:B------:R0:W3:Y:S04]  /*1680*/  LDG.E.CONSTANT R9, desc[UR8][R12.64] ;  /* 0x000000080c097981 */ /* 0x0000e8000c1e9900 */
[----:B------:R1:W2:Y:S01]  /*1690*/  LDG.E.CONSTANT R11, desc[UR8][R14.64] ;  /* 0x000000080e0b7981 */ /* 0x0002a2000c1e9900 */
[----:B0-----:R-:W-:-:S04]  /*16a0*/  IMAD.WIDE.U32 R12, R21, 0x4, R32 ;  /* 0x00000004150c7825 */ /* 0x001fc800078e0020 */
[--C-:B-1----:R-:W-:Y:S02]  /*16b0*/  IMAD.WIDE.U32 R14, R22, 0x4, R32.reuse ;  /* 0x00000004160e7825 */ /* 0x102fe400078e0020 */
[----:B------:R-:W4:Y:S04]  /*16c0*/  LDG.E.CONSTANT R12, desc[UR8][R12.64] ;  /* 0x000000080c0c7981 */ /* 0x000f28000c1e9900 */
[----:B------:R0:W4:Y:S02]  /*16d0*/  LDG.E.CONSTANT R13, desc[UR8][R14.64] ;  /* 0x000000080e0d7981 */ /* 0x000124000c1e9900 */
[----:B0-----:R-:W-:-:S04]  /*16e0*/  IMAD.WIDE.U32 R14, R23, 0x4, R32 ;  /* 0x00000004170e7825 */ /* 0x001fc800078e0020 */
[----:B------:R-:W-:Y:S02]  /*16f0*/  IMAD.WIDE.U32 R32, R26, 0x4, R32 ;  /* 0x000000041a207825 */ /* 0x000fe400078e0020 */
[----:B------:R-:W5:Y:S04]  /*1700*/  LDG.E.CONSTANT R14, desc[UR8][R14.64] ;  /* 0x000000080e0e7981 */ /* 0x000f68000c1e9900 */
[----:B------:R-:W5:Y:S01]  /*1710*/  LDG.E.CONSTANT R15, desc[UR8][R32.64] ;  /* 0x00000008200f7981 */ /* 0x000f62000c1e9900 */
        /* <DEDUP_REMOVED lines=18> */
[----:B---3--:R-:W-:-:S04]  /*1840*/  FMNMX3 R0, R0, R8, R9, !PT ;  /* 0x0000000800007276 */ /* 0x008fc80007800009 */
[----:B--2---:R-:W-:Y:S01]  /*1850*/  FMNMX3 R0, R0, R10, R11, !PT ;  /* 0x0000000a00007276 */ /* 0x004fe2000780000b */
[----:B------:R-:W-:Y:S03]  /*1860*/  STL.128 [R2], R8 ;  /* 0x0000000802007387 */ /* 0x000fe60000100c00 */
[----:B----4-:R-:W-:Y:S01]  /*1870*/  FMNMX3 R0, R0, R12, R13, !PT ;  /* 0x0000000c00007276 */ /* 0x010fe2000780000d */
[----:B-----5:R0:W-:Y:S03]  /*1880*/  STL.128 [R2+0x10], R12 ;  /* 0x0000100c02007387 */ /* 0x0201e60000100c00 */
[----:B------:R-:W-:Y:S02]  /*1890*/  FMNMX3 R0, R0, R14, R15, !PT ;  /* 0x0000000e00007276 */ /* 0x000fe4000780000f */
[----:B0-----:R-:W-:Y:S01]  /*18a0*/  IADD3 R2, PT, PT, R2, 0x40, RZ ;  /* 0x0000004002027810 */ /* 0x001fe20007ffe0ff */
[----:B------:R-:W-:Y:S06]  /*18b0*/  BRA.U UP0, `(.L_x_117) ;  /* 0xfffffff900fc7547 */ /* 0x000fec000b83ffff */
[----:B------:R-:W0:Y:S02]  /*18c0*/  LDC R2, c[0x0][0x394] ;  /* 0x0000e500ff027b82 */ /* 0x000e240000000800 */
[----:B0-----:R-:W-:-:S04]  /*18d0*/  SHF.R.S32.HI R3, RZ, 0x1f, R2 ;  /* 0x0000001fff037819 */ /* 0x001fc80000011402 */
[----:B------:R-:W-:-:S04]  /*18e0*/  LEA.HI R3, R3, R2, RZ, 0x5 ;  /* 0x0000000203037211 */ /* 0x000fc800078f28ff */
[----:B------:R-:W-:-:S04]  /*18f0*/  LEA.HI.SX32 R3, R3, 0x1, 0x1b ;  /* 0x0000000103037811 */ /* 0x000fc800078fdaff */
[----:B------:R-:W-:-:S07]  /*1900*/  LOP3.LUT R22, R3, 0xfffffff0, RZ, 0xc0, !PT ;  /* 0xfffffff003167812 */ /* 0x000fce00078ec0ff */
.L_x_116:
[----:B------:R-:W0:Y:S02]  /*1910*/  LDCU UR4, c[0x0][0x394] ;  /* 0x00007280ff0477ac */ /* 0x000e240008000800 */
[----:B0-----:R-:W-:-:S04]  /*1920*/  USHF.R.S32.HI UR5, URZ, 0x1f, UR4 ;  /* 0x0000001fff057899 */ /* 0x001fc80008011404 */
[----:B------:R-:W-:-:S04]  /*1930*/  ULEA.HI UR5, UR5, UR4, URZ, 0x5 ;  /* 0x0000000405057291 */ /* 0x000fc8000f8f28ff */
[----:B------:R-:W-:-:S04]  /*1940*/  ULEA.HI.SX32 UR5, UR5, 0x1, 0x1b ;  /* 0x0000000105057891 */ /* 0x000fc8000f8fdaff */
[----:B------:R-:W-:-:S09]  /*1950*/  ULOP3.LUT UP0, UR4, UR5, 0xf, URZ, 0xc0, !UPT ;  /* 0x0000000f05047892 */ /* 0x000fd2000f80c0ff */
[----:B------:R-:W-:Y:S05]  /*1960*/  BRA.U !UP0, `(.L_x_110) ;  /* 0x00000005083c7547 */ /* 0x000fea000b800000 */
[----:B------:R-:W0:Y:S01]  /*1970*/  S2R R23, SR_TID.X ;  /* 0x0000000000177919 */ /* 0x000e220000002100 */
[----:B------:R-:W-:Y:S02]  /*1980*/  UISETP.GE.U32.AND UP0, UPT, UR4, 0x8, UPT ;  /* 0x000000080400788c */ /* 0x000fe4000bf06070 */
[----:B------:R-:W-:-:S04]  /*1990*/  ULOP3.LUT UR6, UR5, 0x7, URZ, 0xc0, !UPT ;  /* 0x0000000705067892 */ /* 0x000fc8000f8ec0ff */
[----:B------:R-:W-:Y:S01]  /*19a0*/  UISETP.NE.AND UP1, UPT, UR6, URZ, UPT ;  /* 0x000000ff0600728c */ /* 0x000fe2000bf25270 */
[----:B0-----:R-:W-:Y:S02]  /*19b0*/  IMAD R23, R23, UR5, RZ ;  /* 0x0000000517177c24 */ /* 0x001fe4000f8e02ff */
[----:B------:R-:W-:Y:S08]  /*19c0*/  BRA.U !UP0, `(.L_x_118) ;  /* 0x0000000108887547 */ /* 0x000ff0000b800000 */
        /* <DEDUP_REMOVED lines=34> */
.L_x_118:
        /* <DEDUP_REMOVED lines=24> */
.L_x_119:
[----:B------:R-:W-:Y:S05]  /*1d70*/  BRA.U !UP1, `(.L_x_110) ;  /* 0x0000000109387547 */ /* 0x000fea000b800000 */
[----:B------:R-:W2:Y:S01]  /*1d80*/  LDC.64 R4, c[0x0][0x380] ;  /* 0x0000e000ff047b82 */ /* 0x000ea20000000a00 */
[----:B------:R-:W-:Y:S01]  /*1d90*/  IADD3 R23, PT, PT, R23, R22, RZ ;  /* 0x0000001617177210 */ /* 0x000fe20007ffe0ff */
[----:B------:R-:W-:Y:S01]  /*1da0*/  UIADD3 UR4, UPT, UPT, -UR4, URZ, URZ ;  /* 0x000000ff04047290 */ /* 0x000fe2000fffe1ff */
[----:B------:R-:W-:-:S03]  /*1db0*/  LEA R22, R22, R1, 0x2 ;  /* 0x0000000116167211 */ /* 0x000fc600078e10ff */
[----:B------:R-:W-:-:S08]  /*1dc0*/  IMAD R23, R23, R25, R6 ;  /* 0x0000001917177224 */ /* 0x000fd000078e0206 */
.L_x_120:
[----:B--2---:R-:W-:-:S06]  /*1dd0*/  IMAD.WIDE.U32 R2, R23, 0x4, R4 ;  /* 0x0000000417027825 */ /* 0x004fcc00078e0004 */
[----:B------:R-:W2:Y:S01]  /*1de0*/  LDG.E.CONSTANT R3, desc[UR8][R2.64] ;  /* 0x0000000802037981 */ /* 0x000ea2000c1e9900 */
[----:B------:R-:W-:Y:S01]  /*1df0*/  UIADD3 UR4, UPT, UPT, UR4, 0x1, URZ ;  /* 0x0000000104047890 */ /* 0x000fe2000fffe0ff */
[----:B------:R-:W-:-:S03]  /*1e00*/  IADD3 R23, PT, PT, R23, R25, RZ ;  /* 0x0000001917177210 */ /* 0x000fc60007ffe0ff */
[----:B------:R-:W-:Y:S01]  /*1e10*/  UISETP.NE.AND UP0, UPT, UR4, URZ, UPT ;  /* 0x000000ff0400728c */ /* 0x000fe2000bf05270 */
[----:B--2---:R2:W-:Y:S01]  /*1e20*/  STL [R22], R3 ;  /* 0x0000000316007387 */ /* 0x0045e20000100800 */
[----:B------:R-:W-:Y:S02]  /*1e30*/  FMNMX R0, R3, R0, !PT ;  /* 0x0000000003007209 */ /* 0x000fe40007800000 */
[----:B--2---:R-:W-:-:S05]  /*1e40*/  IADD3 R22, PT, PT, R22, 0x4, RZ ;  /* 0x0000000416167810 */ /* 0x004fca0007ffe0ff */
[----:B------:R-:W-:Y:S05]  /*1e50*/  BRA.U UP0, `(.L_x_120) ;  /* 0xfffffffd00dc7547 */ /* 0x000fea000b83ffff */
.L_x_110:
[----:B------:R-:W-:Y:S05]  /*1e60*/  BSYNC.RECONVERGENT B0 ;  /* 0x0000000000007941 */ /* 0x000fea0003800200 */
.L_x_108:
[----:B------:R-:W2:Y:S01]  /*1e70*/  SHFL.BFLY PT, R3, R0, 0x10, 0x1f ;  /* 0x0e001f0000037f89 */ /* 0x000ea200000e0000 */
[----:B------:R-:W3:Y:S01]  /*1e80*/  S2UR UR5, SR_CgaCtaId ;  /* 0x00000000000579c3 */ /* 0x000ee20000008800 */
[----:B------:R-:W-:Y:S01]  /*1e90*/  UMOV UR4, 0x400 ;  /* 0x0000040000047882 */ /* 0x000fe20000000000 */
[----:B------:R-:W-:Y:S01]  /*1ea0*/  BSSY.RECONVERGENT B0, `(.L_x_121) ;  /* 0x000020b000007945 */ /* 0x000fe20003800200 */
[----:B------:R-:W-:Y:S02]  /*1eb0*/  MOV R26, RZ ;  /* 0x000000ff001a7202 */ /* 0x000fe40000000f00 */
[----:B--2---:R-:W-:Y:S01]  /*1ec0*/  FMNMX R4, R3, R0, !PT ;  /* 0x0000000003047209 */ /* 0x004fe20007800000 */
[----:B---3--:R-:W-:Y:S01]  /*1ed0*/  ULEA UR6, UR5, UR4, 0x18 ;  /* 0x0000000405067291 */ /* 0x008fe2000f8ec0ff */
[----:B------:R-:W2:Y:S03]  /*1ee0*/  S2R R0, SR_TID.X ;  /* 0x0000000000007919 */ /* 0x000ea60000002100 */
[----:B------:R-:W3:Y:S02]  /*1ef0*/  SHFL.BFLY PT, R3, R4, 0x8, 0x1f ;  /* 0x0d001f0004037f89 */ /* 0x000ee400000e0000 */
[----:B---3--:R-:W-:-:S02]  /*1f00*/  FMNMX R5, R4, R3, !PT ;  /* 0x0000000304057209 */ /* 0x008fc40007800000 */
[----:B--2---:R-:W-:-:S03]  /*1f10*/  ISETP.NE.AND P1, PT, R0, RZ, PT ;  /* 0x000000ff0000720c */ /* 0x004fc60003f25270 */
[----:B------:R-:W0:Y:S02]  /*1f20*/  SHFL.BFLY PT, R2, R5, 0x4, 0x1f ;  /* 0x0c801f0005027f89 */ /* 0x000e2400000e0000 */
[----:B01----:R-:W-:Y:S02]  /*1f30*/  FMNMX R8, R5, R2, !PT ;  /* 0x0000000205087209 */ /* 0x003fe40007800000 */
[----:B------:R-:W0:Y:S03]  /*1f40*/  S2R R2, SR_TID.Y ;  /* 0x0000000000027919 */ /* 0x000e260000002200 */
[----:B------:R-:W1:Y:S02]  /*1f50*/  SHFL.BFLY PT, R3, R8, 0x2, 0x1f ;  /* 0x0c401f0008037f89 */ /* 0x000e6400000e0000 */
[----:B-1----:R-:W-:Y:S02]  /*1f60*/  FMNMX R9, R8, R3, !PT ;  /* 0x0000000308097209 */ /* 0x002fe40007800000 */
[----:B------:R-:W1:Y:S01]  /*1f70*/  LDC R3, c[0x0][0x394] ;  /* 0x0000e500ff037b82 */ /* 0x000e620000000800 */
[----:B0-----:R-:W-:-:S02]  /*1f80*/  LEA R27, R2, UR6, 0x2 ;  /* 0x00000006021b7c11 */ /* 0x001fc4000f8e10ff */
[----:B------:R-:W0:Y:S01]  /*1f90*/  SHFL.BFLY PT, R10, R9, 0x1, 0x1f ;  /* 0x0c201f00090a7f89 */ /* 0x000e2200000e0000 */
[----:B-1----:R-:W-:Y:S02]  /*1fa0*/  SHF.R.S32.HI R4, RZ, 0x1f, R3 ;  /* 0x0000001fff047819 */ /* 0x002fe40000011403 */
[----:B0-----:R-:W-:Y:S02]  /*1fb0*/  FMNMX R10, R9, R10, !PT ;  /* 0x0000000a090a7209 */ /* 0x001fe40007800000 */
[----:B------:R-:W-:-:S03]  /*1fc0*/  LEA.HI R5, R4, R3, RZ, 0x5 ;  /* 0x0000000304057211 */ /* 0x000fc600078f28ff */
[----:B------:R0:W-:Y:S01]  /*1fd0*/  @!P1 STS [R27], R10 ;  /* 0x0000000a1b009388 */ /* 0x0001e20000000800 */
[----:B------:R-:W-:Y:S02]  /*1fe0*/  SHF.R.S32.HI R4, RZ, 0x5, R5 ;  /* 0x00000005ff047819 */ /* 0x000fe40000011405 */
[----:B------:R-:W-:Y:S01]  /*1ff0*/  LEA.HI.SX32 R5, R5, 0x1, 0x1b ;  /* 0x0000000105057811 */ /* 0x000fe200078fdaff */
[----:B------:R-:W-:Y:S06]  /*2000*/  @!P0 BRA `(.L_x_122) ;  /* 0x0000000c00ec8947 */ /* 0x000fec0003800000 */
[----:B------:R-:W-:-:S13]  /*2010*/  ISETP.GE.AND P2, PT, R3, 0x20, PT ;  /* 0x000000200300780c */ /* 0x000fda0003f46270 */
[----:B------:R-:W-:Y:S05]  /*2020*/  @!P2 BRA `(.L_x_123) ;  /* 0x0000001c00c8a947 */ /* 0x000fea0003800000 */
[----:B------:R1:W2:Y:S01]  /*2030*/  LDS R29, [R27] ;  /* 0x000000001b1d7984 */ /* 0x0002a20000000800 */
[C---:B------:R-:W-:Y:S01]  /*2040*/  IADD3 R8, PT, PT, R4.reuse, -0x1, RZ ;  /* 0xffffffff04087810 */ /* 0x040fe20007ffe0ff */
[----:B------:R-:W-:Y:S01]  /*2050*/  HFMA2 R26, -RZ, RZ, 0, 0 ;  /* 0x00000000ff1a7431 */ /* 0x000fe200000001ff */
[----:B------:R-:W-:Y:S02]  /*2060*/  LOP3.LUT R31, R4, 0xf, RZ, 0xc0, !PT ;  /* 0x0000000f041f7812 */ /* 0x000fe400078ec0ff */
[----:B------:R-:W-:Y:S02]  /*2070*/  ISETP.GE.U32.AND P3, PT, R8, 0xf, PT ;  /* 0x0000000f0800780c */ /* 0x000fe40003f66070 */
[----:B------:R-:W-:Y:S02]  /*2080*/  ISETP.NE.AND P2, PT, R31, RZ, PT ;  /* 0x000000ff1f00720c */ /* 0x000fe40003f45270 */
[----:B------:R-:W-:-:S09]  /*2090*/  MOV R30, RZ ;  /* 0x000000ff001e7202 */ /* 0x000fd20000000f00 */
[----:B-1----:R-:W-:Y:S05]  /*20a0*/  @!P3 BRA `(.L_x_124) ;  /* 0x0000000400f0b947 */ /* 0x002fea0003800000 */
[----:B------:R-:W-:Y:S02]  /*20b0*/  LOP3.LUT R30, R4, 0x3fffff0, RZ, 0xc0, !PT ;  /* 0x03fffff0041e7812 */ /* 0x000fe400078ec0ff */
[----:B------:R-:W-:Y:S02]  /*20c0*/  IADD3 R32, PT, PT, R1, 0x20, RZ ;  /* 0x0000002001207810 */ /* 0x000fe40007ffe0ff */
[----:B------:R-:W-:Y:S02]  /*20d0*/  MOV R26, RZ ;  /* 0x000000ff001a7202 */ /* 0x000fe40000000f00 */
[----:B------:R-:W-:-:S07]  /*20e0*/  IADD3 R33, PT, PT, -R30, RZ, RZ ;  /* 0x000000ff1e217210 */ /* 0x000fce0007ffe1ff */
.L_x_125:
[----:B0-----:R-:W2:Y:S04]  /*20f0*/  LDL.128 R8, [R32+-0x20] ;  /* 0xffffe00020087983 */ /* 0x001ea80000100c00 */
[----:B------:R-:W3:Y:S04]  /*2100*/  LDL.128 R12, [R32+-0x10] ;  /* 0xfffff000200c7983 */ /* 0x000ee80000100c00 */
[----:B------:R-:W4:Y:S04]  /*2110*/  LDL.128 R16, [R32] ;  /* 0x0000000020107983 */ /* 0x000f280000100c00 */
[----:B------:R0:W5:Y:S01]  /*2120*/  LDL.128 R20, [R32+0x10] ;  /* 0x0000100020147983 */ /* 0x0001620000100c00 */
[----:B------:R-:W-:-:S02]  /*2130*/  IADD3 R33, PT, PT, R33, 0x10, RZ ;  /* 0x0000001021217810 */ /* 0x000fc40007ffe0ff */
[----:B0-----:R-:W-:Y:S01]  /*2140*/  IADD3 R32, PT, PT, R32, 0x40, RZ ;  /* 0x0000004020207810 */ /* 0x001fe20007ffe0ff */
[--C-:B--2---:R-:W-:Y:S01]  /*2150*/  FADD R8, R8, -R29.reuse ;  /* 0x8000001d08087221 */ /* 0x104fe20000000000 */
[--C-:B------:R-:W-:Y:S01]  /*2160*/  FADD R9, R9, -R29.reuse ;  /* 0x8000001d09097221 */ /* 0x100fe20000000000 */
[--C-:B------:R-:W-:Y:S01]  /*2170*/  FADD R10, R10, -R29.reuse ;  /* 0x8000001d0a0a7221 */ /* 0x100fe20000000000 */
[--C-:B------:R-:W-:Y:S01]  /*2180*/  FADD R11, R11, -R29.reuse ;  /* 0x8000001d0b0b7221 */ /* 0x100fe20000000000 */
[----:B------:R-:W-:Y:S01]  /*2190*/  FMUL R36, R8, 1.4426950216293334961 ;  /* 0x3fb8aa3b08247820 */ /* 0x000fe20000400000 */
[----:B------:R-:W-:Y:S01]  /*21a0*/  FMUL R8, R9, 1.4426950216293334961 ;  /* 0x3fb8aa3b09087820 */ /* 0x000fe20000400000 */
[----:B------:R-:W-:Y:S01]  /*21b0*/  FMUL R35, R10, 1.4426950216293334961 ;  /* 0x3fb8aa3b0a237820 */ /* 0x000fe20000400000 */
[----:B------:R-:W-:Y:S01]  /*21c0*/  FMUL R34, R11, 1.4426950216293334961 ;  /* 0x3fb8aa3b0b227820 */ /* 0x000fe20000400000 */
[--C-:B---3--:R-:W-:Y:S01]  /*21d0*/  FADD R12, R12, -R29.reuse ;  /* 0x8000001d0c0c7221 */ /* 0x108fe20000000000 */
[----:B------:R-:W-:Y:S01]  /*21e0*/  FSETP.GEU.AND P4, PT, R36, -126, PT ;  /* 0xc2fc00002400780b */ /* 0x000fe20003f8e000 */
[--C-:B------:R-:W-:Y:S01]  /*21f0*/  FADD R13, R13, -R29.reuse ;  /* 0x8000001d0d0d7221 */ /* 0x100fe20000000000 */
[----:B------:R-:W-:Y:S01]  /*2200*/  FSETP.GEU.AND P3, PT, R8, -126, PT ;  /* 0xc2fc00000800780b */ /* 0x000fe20003f6e000 */
[----:B------:R-:W-:Y:S01]  /*2210*/  FMUL R10, R12, 1.4426950216293334961 ;  /* 0x3fb8aa3b0c0a7820 */ /* 0x000fe20000400000 */
[----:B------:R-:W-:Y:S01]  /*2220*/  FSETP.GEU.AND P6, PT, R35, -126, PT ;  /* 0xc2fc00002300780b */ /* 0x000fe20003fce000 */
[----:B------:R-:W-:Y:S01]  /*2230*/  FMUL R13, R13, 1.4426950216293334961 ;  /* 0x3fb8aa3b0d0d7820 */ /* 0x000fe20000400000 */
[----:B------:R-:W-:Y:S01]  /*2240*/  FSETP.GEU.AND P5, PT, R34, -126, PT ;  /* 0xc2fc00002200780b */ /* 0x000fe20003fae000 */
[--C-:B------:R-:W-:Y:S01]  /*2250*/  FADD R14, R14, -R29.reuse ;  /* 0x8000001d0e0e7221 */ /* 0x100fe20000000000 */
[--C-:B------:R-:W-:Y:S01]  /*2260*/  FADD R15, R15, -R29.reuse ;  /* 0x8000001d0f0f7221 */ /* 0x100fe20000000000 */
[--C-:B----4-:R-:W-:Y:S01]  /*2270*/  FADD R17, R17, -R29.reuse ;  /* 0x8000001d11117221 */ /* 0x110fe20000000000 */
[--C-:B------:R-:W-:Y:S01]  /*2280*/  FADD R16, R16, -R29.reuse ;  /* 0x8000001d10107221 */ /* 0x100fe20000000000 */
[----:B------:R-:W-:Y:S01]  /*2290*/  FMUL R14, R14, 1.4426950216293334961 ;  /* 0x3fb8aa3b0e0e7820 */ /* 0x000fe20000400000 */
[----:B------:R-:W-:Y:S01]  /*22a0*/  FMUL R15, R15, 1.4426950216293334961 ;  /* 0x3fb8aa3b0f0f7820 */ /* 0x000fe20000400000 */
[----:B------:R-:W-:Y:S01]  /*22b0*/  @!P4 FMUL R36, R36, 0.5 ;  /* 0x3f0000002424c820 */ /* 0x000fe20000400000 */
[----:B------:R-:W-:Y:S01]  /*22c0*/  FMUL R17, R17, 1.4426950216293334961 ;  /* 0x3fb8aa3b11117820 */ /* 0x000fe20000400000 */
[----:B------:R-:W-:Y:S01]  /*22d0*/  @!P3 FMUL R8, R8, 0.5 ;  /* 0x3f0000000808b820 */ /* 0x000fe20000400000 */
[----:B------:R-:W-:Y:S01]  /*22e0*/  FMUL R16, R16, 1.4426950216293334961 ;  /* 0x3fb8aa3b10107820 */ /* 0x000fe20000400000 */
[----:B------:R-:W0:Y:S01]  /*22f0*/  MUFU.EX2 R9, R36 ;  /* 0x0000002400097308 */ /* 0x000e220000000800 */
[----:B------:R-:W-:Y:S01]  /*2300*/  @!P6 FMUL R35, R35, 0.5 ;  /* 0x3f0000002323e820 */ /* 0x000fe20000400000 */
[----:B------:R-:W-:Y:S01]  /*2310*/  @!P5 FMUL R34, R34, 0.5 ;  /* 0x3f0000002222d820 */ /* 0x000fe20000400000 */
[--C-:B------:R-:W-:Y:S01]  /*2320*/  FADD R19, R19, -R29.reuse ;  /* 0x8000001d13137221 */ /* 0x100fe20000000000 */
[--C-:B-----5:R-:W-:Y:S01]  /*2330*/  FADD R21, R21, -R29.reuse ;  /* 0x8000001d15157221 */ /* 0x120fe20000000000 */
[--C-:B------:R-:W-:Y:S01]  /*2340*/  FADD R20, R20, -R29.reuse ;  /* 0x8000001d14147221 */ /* 0x100fe20000000000 */
[--C-:B------:R-:W-:Y:S01]  /*2350*/  FADD R22, R22, -R29.reuse ;  /* 0x8000001d16167221 */ /* 0x100fe20000000000 */
[----:B------:R-:W-:Y:S01]  /*2360*/  FADD R23, R23, -R29 ;  /* 0x8000001d17177221 */ /* 0x000fe20000000000 */
[----:B------:R-:W1:Y:S02]  /*2370*/  MUFU.EX2 R8, R8 ;  /* 0x0000000800087308 */ /* 0x000e640000000800 */
[----:B------:R-:W-:Y:S01]  /*2380*/  FMUL R22, R22, 1.4426950216293334961 ;  /* 0x3fb8aa3b16167820 */ /* 0x000fe20000400000 */
[----:B------:R-:W-:-:S05]  /*2390*/  FMUL R23, R23, 1.4426950216293334961 ;  /* 0x3fb8aa3b17177820 */ /* 0x000fca0000400000 */
[----:B------:R-:W2:Y:S01]  /*23a0*/  MUFU.EX2 R11, R35 ;  /* 0x00000023000b7308 */ /* 0x000ea20000000800 */
[----:B0-----:R-:W-:Y:S01]  /*23b0*/  @!P4 FMUL R9, R9, R9 ;  /* 0x000000090909c220 */ /* 0x001fe20000400000 */
[----:B------:R-:W-:-:S03]  /*23c0*/  FSETP.GEU.AND P4, PT, R10, -126, PT ;  /* 0xc2fc00000a00780b */ /* 0x000fc60003f8e000 */
[----:B------:R-:W-:Y:S01]  /*23d0*/  FADD R9, R9, R26 ;  /* 0x0000001a09097221 */ /* 0x000fe20000000000 */
[----:B------:R-:W-:Y:S02]  /*23e0*/  FADD R26, R18, -R29 ;  /* 0x8000001d121a7221 */ /* 0x000fe40000000000 */
[----:B------:R-:W0:Y:S01]  /*23f0*/  MUFU.EX2 R12, R34 ;  /* 0x00000022000c7308 */ /* 0x000e220000000800 */
[----:B-1----:R-:W-:Y:S01]  /*2400*/  @!P3 FMUL R8, R8, R8 ;  /* 0x000000080808b220 */ /* 0x002fe20000400000 */
[----:B------:R-:W-:-:S03]  /*2410*/  FSETP.GEU.AND P3, PT, R13, -126, PT ;  /* 0xc2fc00000d00780b */ /* 0x000fc60003f6e000 */
[----:B------:R-:W-:Y:S01]  /*2420*/  FADD R18, R9, R8 ;  /* 0x0000000809127221 */ /* 0x000fe20000000000 */
[----:B------:R-:W-:Y:S01]  /*2430*/  FMUL R9, R26, 1.4426950216293334961 ;  /* 0x3fb8aa3b1a097820 */ /* 0x000fe20000400000 */
[----:B------:R-:W-:Y:S01]  /*2440*/  @!P4 FMUL R10, R10, 0.5 ;  /* 0x3f0000000a0ac820 */ /* 0x000fe20000400000 */
[----:B------:R-:W-:Y:S01]  /*2450*/  FMUL R8, R19, 1.4426950216293334961 ;  /* 0x3fb8aa3b13087820 */ /* 0x000fe20000400000 */
[----:B--2---:R-:W-:Y:S01]  /*2460*/  @!P6 FMUL R11, R11, R11 ;  /* 0x0000000b0b0be220 */ /* 0x004fe20000400000 */
[----:B------:R-:W-:-:S03]  /*2470*/  FSETP.GEU.AND P6, PT, R14, -126, PT ;  /* 0xc2fc00000e00780b */ /* 0x000fc60003fce000 */
[----:B------:R-:W1:Y:S01]  /*2480*/  MUFU.EX2 R10, R10 ;  /* 0x0000000a000a7308 */ /* 0x000e620000000800 */
[----:B------:R-:W-:Y:S01]  /*2490*/  FADD R19, R18, R11 ;  /* 0x0000000b12137221 */ /* 0x000fe20000000000 */
[----:B------:R-:W-:Y:S01]  /*24a0*/  @!P3 FMUL R13, R13, 0.5 ;  /* 0x3f0000000d0db820 */ /* 0x000fe20000400000 */
[----:B------:R-:W-:Y:S01]  /*24b0*/  FMUL R18, R21, 1.4426950216293334961 ;  /* 0x3fb8aa3b15127820 */ /* 0x000fe20000400000 */
[----:B0-----:R-:W-:Y:S01]  /*24c0*/  @!P5 FMUL R12, R12, R12 ;  /* 0x0000000c0c0cd220 */ /* 0x001fe20000400000 */
[----:B------:R-:W-:Y:S01]  /*24d0*/  FSETP.GEU.AND P5, PT, R15, -126, PT ;  /* 0xc2fc00000f00780b */ /* 0x000fe20003fae000 */
[----:B------:R-:W-:Y:S02]  /*24e0*/  FMUL R11, R20, 1.4426950216293334961 ;  /* 0x3fb8aa3b140b7820 */ /* 0x000fe40000400000 */
[----:B------:R-:W0:Y:S01]  /*24f0*/  MUFU.EX2 R13, R13 ;  /* 0x0000000d000d7308 */ /* 0x000e220000000800 */
[----:B------:R-:W-:Y:S01]  /*2500*/  FADD R19, R19, R12 ;  /* 0x0000000c13137221 */ /* 0x000fe20000000000 */
[----:B------:R-:W-:-:S06]  /*2510*/  @!P6 FMUL R14, R14, 0.5 ;  /* 0x3f0000000e0ee820 */ /* 0x000fcc0000400000 */
[----:B------:R-:W2:Y:S01]  /*2520*/  MUFU.EX2 R14, R14 ;  /* 0x0000000e000e7308 */ /* 0x000ea20000000800 */
[----:B-1----:R-:W-:Y:S01]  /*2530*/  @!P4 FMUL R10, R10, R10 ;  /* 0x0000000a0a0ac220 */ /* 0x002fe20000400000 */
[----:B------:R-:W-:Y:S01]  /*2540*/  @!P5 FMUL R15, R15, 0.5 ;  /* 0x3f0000000f0fd820 */ /* 0x000fe20000400000 */
[----:B------:R-:W-:Y:S02]  /*2550*/  FSETP.GEU.AND P4, PT, R16, -126, PT ;  /* 0xc2fc00001000780b */ /* 0x000fe40003f8e000 */
[----:B------:R-:W-:-:S03]  /*2560*/  FADD R10, R19, R10 ;  /* 0x0000000a130a7221 */ /* 0x000fc60000000000 */
[----:B------:R-:W1:Y:S01]  /*2570*/  MUFU.EX2 R15, R15 ;  /* 0x0000000f000f7308 */ /* 0x000e620000000800 */
[----:B0-----:R-:W-:Y:S01]  /*2580*/  @!P3 FMUL R13, R13, R13 ;  /* 0x0000000d0d0db220 */ /* 0x001fe20000400000 */
[----:B------:R-:W-:-:S03]  /*2590*/  FSETP.GEU.AND P3, PT, R17, -126, PT ;  /* 0xc2fc00001100780b */ /* 0x000fc60003f6e000 */
[----:B------:R-:W-:-:S03]  /*25a0*/  FADD R13, R10, R13 ;  /* 0x0000000d0a0d7221 */ /* 0x000fc60000000000 */
[----:B------:R-:W-:Y:S01]  /*25b0*/  @!P4 FMUL R16, R16, 0.5 ;  /* 0x3f0000001010c820 */ /* 0x000fe20000400000 */
[----:B--2---:R-:W-:Y:S01]  /*25c0*/  @!P6 FMUL R14, R14, R14 ;  /* 0x0000000e0e0ee220 */ /* 0x004fe20000400000 */
[----:B------:R-:W-:-:S03]  /*25d0*/  FSETP.GEU.AND P6, PT, R9, -126, PT ;  /* 0xc2fc00000900780b */ /* 0x000fc60003fce000 */
[----:B------:R-:W-:Y:S01]  /*25e0*/  FADD R14, R13, R14 ;  /* 0x0000000e0d0e7221 */ /* 0x000fe20000000000 */
[----:B------:R-:W0:Y:S01]  /*25f0*/  MUFU.EX2 R16, R16 ;  /* 0x0000001000107308 */ /* 0x000e220000000800 */
[----:B------:R-:W-:Y:S01]  /*2600*/  @!P3 FMUL R17, R17, 0.5 ;  /* 0x3f0000001111b820 */ /* 0x000fe20000400000 */
[----:B-1----:R-:W-:Y:S01]  /*2610*/  @!P5 FMUL R15, R15, R15 ;  /* 0x0000000f0f0fd220 */ /* 0x002fe20000400000 */
[----:B------:R-:W-:-:S03]  /*2620*/  FSETP.GEU.AND P5, PT, R8, -126, PT ;  /* 0xc2fc00000800780b */ /* 0x000fc60003fae000 */
[----:B------:R-:W-:Y:S02]  /*2630*/  FADD R15, R14, R15 ;  /* 0x0000000f0e0f7221 */ /* 0x000fe40000000000 */
[----:B------:R-:W1:Y:S01]  /*2640*/  MUFU.EX2 R17, R17 ;  /* 0x0000001100117308 */ /* 0x000e620000000800 */
[----:B------:R-:W-:-:S07]  /*2650*/  @!P6 FMUL R9, R9, 0.5 ;  /* 0x3f0000000909e820 */ /* 0x000fce0000400000 */
[----:B------:R-:W2:Y:S01]  /*2660*/  MUFU.EX2 R9, R9 ;  /* 0x0000000900097308 */ /* 0x000ea20000000800 */
[----:B------:R-:W-:Y:S01]  /*2670*/  @!P5 FMUL R8, R8, 0.5 ;  /* 0x3f0000000808d820 */ /* 0x000fe20000400000 */
[----:B0-----:R-:W-:Y:S01]  /*2680*/  @!P4 FMUL R16, R16, R16 ;  /* 0x000000101010c220 */ /* 0x001fe20000400000 */
[----:B------:R-:W-:-:S03]  /*2690*/  FSETP.GEU.AND P4, PT, R11, -126, PT ;  /* 0xc2fc00000b00780b */ /* 0x000fc60003f8e000 */
[----:B------:R-:W-:Y:S02]  /*26a0*/  FADD R16, R15, R16 ;  /* 0x000000100f107221 */ /* 0x000fe40000000000 */
[----:B------:R-:W0:Y:S01]  /*26b0*/  MUFU.EX2 R8, R8 ;  /* 0x0000000800087308 */ /* 0x000e220000000800 */
[----:B-1----:R-:W-:Y:S01]  /*26c0*/  @!P3 FMUL R17, R17, R17 ;  /* 0x000000111111b220 */ /* 0x002fe20000400000 */
[----:B------:R-:W-:-:S03]  /*26d0*/  FSETP.GEU.AND P3, PT, R18, -126, PT ;  /* 0xc2fc00001200780b */ /* 0x000fc60003f6e000 */
[----:B------:R-:W-:-:S03]  /*26e0*/  FADD R16, R16, R17 ;  /* 0x0000001110107221 */ /* 0x000fc60000000000 */
[----:B------:R-:W-:Y:S01]  /*26f0*/  @!P4 FMUL R11, R11, 0.5 ;  /* 0x3f0000000b0bc820 */ /* 0x000fe20000400000 */
[----:B--2---:R-:W-:Y:S01]  /*2700*/  @!P6 FMUL R9, R9, R9 ;  /* 0x000000090909e220 */ /* 0x004fe20000400000 */
[----:B------:R-:W-:Y:S02]  /*2710*/  FSETP.GEU.AND P6, PT, R22, -126, PT ;  /* 0xc2fc00001600780b */ /* 0x000fe40003fce000 */
[----:B------:R-:W1:Y:S01]  /*2720*/  MUFU.EX2 R10, R11 ;  /* 0x0000000b000a7308 */ /* 0x000e620000000800 */
[----:B------:R-:W-:Y:S02]  /*2730*/  FADD R9, R16, R9 ;  /* 0x0000000910097221 */ /* 0x000fe40000000000 */
[----:B------:R-:W-:Y:S01]  /*2740*/  @!P3 FMUL R18, R18, 0.5 ;  /* 0x3f0000001212b820 */ /* 0x000fe20000400000 */
[----:B0-----:R-:W-:Y:S01]  /*2750*/  @!P5 FMUL R8, R8, R8 ;  /* 0x000000080808d220 */ /* 0x001fe20000400000 */
[----:B------:R-:W-:-:S04]  /*2760*/  FSETP.GEU.AND P5, PT, R23, -126, PT ;  /* 0xc2fc00001700780b */ /* 0x000fc80003fae000 */
[----:B------:R-:W0:Y:S01]  /*2770*/  MUFU.EX2 R18, R18 ;  /* 0x0000001200127308 */ /* 0x000e220000000800 */
[----:B------:R-:W-:Y:S01]  /*2780*/  FADD R9, R9, R8 ;  /* 0x0000000809097221 */ /* 0x000fe20000000000 */
[----:B------:R-:W-:-:S06]  /*2790*/  @!P6 FMUL R22, R22, 0.5 ;  /* 0x3f0000001616e820 */ /* 0x000fcc0000400000 */
[----:B------:R-:W2:Y:S01]  /*27a0*/  MUFU.EX2 R22, R22 ;  /* 0x0000001600167308 */ /* 0x000ea20000000800 */
[----:B-1----:R-:W-:Y:S01]  /*27b0*/  @!P4 FMUL R10, R10, R10 ;  /* 0x0000000a0a0ac220 */ /* 0x002fe20000400000 */
[----:B------:R-:W-:-:S03]  /*27c0*/  @!P5 FMUL R23, R23, 0.5 ;  /* 0x3f0000001717d820 */ /* 0x000fc60000400000 */
[----:B------:R-:W-:-:S03]  /*27d0*/  FADD R9, R9, R10 ;  /* 0x0000000a09097221 */ /* 0x000fc60000000000 */
[----:B------:R-:W1:Y:S01]  /*27e0*/  MUFU.EX2 R26, R23 ;  /* 0x00000017001a7308 */ /* 0x000e620000000800 */
[----:B0-----:R-:W-:Y:S01]  /*27f0*/  @!P3 FMUL R18, R18, R18 ;  /* 0x000000121212b220 */ /* 0x001fe20000400000 */
[----:B------:R-:W-:-:S03]  /*2800*/  ISETP.NE.AND P3, PT, R33, RZ, PT ;  /* 0x000000ff2100720c */ /* 0x000fc60003f65270 */
[----:B------:R-:W-:Y:S01]  /*2810*/  FADD R9, R9, R18 ;  /* 0x0000001209097221 */ /* 0x000fe20000000000 */
[----:B--2---:R-:W-:-:S04]  /*2820*/  @!P6 FMUL R22, R22, R22 ;  /* 0x000000161616e220 */ /* 0x004fc80000400000 */
[----:B------:R-:W-:Y:S01]  /*2830*/  FADD R9, R9, R22 ;  /* 0x0000001609097221 */ /* 0x000fe20000000000 */
[----:B-1----:R-:W-:-:S04]  /*2840*/  @!P5 FMUL R26, R26, R26 ;  /* 0x0000001a1a1ad220 */ /* 0x002fc80000400000 */
[----:B------:R-:W-:Y:S01]  /*2850*/  FADD R26, R9, R26 ;  /* 0x0000001a091a7221 */ /* 0x000fe20000000000 */
[----:B------:R-:W-:Y:S06]  /*2860*/  @P3 BRA `(.L_x_125) ;  /* 0xfffffff800203947 */ /* 0x000fec000383ffff */
.L_x_124:
[----:B------:R-:W-:Y:S05]  /*2870*/  @!P2 BRA `(.L_x_123) ;  /* 0x0000001400b4a947 */ /* 0x000fea0003800000 */
[----:B------:R-:W-:Y:S02]  /*2880*/  ISETP.GE.U32.AND P3, PT, R31, 0x8, PT ;  /* 0x000000081f00780c */ /* 0x000fe40003f66070 */
[----:B------:R-:W-:-:S04]  /*2890*/  LOP3.LUT R18, R4, 0x7, RZ, 0xc0, !PT ;  /* 0x0000000704127812 */ /* 0x000fc800078ec0ff */
[----:B------:R-:W-:-:S07]  /*28a0*/  ISETP.NE.AND P2, PT, R18, RZ, PT ;  /* 0x000000ff1200720c */ /* 0x000fce0003f45270 */
[----:B------:R-:W-:Y:S06]  /*28b0*/  @!P3 BRA `(.L_x_126) ;  /* 0x0000000000f0b947 */ /* 0x000fec0003800000 */
[----:B------:R-:W-:-:S05]  /*28c0*/  LEA R16, R30, R1, 0x2 ;  /* 0x000000011e107211 */ /* 0x000fca00078e10ff */
[----:B0-----:R-:W2:Y:S04]  /*28d0*/  LDL.128 R8, [R16] ;  /* 0x0000000010087983 */ /* 0x001ea80000100c00 */
[----:B------:R-:W3:Y:S01]  /*28e0*/  LDL.128 R12, [R16+0x10] ;  /* 0x00001000100c7983 */ /* 0x000ee20000100c00 */
[----:B------:R-:W-:Y:S01]  /*28f0*/  IADD3 R30, PT, PT, R30, 0x8, RZ ;  /* 0x000000081e1e7810 */ /* 0x000fe20007ffe0ff */
[----:B--2---:R-:W-:Y:S01]  /*2900*/  FADD R8, R8, -R29 ;  /* 0x8000001d08087221 */ /* 0x004fe20000000000 */
[C---:B------:R-:W-:Y:S01]  /*2910*/  FADD R9, -R29.reuse, R9 ;  /* 0x000000091d097221 */ /* 0x040fe20000000100 */
[C---:B------:R-:W-:Y:S01]  /*2920*/  FADD R10, -R29.reuse, R10 ;  /* 0x0000000a1d0a7221 */ /* 0x040fe20000000100 */
[----:B------:R-:W-:Y:S01]  /*2930*/  FADD R11, -R29, R11 ;  /* 0x0000000b1d0b7221 */ /* 0x000fe20000000100 */
[----:B------:R-:W-:Y:S01]  /*2940*/  FMUL R17, R8, 1.4426950216293334961 ;  /* 0x3fb8aa3b08117820 */ /* 0x000fe20000400000 */
[----:B------:R-:W-:Y:S01]  /*2950*/  FMUL R8, R9, 1.4426950216293334961 ;  /* 0x3fb8aa3b09087820 */ /* 0x000fe20000400000 */
[----:B------:R-:W-:Y:S01]  /*2960*/  FMUL R10, R10, 1.4426950216293334961 ;  /* 0x3fb8aa3b0a0a7820 */ /* 0x000fe20000400000 */
[----:B------:R-:W-:Y:S01]  /*2970*/  FMUL R11, R11, 1.4426950216293334961 ;  /* 0x3fb8aa3b0b0b7820 */ /* 0x000fe20000400000 */
[----:B---3--:R-:W-:Y:S01]  /*2980*/  FADD R12, R12, -R29 ;  /* 0x8000001d0c0c7221 */ /* 0x008fe20000000000 */
[----:B------:R-:W-:Y:S01]  /*2990*/  FSETP.GEU.AND P5, PT, R17, -126, PT ;  /* 0xc2fc00001100780b */ /* 0x000fe20003fae000 */
[C---:B------:R-:W-:Y:S01]  /*29a0*/  FADD R13, -R29.reuse, R13 ;  /* 0x0000000d1d0d7221 */ /* 0x040fe20000000100 */
[----:B------:R-:W-:Y:S01]  /*29b0*/  FSETP.GEU.AND P6, PT, R8, -126, PT ;  /* 0xc2fc00000800780b */ /* 0x000fe20003fce000 */
[----:B------:R-:W-:Y:S01]  /*29c0*/  FMUL R16, R12, 1.4426950216293334961 ;  /* 0x3fb8aa3b0c107820 */ /* 0x000fe20000400000 */
[----:B------:R-:W-:Y:S01]  /*29d0*/  FSETP.GEU.AND P3, PT, R10, -126, PT ;  /* 0xc2fc00000a00780b */ /* 0x000fe20003f6e000 */
[----:B------:R-:W-:Y:S01]  /*29e0*/  FADD R14, -R29, R14 ;  /* 0x0000000e1d0e7221 */ /* 0x000fe20000000100 */
[----:B------:R-:W-:Y:S01]  /*29f0*/  FSETP.GEU.AND P4, PT, R11, -126, PT ;  /* 0xc2fc00000b00780b */ /* 0x000fe20003f8e000 */
[----:B------:R-:W-:Y:S01]  /*2a00*/  FMUL R13, R13, 1.4426950216293334961 ;  /* 0x3fb8aa3b0d0d7820 */ /* 0x000fe20000400000 */
[----:B------:R-:W-:-:S04]  /*2a10*/  FADD R15, -R29, R15 ;  /* 0x0000000f1d0f7221 */ /* 0x000fc80000000100 */
[----:B------:R-:W-:Y:S01]  /*2a20*/  FMUL R15, R15, 1.4426950216293334961 ;  /* 0x3fb8aa3b0f0f7820 */ /* 0x000fe20000400000 */
[----:B------:R-:W-:Y:S02]  /*2a30*/  @!P5 FMUL R17, R17, 0.5 ;  /* 0x3f0000001111d820 */ /* 0x000fe40000400000 */
[----:B------:R-:W-:Y:S02]  /*2a40*/  @!P6 FMUL R8, R8, 0.5 ;  /* 0x3f0000000808e820 */ /* 0x000fe40000400000 */
[----:B------:R0:W1:Y:S01]  /*2a50*/  MUFU.EX2 R9, R17 ;  /* 0x0000001100097308 */ /* 0x0000620000000800 */
[----:B------:R-:W-:Y:S01]  /*2a60*/  @!P3 FMUL R10, R10, 0.5 ;  /* 0x3f0000000a0ab820 */ /* 0x000fe20000400000 */
[----:B------:R-:W-:-:S06]  /*2a70*/  @!P4 FMUL R11, R11, 0.5 ;  /* 0x3f0000000b0bc820 */ /* 0x000fcc0000400000 */
[----:B------:R-:W2:Y:S01]  /*2a80*/  MUFU.EX2 R8, R8 ;  /* 0x0000000800087308 */ /* 0x000ea20000000800 */
[----:B0-----:R-:W-:-:S07]  /*2a90*/  FMUL R17, R14, 1.4426950216293334961 ;  /* 0x3fb8aa3b0e117820 */ /* 0x001fce0000400000 */
[----:B------:R-:W0:Y:S01]  /*2aa0*/  MUFU.EX2 R10, R10 ;  /* 0x0000000a000a7308 */ /* 0x000e220000000800 */
[----:B-1----:R-:W-:Y:S01]  /*2ab0*/  @!P5 FMUL R9, R9, R9 ;  /* 0x000000090909d220 */ /* 0x002fe20000400000 */
[----:B------:R-:W-:-:S03]  /*2ac0*/  FSETP.GEU.AND P5, PT, R16, -126, PT ;  /* 0xc2fc00001000780b */ /* 0x000fc60003fae000 */
[----:B------:R-:W-:-:S03]  /*2ad0*/  FADD R9, R26, R9 ;  /* 0x000000091a097221 */ /* 0x000fc60000000000 */
[----:B------:R-:W1:Y:S01]  /*2ae0*/  MUFU.EX2 R12, R11 ;  /* 0x0000000b000c7308 */ /* 0x000e620000000800 */
[----:B--2---:R-:W-:Y:S01]  /*2af0*/  @!P6 FMUL R8, R8, R8 ;  /* 0x000000080808e220 */ /* 0x004fe20000400000 */
[----:B------:R-:W-:-:S03]  /*2b00*/  FSETP.GEU.AND P6, PT, R13, -126, PT ;  /* 0xc2fc00000d00780b */ /* 0x000fc60003fce000 */
[----:B------:R-:W-:Y:S02]  /*2b10*/  FADD R9, R9, R8 ;  /* 0x0000000809097221 */ /* 0x000fe40000000000 */
[----:B------:R-:W-:Y:S01]  /*2b20*/  @!P5 FMUL R16, R16, 0.5 ;  /* 0x3f0000001010d820 */ /* 0x000fe20000400000 */
[----:B0-----:R-:W-:Y:S01]  /*2b30*/  @!P3 FMUL R10, R10, R10 ;  /* 0x0000000a0a0ab220 */ /* 0x001fe20000400000 */
[----:B------:R-:W-:-:S04]  /*2b40*/  FSETP.GEU.AND P3, PT, R17, -126, PT ;  /* 0xc2fc00001100780b */ /* 0x000fc80003f6e000 */
[----:B------:R-:W0:Y:S01]  /*2b50*/  MUFU.EX2 R16, R16 ;  /* 0x0000001000107308 */ /* 0x000e220000000800 */
[----:B------:R-:W-:Y:S01]  /*2b60*/  FADD R9, R9, R10 ;  /* 0x0000000a09097221 */ /* 0x000fe20000000000 */
[----:B------:R-:W-:Y:S01]  /*2b70*/  @!P6 FMUL R13, R13, 0.5 ;  /* 0x3f0000000d0de820 */ /* 0x000fe20000400000 */
[----:B-1----:R-:W-:Y:S01]  /*2b80*/  @!P4 FMUL R12, R12, R12 ;  /* 0x0000000c0c0cc220 */ /* 0x002fe20000400000 */
[----:B------:R-:W-:-:S04]  /*2b90*/  FSETP.GEU.AND P4, PT, R15, -126, PT ;  /* 0xc2fc00000f00780b */ /* 0x000fc80003f8e000 */
[----:B------:R-:W1:Y:S01]  /*2ba0*/  MUFU.EX2 R14, R13 ;  /* 0x0000000d000e7308 */ /* 0x000e620000000800 */
[----:B------:R-:W-:Y:S01]  /*2bb0*/  FADD R9, R9, R12 ;  /* 0x0000000c09097221 */ /* 0x000fe20000000000 */
[----:B------:R-:W-:-:S06]  /*2bc0*/  @!P3 FMUL R17, R17, 0.5 ;  /* 0x3f0000001111b820 */ /* 0x000fcc0000400000 */
[----:B------:R-:W2:Y:S01]  /*2bd0*/  MUFU.EX2 R20, R17 ;  /* 0x0000001100147308 */ /* 0x000ea20000000800 */
[----:B0-----:R-:W-:Y:S01]  /*2be0*/  @!P5 FMUL R16, R16, R16 ;  /* 0x000000101010d220 */ /* 0x001fe20000400000 */
[----:B------:R-:W-:-:S03]  /*2bf0*/  @!P4 FMUL R15, R15, 0.5 ;  /* 0x3f0000000f0fc820 */ /* 0x000fc60000400000 */
        /* <DEDUP_REMOVED lines=8> */
.L_x_126:
[----:B------:R-:W-:Y:S05]  /*2c80*/  @!P2 BRA `(.L_x_123) ;  /* 0x0000001000b0a947 */ /* 0x000fea0003800000 */
[----:B------:R-:W-:Y:S02]  /*2c90*/  ISETP.GE.U32.AND P3, PT, R18, 0x4, PT ;  /* 0x000000041200780c */ /* 0x000fe40003f66070 */
[----:B------:R-:W-:-:S04]  /*2ca0*/  LOP3.LUT R12, R4, 0x3, RZ, 0xc0, !PT ;  /* 0x00000003040c7812 */ /* 0x000fc800078ec0ff */
[----:B------:R-:W-:-:S07]  /*2cb0*/  ISETP.NE.AND P2, PT, R12, RZ, PT ;  /* 0x000000ff0c00720c */ /* 0x000fce0003f45270 */
[----:B------:R-:W-:Y:S06]  /*2cc0*/  @!P3 BRA `(.L_x_127) ;  /* 0x00000000007cb947 */ /* 0x000fec0003800000 */
[----:B------:R-:W-:-:S06]  /*2cd0*/  LEA R8, R30, R1, 0x2 ;  /* 0x000000011e087211 */ /* 0x000fcc00078e10ff */
[----:B0-----:R-:W2:Y:S01]  /*2ce0*/  LDL.128 R8, [R8] ;  /* 0x0000000008087983 */ /* 0x001ea20000100c00 */
        /* <DEDUP_REMOVED lines=8> */
[----:B------:R-:W-:Y:S02]  /*2d70*/  FMUL R11, R11, 1.4426950216293334961 ;  /* 0x3fb8aa3b0b0b7820 */ /* 0x000fe40000400000 */
[----:B------:R-:W-:-:S02]  /*2d80*/  FSETP.GEU.AND P3, PT, R13, -126, PT ;  /* 0xc2fc00000d00780b */ /* 0x000fc40003f6e000 */
[----:B------:R-:W-:Y:S02]  /*2d90*/  FSETP.GEU.AND P4, PT, R10, -126, PT ;  /* 0xc2fc00000a00780b */ /* 0x000fe40003f8e000 */
[----:B------:R-:W-:Y:S02]  /*2da0*/  FSETP.GEU.AND P5, PT, R14, -126, PT ;  /* 0xc2fc00000e00780b */ /* 0x000fe40003fae000 */
[----:B------:R-:W-:-:S07]  /*2db0*/  FSETP.GEU.AND P6, PT, R11, -126, PT ;  /* 0xc2fc00000b00780b */ /* 0x000fce0003fce000 */
[----:B------:R-:W-:Y:S02]  /*2dc0*/  @!P3 FMUL R13, R13, 0.5 ;  /* 0x3f0000000d0db820 */ /* 0x000fe40000400000 */
[----:B------:R-:W-:Y:S02]  /*2dd0*/  @!P4 FMUL R10, R10, 0.5 ;  /* 0x3f0000000a0ac820 */ /* 0x000fe40000400000 */
[----:B------:R-:W0:Y:S01]  /*2de0*/  MUFU.EX2 R9, R13 ;  /* 0x0000000d00097308 */ /* 0x000e220000000800 */
[----:B------:R-:W-:Y:S01]  /*2df0*/  @!P5 FMUL R14, R14, 0.5 ;  /* 0x3f0000000e0ed820 */ /* 0x000fe20000400000 */
[----:B------:R-:W-:-:S06]  /*2e00*/  @!P6 FMUL R11, R11, 0.5 ;  /* 0x3f0000000b0be820 */ /* 0x000fcc0000400000 */
        /* <DEDUP_REMOVED lines=11> */
.L_x_127:
[----:B------:R-:W-:Y:S05]  /*2ec0*/  @!P2 BRA `(.L_x_123) ;  /* 0x000000100020a947 */ /* 0x000fea0003800000 */
[----:B------:R-:W-:Y:S02]  /*2ed0*/  LEA R30, R30, R1, 0x2 ;  /* 0x000000011e1e7211 */ /* 0x000fe400078e10ff */
[----:B------:R-:W-:-:S07]  /*2ee0*/  IADD3 R12, PT, PT, -R12, RZ, RZ ;  /* 0x000000ff0c0c7210 */ /* 0x000fce0007ffe1ff */
.L_x_128:
[----:B------:R1:W2:Y:S01]  /*2ef0*/  LDL R8, [R30] ;  /* 0x000000001e087983 */ /* 0x0002a20000100800 */
[----:B------:R-:W-:-:S04]  /*2f00*/  IADD3 R12, PT, PT, R12, 0x1, RZ ;  /* 0x000000010c0c7810 */ /* 0x000fc80007ffe0ff */
[----:B------:R-:W-:Y:S02]  /*2f10*/  ISETP.NE.AND P3, PT, R12, RZ, PT ;  /* 0x000000ff0c00720c */ /* 0x000fe40003f65270 */
[----:B-1----:R-:W-:Y:S01]  /*2f20*/  IADD3 R30, PT, PT, R30, 0x4, RZ ;  /* 0x000000041e1e7810 */ /* 0x002fe20007ffe0ff */
[----:B--2---:R-:W-:-:S04]  /*2f30*/  FADD R8, R8, -R29 ;  /* 0x8000001d08087221 */ /* 0x004fc80000000000 */
[----:B------:R-:W-:-:S05]  /*2f40*/  FMUL R8, R8, 1.4426950216293334961 ;  /* 0x3fb8aa3b08087820 */ /* 0x000fca0000400000 */
[----:B------:R-:W-:-:S13]  /*2f50*/  FSETP.GEU.AND P2, PT, R8, -126, PT ;  /* 0xc2fc00000800780b */ /* 0x000fda0003f4e000 */
[----:B------:R-:W-:-:S04]  /*2f60*/  @!P2 FMUL R8, R8, 0.5 ;  /* 0x3f0000000808a820 */ /* 0x000fc80000400000 */
[----:B------:R-:W1:Y:S02]  /*2f70*/  MUFU.EX2 R9, R8 ;  /* 0x0000000800097308 */ /* 0x000e640000000800 */
[----:B-1----:R-:W-:-:S04]  /*2f80*/  @!P2 FMUL R9, R9, R9 ;  /* 0x000000090909a220 */ /* 0x002fc80000400000 */
[----:B------:R-:W-:Y:S01]  /*2f90*/  FADD R26, R9, R26 ;  /* 0x0000001a091a7221 */ /* 0x000fe20000000000 */
[----:B------:R-:W-:Y:S06]  /*2fa0*/  @P3 BRA `(.L_x_128) ;  /* 0xfffffffc00d03947 */ /* 0x000fec000383ffff */
[----:B------:R-:W-:Y:S05]  /*2fb0*/  BRA `(.L_x_123) ;  /* 0x0000000c00e47947 */ /* 0x000fea0003800000 */
.L_x_122:
[----:B------:R-:W-:-:S13]  /*2fc0*/  ISETP.GE.AND P2, PT, R3, -0x1f, PT ;  /* 0xffffffe10300780c */ /* 0x000fda0003f46270 */
[----:B------:R-:W-:Y:S05]  /*2fd0*/  @!P2 BRA `(.L_x_123) ;  /* 0x0000000c00dca947 */ /* 0x000fea0003800000 */
[----:B------:R1:W2:Y:S01]  /*2fe0*/  LDS R30, [R27] ;  /* 0x000000001b1e7984 */ /* 0x0002a20000000800 */
[----:B------:R-:W-:Y:S01]  /*2ff0*/  ISETP.GE.U32.AND P3, PT, R4, 0xf, PT ;  /* 0x0000000f0400780c */ /* 0x000fe20003f66070 */
[----:B------:R-:W-:Y:S01]  /*3000*/  HFMA2 R26, -RZ, RZ, 0, 0 ;  /* 0x00000000ff1a7431 */ /* 0x000fe200000001ff */
[----:B------:R-:W-:Y:S02]  /*3010*/  LOP3.LUT R31, R5, 0xf, RZ, 0xc0, !PT ;  /* 0x0000000f051f7812 */ /* 0x000fe400078ec0ff */
[----:B------:R-:W-:Y:S02]  /*3020*/  MOV R29, RZ ;  /* 0x000000ff001d7202 */ /* 0x000fe40000000f00 */
[----:B------:R-:W-:-:S07]  /*3030*/  ISETP.NE.AND P2, PT, R31, RZ, PT ;  /* 0x000000ff1f00720c */ /* 0x000fce0003f45270 */
[----:B-1----:R-:W-:Y:S06]  /*3040*/  @!P3 BRA `(.L_x_129) ;  /* 0x0000000400f0b947 */ /* 0x002fec0003800000 */
[----:B------:R-:W-:Y:S02]  /*3050*/  LOP3.LUT R29, R5, 0xfffffff0, RZ, 0xc0, !PT ;  /* 0xfffffff0051d7812 */ /* 0x000fe400078ec0ff */
[----:B------:R-:W-:Y:S02]  /*3060*/  IADD3 R32, PT, PT, R1, 0x20, RZ ;  /* 0x0000002001207810 */ /* 0x000fe40007ffe0ff */
[----:B------:R-:W-:Y:S02]  /*3070*/  MOV R26, RZ ;  /* 0x000000ff001a7202 */ /* 0x000fe40000000f00 */
[----:B------:R-:W-:-:S07]  /*3080*/  IADD3 R33, PT, PT, -R29, RZ, RZ ;  /* 0x000000ff1d217210 */ /* 0x000fce0007ffe1ff */
.L_x_130:
[----:B0-----:R-:W2:Y:S04]  /*3090*/  LDL.128 R8, [R32+-0x20] ;  /* 0xffffe00020087983 */ /* 0x001ea80000100c00 */
[----:B------:R-:W3:Y:S04]  /*30a0*/  LDL.128 R12, [R32+-0x10] ;  /* 0xfffff000200c7983 */ /* 0x000ee80000100c00 */
[----:B------:R-:W4:Y:S04]  /*30b0*/  LDL.128 R16, [R32] ;  /* 0x0000000020107983 */ /* 0x000f280000100c00 */
[----:B------:R0:W5:Y:S01]  /*30c0*/  LDL.128 R20, [R32+0x10] ;  /* 0x0000100020147983 */ /* 0x0001620000100c00 */
[----:B------:R-:W-:-:S02]  /*30d0*/  IADD3 R33, PT, PT, R33, 0x10, RZ ;  /* 0x0000001021217810 */ /* 0x000fc40007ffe0ff */
[----:B0-----:R-:W-:Y:S01]  /*30e0*/  IADD3 R32, PT, PT, R32, 0x40, RZ ;  /* 0x0000004020207810 */ /* 0x001fe20007ffe0ff */
[C---:B--2---:R-:W-:Y:S01]  /*30f0*/  FADD R8, -R30.reuse, R8 ;  /* 0x000000081e087221 */ /* 0x044fe20000000100 */
[C---:B------:R-:W-:Y:S01]  /*3100*/  FADD R9, -R30.reuse, R9 ;  /* 0x000000091e097221 */ /* 0x040fe20000000100 */
[C---:B------:R-:W-:Y:S01]  /*3110*/  FADD R10, -R30.reuse, R10 ;  /* 0x0000000a1e0a7221 */ /* 0x040fe20000000100 */
[----:B------:R-:W-:Y:S01]  /*3120*/  FADD R11, -R30, R11 ;  /* 0x0000000b1e0b7221 */ /* 0x000fe20000000100 */
[----:B------:R-:W-:Y:S01]  /*3130*/  FMUL R36, R8, 1.4426950216293334961 ;  /* 0x3fb8aa3b08247820 */ /* 0x000fe20000400000 */
[----:B------:R-:W-:Y:S01]  /*3140*/  FMUL R8, R9, 1.4426950216293334961 ;  /* 0x3fb8aa3b09087820 */ /* 0x000fe20000400000 */
[----:B------:R-:W-:Y:S01]  /*3150*/  FMUL R35, R10, 1.4426950216293334961 ;  /* 0x3fb8aa3b0a237820 */ /* 0x000fe20000400000 */
[----:B------:R-:W-:Y:S01]  /*3160*/  FMUL R34, R11, 1.4426950216293334961 ;  /* 0x3fb8aa3b0b227820 */ /* 0x000fe20000400000 */
[----:B---3--:R-:W-:Y:S01]  /*3170*/  FADD R12, -R30, R12 ;  /* 0x0000000c1e0c7221 */ /* 0x008fe20000000100 */
[----:B------:R-:W-:Y:S01]  /*3180*/  FSETP.GEU.AND P4, PT, R36, -126, PT ;  /* 0xc2fc00002400780b */ /* 0x000fe20003f8e000 */
[----:B------:R-:W-:Y:S01]  /*3190*/  FADD R13, -R30, R13 ;  /* 0x0000000d1e0d7221 */ /* 0x000fe20000000100 */
[----:B------:R-:W-:Y:S01]  /*31a0*/  FSETP.GEU.AND P3, PT, R8, -126, PT ;  /* 0xc2fc00000800780b */ /* 0x000fe20003f6e000 */
[----:B------:R-:W-:Y:S01]  /*31b0*/  FMUL R10, R12, 1.4426950216293334961 ;  /* 0x3fb8aa3b0c0a7820 */ /* 0x000fe20000400000 */
[----:B------:R-:W-:Y:S01]  /*31c0*/  FSETP.GEU.AND P6, PT, R35, -126, PT ;  /* 0xc2fc00002300780b */ /* 0x000fe20003fce000 */
[----:B------:R-:W-:Y:S01]  /*31d0*/  FMUL R13, R13, 1.4426950216293334961 ;  /* 0x3fb8aa3b0d0d7820 */ /* 0x000fe20000400000 */
[----:B------:R-:W-:Y:S01]  /*31e0*/  FSETP.GEU.AND P5, PT, R34, -126, PT ;  /* 0xc2fc00002200780b */ /* 0x000fe20003fae000 */
[C---:B------:R-:W-:Y:S01]  /*31f0*/  FADD R14, -R30.reuse, R14 ;  /* 0x0000000e1e0e7221 */ /* 0x040fe20000000100 */
[C---:B------:R-:W-:Y:S01]  /*3200*/  FADD R15, -R30.reuse, R15 ;  /* 0x0000000f1e0f7221 */ /* 0x040fe20000000100 */
[C---:B----4-:R-:W-:Y:S01]  /*3210*/  FADD R17, -R30.reuse, R17 ;  /* 0x000000111e117221 */ /* 0x050fe20000000100 */
[----:B------:R-:W-:Y:S01]  /*3220*/  FADD R16, -R30, R16 ;  /* 0x000000101e107221 */ /* 0x000fe20000000100 */
        /* <DEDUP_REMOVED lines=9> */
[C---:B------:R-:W-:Y:S01]  /*32c0*/  FADD R19, -R30.reuse, R19 ;  /* 0x000000131e137221 */ /* 0x040fe20000000100 */
[C---:B-----5:R-:W-:Y:S01]  /*32d0*/  FADD R21, -R30.reuse, R21 ;  /* 0x000000151e157221 */ /* 0x060fe20000000100 */
[C---:B------:R-:W-:Y:S01]  /*32e0*/  FADD R20, -R30.reuse, R20 ;  /* 0x000000141e147221 */ /* 0x040fe20000000100 */
[C---:B------:R-:W-:Y:S01]  /*32f0*/  FADD R22, -R30.reuse, R22 ;  /* 0x000000161e167221 */ /* 0x040fe20000000100 */
[----:B------:R-:W-:Y:S01]  /*3300*/  FADD R23, -R30, R23 ;  /* 0x000000171e177221 */ /* 0x000fe20000000100 */
[----:B------:R-:W1:Y:S02]  /*3310*/  MUFU.EX2 R8, R8 ;  /* 0x0000000800087308 */ /* 0x000e640000000800 */
[----:B------:R-:W-:Y:S01]  /*3320*/  FMUL R22, R22, 1.4426950216293334961 ;  /* 0x3fb8aa3b16167820 */ /* 0x000fe20000400000 */
[----:B------:R-:W-:-:S05]  /*3330*/  FMUL R23, R23, 1.4426950216293334961 ;  /* 0x3fb8aa3b17177820 */ /* 0x000fca0000400000 */
[----:B------:R-:W2:Y:S01]  /*3340*/  MUFU.EX2 R11, R35 ;  /* 0x00000023000b7308 */ /* 0x000ea20000000800 */
[----:B0-----:R-:W-:Y:S01]  /*3350*/  @!P4 FMUL R9, R9, R9 ;  /* 0x000000090909c220 */ /* 0x001fe20000400000 */
[----:B------:R-:W-:-:S03]  /*3360*/  FSETP.GEU.AND P4, PT, R10, -126, PT ;  /* 0xc2fc00000a00780b */ /* 0x000fc60003f8e000 */
[----:B------:R-:W-:Y:S01]  /*3370*/  FADD R9, R9, R26 ;  /* 0x0000001a09097221 */ /* 0x000fe20000000000 */
[----:B------:R-:W-:Y:S02]  /*3380*/  FADD R26, -R30, R18 ;  /* 0x000000121e1a7221 */ /* 0x000fe40000000100 */
        /* <DEDUP_REMOVED lines=72> */
.L_x_129:
        /* <DEDUP_REMOVED lines=17> */
[C---:B---3--:R-:W-:Y:S01]  /*3920*/  FADD R12, -R30.reuse, R12 ;  /* 0x0000000c1e0c7221 */ /* 0x048fe20000000100 */
[----:B------:R-:W-:Y:S01]  /*3930*/  FSETP.GEU.AND P5, PT, R17, -126, PT ;  /* 0xc2fc00001100780b */ /* 0x000fe20003fae000 */
[----:B------:R-:W-:Y:S01]  /*3940*/  FADD R13, -R30, R13 ;  /* 0x0000000d1e0d7221 */ /* 0x000fe20000000100 */
[----:B------:R-:W-:Y:S01]  /*3950*/  FSETP.GEU.AND P6, PT, R8, -126, PT ;  /* 0xc2fc00000800780b */ /* 0x000fe20003fce000 */
[----:B------:R-:W-:Y:S01]  /*3960*/  FMUL R16, R12, 1.4426950216293334961 ;  /* 0x3fb8aa3b0c107820 */ /* 0x000fe20000400000 */
[----:B------:R-:W-:Y:S01]  /*3970*/  FSETP.GEU.AND P3, PT, R10, -126, PT ;  /* 0xc2fc00000a00780b */ /* 0x000fe20003f6e000 */
[C---:B------:R-:W-:Y:S01]  /*3980*/  FADD R14, -R30.reuse, R14 ;  /* 0x0000000e1e0e7221 */ /* 0x040fe20000000100 */
        /* <DEDUP_REMOVED lines=41> */
.L_x_131:
        /* <DEDUP_REMOVED lines=36> */
.L_x_132:
[----:B------:R-:W-:Y:S05]  /*3e60*/  @!P2 BRA `(.L_x_123) ;  /* 0x000000000038a947 */ /* 0x000fea0003800000 */
[----:B------:R-:W-:Y:S02]  /*3e70*/  LEA R29, R29, R1, 0x2 ;  /* 0x000000011d1d7211 */ /* 0x000fe400078e10ff */
[----:B------:R-:W-:-:S07]  /*3e80*/  IADD3 R12, PT, PT, -R12, RZ, RZ ;  /* 0x000000ff0c0c7210 */ /* 0x000fce0007ffe1ff */
.L_x_133:
[----:B------:R1:W2:Y:S01]  /*3e90*/  LDL R9, [R29] ;  /* 0x000000001d097983 */ /* 0x0002a20000100800 */
[----:B------:R-:W-:-:S04]  /*3ea0*/  IADD3 R12, PT, PT, R12, 0x1, RZ ;  /* 0x000000010c0c7810 */ /* 0x000fc80007ffe0ff */
[----:B------:R-:W-:Y:S02]  /*3eb0*/  ISETP.NE.AND P3, PT, R12, RZ, PT ;  /* 0x000000ff0c00720c */ /* 0x000fe40003f65270 */
[----:B-1----:R-:W-:Y:S01]  /*3ec0*/  IADD3 R29, PT, PT, R29, 0x4, RZ ;  /* 0x000000041d1d7810 */ /* 0x002fe20007ffe0ff */
[----:B--2---:R-:W-:-:S04]  /*3ed0*/  FADD R9, -R30, R9 ;  /* 0x000000091e097221 */ /* 0x004fc80000000100 */
[----:B------:R-:W-:-:S05]  /*3ee0*/  FMUL R9, R9, 1.4426950216293334961 ;  /* 0x3fb8aa3b09097820 */ /* 0x000fca0000400000 */
[----:B------:R-:W-:-:S13]  /*3ef0*/  FSETP.GEU.AND P2, PT, R9, -126, PT ;  /* 0xc2fc00000900780b */ /* 0x000fda0003f4e000 */
[----:B------:R-:W-:-:S04]  /*3f00*/  @!P2 FMUL R9, R9, 0.5 ;  /* 0x3f0000000909a820 */ /* 0x000fc80000400000 */
[----:B------:R-:W1:Y:S02]  /*3f10*/  MUFU.EX2 R11, R9 ;  /* 0x00000009000b7308 */ /* 0x000e640000000800 */
[----:B-1----:R-:W-:-:S04]  /*3f20*/  @!P2 FMUL R11, R11, R11 ;  /* 0x0000000b0b0ba220 */ /* 0x002fc80000400000 */
[----:B------:R-:W-:Y:S01]  /*3f30*/  FADD R26, R11, R26 ;  /* 0x0000001a0b1a7221 */ /* 0x000fe20000000000 */
[----:B------:R-:W-:Y:S06]  /*3f40*/  @P3 BRA `(.L_x_133) ;  /* 0xfffffffc00d03947 */ /* 0x000fec000383ffff */
.L_x_123:
[----:B------:R-:W-:Y:S05]  /*3f50*/  BSYNC.RECONVERGENT B0 ;  /* 0x0000000000007941 */ /* 0x000fea0003800200 */
.L_x_121:
[----:B------:R-:W1:Y:S01]  /*3f60*/  SHFL.BFLY PT, R9, R26, 0x10, 0x1f ;  /* 0x0e001f001a097f89 */ /* 0x000e6200000e0000 */
[----:B------:R-:W-:-:S04]  /*3f70*/  UIADD3 UR4, UPT, UPT, UR4, 0x80, URZ ;  /* 0x0000008004047890 */ /* 0x000fc8000fffe0ff */
[----:B------:R-:W-:-:S06]  /*3f80*/  ULEA UR4, UR5, UR4, 0x18 ;  /* 0x0000000405047291 */ /* 0x000fcc000f8ec0ff */
[----:B------:R-:W-:Y:S01]  /*3f90*/  LEA R12, R2, UR4, 0x2 ;  /* 0x00000004020c7c11 */ /* 0x000fe2000f8e10ff */
[----:B-1----:R-:W-:-:S05]  /*3fa0*/  FADD R9, R9, R26 ;  /* 0x0000001a09097221 */ /* 0x002fca0000000000 */
[----:B------:R-:W1:Y:S02]  /*3fb0*/  SHFL.BFLY PT, R8, R9, 0x8, 0x1f ;  /* 0x0d001f0009087f89 */ /* 0x000e6400000e0000 */
[----:B-1----:R-:W-:-:S05]  /*3fc0*/  FADD R8, R9, R8 ;  /* 0x0000000809087221 */ /* 0x002fca0000000000 */
[----:B------:R-:W1:Y:S02]  /*3fd0*/  SHFL.BFLY PT, R11, R8, 0x4, 0x1f ;  /* 0x0c801f00080b7f89 */ /* 0x000e6400000e0000 */
[----:B-1----:R-:W-:-:S05]  /*3fe0*/  FADD R11, R8, R11 ;  /* 0x0000000b080b7221 */ /* 0x002fca0000000000 */
[----:B0-----:R-:W0:Y:S02]  /*3ff0*/  SHFL.BFLY PT, R10, R11, 0x2, 0x1f ;  /* 0x0c401f000b0a7f89 */ /* 0x001e2400000e0000 */
[----:B0-----:R-:W-:-:S05]  /*4000*/  FADD R10, R11, R10 ;  /* 0x0000000a0b0a7221 */ /* 0x001fca0000000000 */
[----:B------:R-:W0:Y:S02]  /*4010*/  SHFL.BFLY PT, R13, R10, 0x1, 0x1f ;  /* 0x0c201f000a0d7f89 */ /* 0x000e2400000e0000 */
[----:B0-----:R-:W-:-:S05]  /*4020*/  FADD R13, R10, R13 ;  /* 0x0000000d0a0d7221 */ /* 0x001fca0000000000 */
[----:B------:R0:W-:Y:S01]  /*4030*/  @!P1 STS [R12], R13 ;  /* 0x0000000d0c009388 */ /* 0x0001e20000000800 */
[----:B------:R-:W-:Y:S05]  /*4040*/  @!P0 BRA `(.L_x_134) ;  /* 0x0000000c00748947 */ /* 0x000fea0003800000 */
[----:B------:R-:W-:-:S13]  /*4050*/  ISETP.GE.AND P0, PT, R3, 0x20, PT ;  /* 0x000000200300780c */ /* 0x000fda0003f06270 */
[----:B------:R-:W-:Y:S05]  /*4060*/  @!P0 EXIT ;  /* 0x000000000000894d */ /* 0x000fea0003800000 */
[----:B------:R-:W1:Y:S01]  /*4070*/  LDS R7, [R12] ;  /* 0x000000000c077984 */ /* 0x000e620000000800 */
[----:B------:R-:W-:Y:S01]  /*4080*/  IADD3 R8, PT, PT, R4, -0x1, RZ ;  /* 0xffffffff04087810 */ /* 0x000fe20007ffe0ff */
[----:B------:R-:W-:Y:S01]  /*4090*/  HFMA2 R3, -RZ, RZ, 15, 0 ;  /* 0x4b800000ff037431 */ /* 0x000fe200000001ff */
[----:B------:R-:W-:Y:S01]  /*40a0*/  IADD3 R9, PT, PT, -R28, R0, RZ ;  /* 0x000000001c097210 */ /* 0x000fe20007ffe1ff */
[----:B------:R-:W3:Y:S01]  /*40b0*/  LDS R27, [R27] ;  /* 0x000000001b1b7984 */ /* 0x000ee20000000800 */
[----:B------:R-:W-:Y:S02]  /*40c0*/  ISETP.GE.U32.AND P2, PT, R8, 0x7, PT ;  /* 0x000000070800780c */ /* 0x000fe40003f46070 */
[C---:B------:R-:W-:Y:S01]  /*40d0*/  LOP3.LUT R0, R4.reuse, 0x7, RZ, 0xc0, !PT ;  /* 0x0000000704007812 */ /* 0x040fe200078ec0ff */
[----:B------:R-:W-:-:S03]  /*40e0*/  IMAD R9, R4, R9, RZ ;  /* 0x0000000904097224 */ /* 0x000fc600078e02ff */
[----:B------:R-:W-:Y:S01]  /*40f0*/  ISETP.NE.AND P0, PT, R0, RZ, PT ;  /* 0x000000ff0000720c */ /* 0x000fe20003f05270 */
[----:B------:R-:W-:Y:S01]  /*4100*/  IMAD R5, R28, R5, R9 ;  /* 0x000000051c057224 */ /* 0x000fe200078e0209 */
[----:B-1----:R-:W-:-:S04]  /*4110*/  FSETP.GEU.AND P1, PT, |R7|, 1.175494350822287508e-38, PT ;  /* 0x008000000700780b */ /* 0x002fc80003f2e200 */
[----:B------:R-:W-:-:S09]  /*4120*/  FSEL R3, R3, 1, !P1 ;  /* 0x3f80000003037808 */ /* 0x000fd20004800000 */
[----:B------:R-:W-:-:S04]  /*4130*/  @!P1 FMUL R7, R7, 16777216 ;  /* 0x4b80000007079820 */ /* 0x000fc80000400000 */
[----:B------:R-:W1:Y:S02]  /*4140*/  MUFU.RCP R2, R7 ;  /* 0x0000000700027308 */ /* 0x000e640000001000 */
[----:B-1----:R-:W-:Y:S01]  /*4150*/  FMUL R2, R2, R3 ;  /* 0x0000000302027220 */ /* 0x002fe20000400000 */
[----:B------:R-:W-:Y:S01]  /*4160*/  MOV R3, RZ ;  /* 0x000000ff00037202 */ /* 0x000fe20000000f00 */
[----:B---3--:R-:W-:Y:S06]  /*4170*/  @!P2 BRA `(.L_x_135) ;  /* 0x0000000400a4a947 */ /* 0x008fec0003800000 */
        /* <DEDUP_REMOVED lines=12> */
[----:B------:R-:W-:Y:S01]  /*4240*/  LOP3.LUT R3, R4, 0x3fffff8, RZ, 0xc0, !PT ;  /* 0x03fffff804037812 */ /* 0x000fe200078ec0ff */
[-CC-:B------:R-:W-:Y:S01]  /*4250*/  IMAD R21, R21, R25.reuse, R6.reuse ;  /* 0x0000001915157224 */ /* 0x180fe200078e0206 */
[----:B------:R-:W-:Y:S01]  /*4260*/  IADD3 R23, PT, PT, R1, 0x10, RZ ;  /* 0x0000001001177810 */ /* 0x000fe20007ffe0ff */
[----:B------:R-:W-:Y:S01]  /*4270*/  IMAD R22, R22, R25, R6 ;  /* 0x0000001916167224 */ /* 0x000fe200078e0206 */
[----:B------:R-:W-:-:S02]  /*4280*/  IADD3 R7, PT, PT, R6, R7, RZ ;  /* 0x0000000706077210 */ /* 0x000fc40007ffe0ff */
[----:B------:R-:W-:-:S07]  /*4290*/  IADD3 R24, PT, PT, -R3, RZ, RZ ;  /* 0x000000ff03187210 */ /* 0x000fce0007ffe1ff */
.L_x_136:
[----:B-1----:R-:W3:Y:S04]  /*42a0*/  LDL.128 R8, [R23+-0x10] ;  /* 0xfffff00017087983 */ /* 0x002ee80000100c00 */
[----:B0-----:R0:W4:Y:S01]  /*42b0*/  LDL.128 R12, [R23] ;  /* 0x00000000170c7983 */ /* 0x0011220000100c00 */
[----:B------:R-:W-:Y:S02]  /*42c0*/  IADD3 R24, PT, PT, R24, 0x8, RZ ;  /* 0x0000000818187810 */ /* 0x000fe40007ffe0ff */
[----:B0-----:R-:W-:Y:S01]  /*42d0*/  IADD3 R23, PT, PT, R23, 0x20, RZ ;  /* 0x0000002017177810 */ /* 0x001fe20007ffe0ff */
[C---:B---3--:R-:W-:Y:S01]  /*42e0*/  FADD R8, -R27.reuse, R8 ;  /* 0x000000081b087221 */ /* 0x048fe20000000100 */
[C---:B------:R-:W-:Y:S01]  /*42f0*/  FADD R9, -R27.reuse, R9 ;  /* 0x000000091b097221 */ /* 0x040fe20000000100 */
[----:B------:R-:W-:-:S02]  /*4300*/  FADD R10, -R27, R10 ;  /* 0x0000000a1b0a7221 */ /* 0x000fc40000000100 */
[----:B------:R-:W-:Y:S01]  /*4310*/  FMUL R26, R8, 1.4426950216293334961 ;  /* 0x3fb8aa3b081a7820 */ /* 0x000fe20000400000 */
[----:B------:R-:W-:Y:S01]  /*4320*/  FMUL R31, R9, 1.4426950216293334961 ;  /* 0x3fb8aa3b091f7820 */ /* 0x000fe20000400000 */
[C---:B------:R-:W-:Y:S01]  /*4330*/  FADD R8, -R27.reuse, R11 ;  /* 0x0000000b1b087221 */ /* 0x040fe20000000100 */
[----:B------:R-:W-:Y:S01]  /*4340*/  FMUL R10, R10, 1.4426950216293334961 ;  /* 0x3fb8aa3b0a0a7820 */ /* 0x000fe20000400000 */
[----:B----4-:R-:W-:Y:S01]  /*4350*/  FADD R12, -R27, R12 ;  /* 0x0000000c1b0c7221 */ /* 0x010fe20000000100 */
[----:B------:R-:W-:Y:S01]  /*4360*/  FSETP.GEU.AND P6, PT, R26, -126, PT ;  /* 0xc2fc00001a00780b */ /* 0x000fe20003fce000 */
[----:B------:R-:W-:Y:S01]  /*4370*/  FMUL R35, R8, 1.4426950216293334961 ;  /* 0x3fb8aa3b08237820 */ /* 0x000fe20000400000 */
[----:B------:R-:W-:Y:S01]  /*4380*/  FSETP.GEU.AND P1, PT, R31, -126, PT ;  /* 0xc2fc00001f00780b */ /* 0x000fe20003f2e000 */
[C---:B------:R-:W-:Y:S01]  /*4390*/  FADD R14, -R27.reuse, R14 ;  /* 0x0000000e1b0e7221 */ /* 0x040fe20000000100 */
[C---:B------:R-:W-:Y:S01]  /*43a0*/  FADD R13, -R27.reuse, R13 ;  /* 0x0000000d1b0d7221 */ /* 0x040fe20000000100 */
[----:B------:R-:W-:Y:S01]  /*43b0*/  FSETP.GEU.AND P2, PT, R10, -126, PT ;  /* 0xc2fc00000a00780b */ /* 0x000fe20003f4e000 */
[----:B------:R-:W-:Y:S01]  /*43c0*/  FADD R15, -R27, R15 ;  /* 0x0000000f1b0f7221 */ /* 0x000fe20000000100 */
[----:B------:R-:W-:Y:S01]  /*43d0*/  FSETP.GEU.AND P3, PT, R35, -126, PT ;  /* 0xc2fc00002300780b */ /* 0x000fe20003f6e000 */
[----:B------:R-:W-:Y:S01]  /*43e0*/  FMUL R12, R12, 1.4426950216293334961 ;  /* 0x3fb8aa3b0c0c7820 */ /* 0x000fe20000400000 */
[----:B--2---:R-:W-:Y:S01]  /*43f0*/  FMUL R29, R14, 1.4426950216293334961 ;  /* 0x3fb8aa3b0e1d7820 */ /* 0x004fe20000400000 */
[----:B------:R-:W-:Y:S01]  /*4400*/  FMUL R13, R13, 1.4426950216293334961 ;  /* 0x3fb8aa3b0d0d7820 */ /* 0x000fe20000400000 */
[----:B------:R-:W-:Y:S01]  /*4410*/  FMUL R32, R15, 1.4426950216293334961 ;  /* 0x3fb8aa3b0f207820 */ /* 0x000fe20000400000 */
[----:B------:R-:W0:Y:S01]  /*4420*/  LDC.64 R8, c[0x0][0x388] ;  /* 0x0000e200ff087b82 */ /* 0x000e220000000a00 */
[----:B------:R-:W-:Y:S01]  /*4430*/  @!P6 FMUL R26, R26, 0.5 ;  /* 0x3f0000001a1ae820 */ /* 0x000fe20000400000 */
[----:B------:R-:W-:Y:S01]  /*4440*/  FSETP.GEU.AND P4, PT, R12, -126, PT ;  /* 0xc2fc00000c00780b */ /* 0x000fe20003f8e000 */
[----:B------:R-:W-:Y:S01]  /*4450*/  @!P1 FMUL R31, R31, 0.5 ;  /* 0x3f0000001f1f9820 */ /* 0x000fe20000400000 */
[----:B------:R-:W-:Y:S01]  /*4460*/  FSETP.GEU.AND P5, PT, R13, -126, PT ;  /* 0xc2fc00000d00780b */ /* 0x000fe20003fae000 */
[----:B------:R-:W1:Y:S01]  /*4470*/  MUFU.EX2 R11, R26 ;  /* 0x0000001a000b7308 */ /* 0x000e620000000800 */
[----:B------:R-:W-:-:S02]  /*4480*/  @!P2 FMUL R10, R10, 0.5 ;  /* 0x3f0000000a0aa820 */ /* 0x000fc40000400000 */
[----:B------:R-:W-:-:S05]  /*4490*/  @!P3 FMUL R35, R35, 0.5 ;  /* 0x3f0000002323b820 */ /* 0x000fca0000400000 */
[----:B------:R-:W2:Y:S02]  /*44a0*/  MUFU.EX2 R31, R31 ;  /* 0x0000001f001f7308 */ /* 0x000ea40000000800 */
[----:B------:R-:W-:Y:S02]  /*44b0*/  @!P4 FMUL R12, R12, 0.5 ;  /* 0x3f0000000c0cc820 */ /* 0x000fe40000400000 */
[----:B------:R-:W-:-:S04]  /*44c0*/  @!P5 FMUL R13, R13, 0.5 ;  /* 0x3f0000000d0dd820 */ /* 0x000fc80000400000 */
[----:B------:R3:W4:Y:S01]  /*44d0*/  MUFU.EX2 R33, R10 ;  /* 0x0000000a00217308 */ /* 0x0007220000000800 */
[----:B-1----:R-:W-:Y:S01]  /*44e0*/  @!P6 FMUL R11, R11, R11 ;  /* 0x0000000b0b0be220 */ /* 0x002fe20000400000 */
[----:B------:R-:W-:Y:S01]  /*44f0*/  FSETP.GEU.AND P6, PT, R29, -126, PT ;  /* 0xc2fc00001d00780b */ /* 0x000fe20003fce000 */
[----:B0-----:R-:W-:Y:S01]  /*4500*/  IMAD.WIDE.U32 R14, R16, 0x4, R8 ;  /* 0x00000004100e7825 */ /* 0x001fe200078e0008 */
[----:B------:R-:W-:-:S03]  /*4510*/  LEA R16, R25, R16, 0x3 ;  /* 0x0000001019107211 */ /* 0x000fc600078e18ff */
[----:B------:R-:W-:Y:S01]  /*4520*/  FMUL R37, R2, R11 ;  /* 0x0000000b02257220 */ /* 0x000fe20000400000 */
[----:B------:R-:W0:Y:S01]  /*4530*/  MUFU.EX2 R35, R35 ;  /* 0x0000002300237308 */ /* 0x000e220000000800 */
[----:B--2---:R-:W-:Y:S01]  /*4540*/  @!P1 FMUL R31, R31, R31 ;  /* 0x0000001f1f1f9220 */ /* 0x004fe20000400000 */
[----:B------:R-:W-:Y:S01]  /*4550*/  FSETP.GEU.AND P1, PT, R32, -126, PT ;  /* 0xc2fc00002000780b */ /* 0x000fe20003f2e000 */
[----:B---3--:R-:W-:Y:S01]  /*4560*/  IMAD.WIDE.U32 R10, R7, 0x4, R8 ;  /* 0x00000004070a7825 */ /* 0x008fe200078e0008 */
[----:B------:R1:W-:Y:S03]  /*4570*/  STG.E desc[UR8][R14.64], R37 ;  /* 0x000000250e007986 */ /* 0x0003e6000c101908 */
[C---:B------:R-:W-:Y:S01]  /*4580*/  FMUL R30, R2.reuse, R31 ;  /* 0x0000001f021e7220 */ /* 0x040fe20000400000 */
[----:B------:R-:W-:Y:S01]  /*4590*/  LEA R7, R25, R7, 0x3 ;  /* 0x0000000719077211 */ /* 0x000fe200078e18ff */
[----:B------:R-:W-:Y:S01]  /*45a0*/  @!P6 FMUL R29, R29, 0.5 ;  /* 0x3f0000001d1de820 */ /* 0x000fe20000400000 */
[----:B------:R-:W2:Y:S01]  /*45b0*/  MUFU.EX2 R28, R12 ;  /* 0x0000000c001c7308 */ /* 0x000ea20000000800 */
[----:B----4-:R-:W-:Y:S01]  /*45c0*/  @!P2 FMUL R33, R33, R33 ;  /* 0x000000212121a220 */ /* 0x010fe20000400000 */
[----:B------:R3:W-:Y:S03]  /*45d0*/  STG.E desc[UR8][R10.64], R30 ;  /* 0x0000001e0a007986 */ /* 0x0007e6000c101908 */
[----:B------:R-:W-:Y:S01]  /*45e0*/  FMUL R33, R2, R33 ;  /* 0x0000002102217220 */ /* 0x000fe20000400000 */
[----:B------:R-:W-:-:S02]  /*45f0*/  @!P1 FMUL R32, R32, 0.5 ;  /* 0x3f00000020209820 */ /* 0x000fc40000400000 */
[----:B------:R4:W5:Y:S01]  /*4600*/  MUFU.EX2 R26, R13 ;  /* 0x0000000d001a7308 */ /* 0x0009620000000800 */
[----:B0-----:R-:W-:Y:S01]  /*4610*/  @!P3 FMUL R35, R35, R35 ;  /* 0x000000232323b220 */ /* 0x001fe20000400000 */
[----:B-1----:R-:W-:Y:S01]  /*4620*/  IMAD.WIDE.U32 R14, R20, 0x4, R8 ;  /* 0x00000004140e7825 */ /* 0x002fe200078e0008 */
[----:B------:R-:W-:-:S03]  /*4630*/  LEA R20, R25, R20, 0x3 ;  /* 0x0000001419147211 */ /* 0x000fc600078e18ff */
[----:B------:R-:W-:Y:S01]  /*4640*/  FMUL R35, R2, R35 ;  /* 0x0000002302237220 */ /* 0x000fe20000400000 */
[--C-:B---3--:R-:W-:Y:S01]  /*4650*/  IMAD.WIDE.U32 R10, R18, 0x4, R8.reuse ;  /* 0x00000004120a7825 */ /* 0x108fe200078e0008 */
[----:B------:R-:W-:Y:S01]  /*4660*/  LEA R18, R25, R18, 0x3 ;  /* 0x0000001219127211 */ /* 0x000fe200078e18ff */
[----:B------:R-:W0:Y:S02]  /*4670*/  MUFU.EX2 R29, R29 ;  /* 0x0000001d001d7308 */ /* 0x000e240000000800 */
[----:B--2---:R-:W-:Y:S01]  /*4680*/  @!P4 FMUL R28, R28, R28 ;  /* 0x0000001c1c1cc220 */ /* 0x004fe20000400000 */
[----:B----4-:R-:W-:Y:S01]  /*4690*/  IMAD.WIDE.U32 R12, R17, 0x4, R8 ;  /* 0x00000004110c7825 */ /* 0x010fe200078e0008 */
[----:B------:R-:W-:-:S03]  /*46a0*/  LEA R17, R25, R17, 0x3 ;  /* 0x0000001119117211 */ /* 0x000fc600078e18ff */
[----:B------:R-:W-:Y:S01]  /*46b0*/  FMUL R37, R2, R28 ;  /* 0x0000001c02257220 */ /* 0x000fe20000400000 */
[----:B------:R1:W-:Y:S01]  /*46c0*/  STG.E desc[UR8][R12.64], R33 ;  /* 0x000000210c007986 */ /* 0x0003e2000c101908 */
[----:B------:R-:W2:Y:S01]  /*46d0*/  MUFU.EX2 R31, R32 ;  /* 0x00000020001f7308 */ /* 0x000ea20000000800 */
[----:B-----5:R-:W-:Y:S02]  /*46e0*/  @!P5 FMUL R26, R26, R26 ;  /* 0x0000001a1a1ad220 */ /* 0x020fe40000400000 */
[----:B------:R3:W-:Y:S01]  /*46f0*/  STG.E desc[UR8][R10.64], R35 ;  /* 0x000000230a007986 */ /* 0x0007e2000c101908 */
[----:B0-----:R-:W-:Y:S01]  /*4700*/  @!P6 FMUL R29, R29, R29 ;  /* 0x0000001d1d1de220 */ /* 0x001fe20000400000 */
[----:B-1----:R-:W-:Y:S01]  /*4710*/  FMUL R33, R2, R26 ;  /* 0x0000001a02217220 */ /* 0x002fe20000400000 */
[----:B------:R-:W-:-:S04]  /*4720*/  IMAD.WIDE.U32 R12, R21, 0x4, R8 ;  /* 0x00000004150c7825 */ /* 0x000fc800078e0008 */
[----:B------:R-:W-:Y:S01]  /*4730*/  FMUL R29, R2, R29 ;  /* 0x0000001d021d7220 */ /* 0x000fe20000400000 */
[----:B------:R-:W-:Y:S01]  /*4740*/  LEA R21, R25, R21, 0x3 ;  /* 0x0000001519157211 */ /* 0x000fe200078e18ff */
[----:B---3--:R-:W-:-:S04]  /*4750*/  IMAD.WIDE.U32 R10, R19, 0x4, R8 ;  /* 0x00000004130a7825 */ /* 0x008fc800078e0008 */
[----:B--2---:R-:W-:Y:S01]  /*4760*/  @!P1 FMUL R31, R31, R31 ;  /* 0x0000001f1f1f9220 */ /* 0x004fe20000400000 */
[----:B------:R-:W-:Y:S01]  /*4770*/  ISETP.NE.AND P1, PT, R24, RZ, PT ;  /* 0x000000ff1800720c */ /* 0x000fe20003f25270 */
[----:B------:R-:W-:-:S04]  /*4780*/  IMAD.WIDE.U32 R8, R22, 0x4, R8 ;  /* 0x0000000416087825 */ /* 0x000fc800078e0008 */
[----:B------:R-:W-:Y:S01]  /*4790*/  FMUL R31, R2, R31 ;  /* 0x0000001f021f7220 */ /* 0x000fe20000400000 */
[----:B------:R1:W-:Y:S01]  /*47a0*/  STG.E desc[UR8][R10.64], R37 ;  /* 0x000000250a007986 */ /* 0x0003e2000c101908 */
[C---:B------:R-:W-:Y:S02]  /*47b0*/  LEA R19, R25.reuse, R19, 0x3 ;  /* 0x0000001319137211 */ /* 0x040fe400078e18ff */
[----:B------:R-:W-:Y:S01]  /*47c0*/  LEA R22, R25, R22, 0x3 ;  /* 0x0000001619167211 */ /* 0x000fe200078e18ff */
[----:B------:R1:W-:Y:S04]  /*47d0*/  STG.E desc[UR8][R14.64], R33 ;  /* 0x000000210e007986 */ /* 0x0003e8000c101908 */
[----:B------:R1:W-:Y:S04]  /*47e0*/  STG.E desc[UR8][R12.64], R29 ;  /* 0x0000001d0c007986 */ /* 0x0003e8000c101908 */
[----:B------:R1:W-:Y:S01]  /*47f0*/  STG.E desc[UR8][R8.64], R31 ;  /* 0x0000001f08007986 */ /* 0x0003e2000c101908 */
[----:B------:R-:W-:Y:S05]  /*4800*/  @P1 BRA `(.L_x_136) ;  /* 0xfffffff800a41947 */ /* 0x000fea000383ffff */
.L_x_135:
[----:B------:R-:W-:Y:S05]  /*4810*/  @!P0 EXIT ;  /* 0x000000000000894d */ /* 0x000fea0003800000 */
[----:B------:R-:W-:Y:S02]  /*4820*/  ISETP.GE.U32.AND P0, PT, R0, 0x4, PT ;  /* 0x000000040000780c */ /* 0x000fe40003f06070 */
[----:B------:R-:W-:-:S04]  /*4830*/  LOP3.LUT R16, R4, 0x3, RZ, 0xc0, !PT ;  /* 0x0000000304107812 */ /* 0x000fc800078ec0ff */
[----:B------:R-:W-:-:S07]  /*4840*/  ISETP.NE.AND P4, PT, R16, RZ, PT ;  /* 0x000000ff1000720c */ /* 0x000fce0003f85270 */
[----:B------:R-:W-:Y:S06]  /*4850*/  @!P0 BRA `(.L_x_137) ;  /* 0x0000000000b88947 */ /* 0x000fec0003800000 */
[----:B------:R-:W-:-:S05]  /*4860*/  LEA R0, R3, R1, 0x2 ;  /* 0x0000000103007211 */ /* 0x000fca00078e10ff */
[----:B-1----:R-:W3:Y:S04]  /*4870*/  LDL.64 R8, [R0] ;  /* 0x0000000000087983 */ /* 0x002ee80000100a00 */
[----:B------:R1:W4:Y:S02]  /*4880*/  LDL.64 R10, [R0+0x8] ;  /* 0x00000800000a7983 */ /* 0x0003240000100a00 */
[----:B-1----:R-:W-:Y:S02]  /*4890*/  IADD3 R0, PT, PT, R5, R3, RZ ;  /* 0x0000000305007210 */ /* 0x002fe40007ffe0ff */
[----:B------:R-:W-:-:S03]  /*48a0*/  IADD3 R3, PT, PT, R3, 0x4, RZ ;  /* 0x0000000403037810 */ /* 0x000fc60007ffe0ff */
[----:B------:R-:W-:-:S05]  /*48b0*/  IMAD R0, R0, R25, R6 ;  /* 0x0000001900007224 */ /* 0x000fca00078e0206 */
[----:B0-----:R-:W-:-:S04]  /*48c0*/  IADD3 R12, PT, PT, R0, R25, RZ ;  /* 0x00000019000c7210 */ /* 0x001fc80007ffe0ff */
[----:B------:R-:W-:-:S04]  /*48d0*/  IADD3 R14, PT, PT, R12, R25, RZ ;  /* 0x000000190c0e7210 */ /* 0x000fc80007ffe0ff */
[----:B------:R-:W-:Y:S01]  /*48e0*/  IADD3 R23, PT, PT, R14, R25, RZ ;  /* 0x000000190e177210 */ /* 0x000fe20007ffe0ff */
[C---:B---3--:R-:W-:Y:S01]  /*48f0*/  FADD R8, -R27.reuse, R8 ;  /* 0x000000081b087221 */ /* 0x048fe20000000100 */
[C---:B------:R-:W-:Y:S01]  /*4900*/  FADD R9, -R27.reuse, R9 ;  /* 0x000000091b097221 */ /* 0x040fe20000000100 */
[C---:B----4-:R-:W-:Y:S01]  /*4910*/  FADD R10, -R27.reuse, R10 ;  /* 0x0000000a1b0a7221 */ /* 0x050fe20000000100 */
[----:B------:R-:W-:Y:S01]  /*4920*/  FADD R11, -R27, R11 ;  /* 0x0000000b1b0b7221 */ /* 0x000fe20000000100 */
[----:B------:R-:W-:Y:S01]  /*4930*/  FMUL R8, R8, 1.4426950216293334961 ;  /* 0x3fb8aa3b08087820 */ /* 0x000fe20000400000 */
[----:B------:R-:W-:Y:S01]  /*4940*/  FMUL R9, R9, 1.4426950216293334961 ;  /* 0x3fb8aa3b09097820 */ /* 0x000fe20000400000 */
[----:B------:R-:W-:Y:S01]  /*4950*/  FMUL R18, R10, 1.4426950216293334961 ;  /* 0x3fb8aa3b0a127820 */ /* 0x000fe20000400000 */
[----:B------:R-:W-:Y:S02]  /*4960*/  FMUL R20, R11, 1.4426950216293334961 ;  /* 0x3fb8aa3b0b147820 */ /* 0x000fe40000400000 */
[----:B------:R-:W-:Y:S01]  /*4970*/  FSETP.GEU.AND P0, PT, R8, -126, PT ;  /* 0xc2fc00000800780b */ /* 0x000fe20003f0e000 */
[----:B------:R-:W0:Y:S01]  /*4980*/  LDC.64 R10, c[0x0][0x388] ;  /* 0x0000e200ff0a7b82 */ /* 0x000e220000000a00 */
[----:B------:R-:W-:-:S02]  /*4990*/  FSETP.GEU.AND P1, PT, R9, -126, PT ;  /* 0xc2fc00000900780b */ /* 0x000fc40003f2e000 */
[----:B------:R-:W-:Y:S02]  /*49a0*/  FSETP.GEU.AND P2, PT, R18, -126, PT ;  /* 0xc2fc00001200780b */ /* 0x000fe40003f4e000 */
[----:B------:R-:W-:-:S07]  /*49b0*/  FSETP.GEU.AND P3, PT, R20, -126, PT ;  /* 0xc2fc00001400780b */ /* 0x000fce0003f6e000 */
[----:B------:R-:W-:Y:S02]  /*49c0*/  @!P0 FMUL R8, R8, 0.5 ;  /* 0x3f00000008088820 */ /* 0x000fe40000400000 */
[----:B------:R-:W-:Y:S02]  /*49d0*/  @!P1 FMUL R9, R9, 0.5 ;  /* 0x3f00000009099820 */ /* 0x000fe40000400000 */
[----:B------:R-:W-:Y:S01]  /*49e0*/  @!P2 FMUL R18, R18, 0.5 ;  /* 0x3f0000001212a820 */ /* 0x000fe20000400000 */
[----:B------:R-:W1:Y:S01]  /*49f0*/  MUFU.EX2 R7, R8 ;  /* 0x0000000800077308 */ /* 0x000e620000000800 */
[----:B------:R-:W-:Y:S01]  /*4a00*/  @!P3 FMUL R20, R20, 0.5 ;  /* 0x3f0000001414b820 */ /* 0x000fe20000400000 */
[----:B0-----:R-:W-:-:S06]  /*4a10*/  IMAD.WIDE.U32 R12, R12, 0x4, R10 ;  /* 0x000000040c0c7825 */ /* 0x001fcc00078e000a */
[----:B------:R0:W3:Y:S01]  /*4a20*/  MUFU.EX2 R17, R9 ;  /* 0x0000000900117308 */ /* 0x0000e20000000800 */
[----:B------:R-:W-:-:S07]  /*4a30*/  IMAD.WIDE.U32 R14, R14, 0x4, R10 ;  /* 0x000000040e0e7825 */ /* 0x000fce00078e000a */
[----:B------:R-:W4:Y:S01]  /*4a40*/  MUFU.EX2 R19, R18 ;  /* 0x0000001200137308 */ /* 0x000f220000000800 */
[----:B-1----:R-:W-:Y:S01]  /*4a50*/  @!P0 FMUL R7, R7, R7 ;  /* 0x0000000707078220 */ /* 0x002fe20000400000 */
[----:B0-----:R-:W-:-:S04]  /*4a60*/  IMAD.WIDE.U32 R8, R0, 0x4, R10 ;  /* 0x0000000400087825 */ /* 0x001fc800078e000a */
[C---:B------:R-:W-:Y:S01]  /*4a70*/  FMUL R7, R2.reuse, R7 ;  /* 0x0000000702077220 */ /* 0x040fe20000400000 */
[----:B------:R-:W-:Y:S01]  /*4a80*/  IMAD.WIDE.U32 R10, R23, 0x4, R10 ;  /* 0x00000004170a7825 */ /* 0x000fe200078e000a */
[----:B------:R-:W0:Y:S03]  /*4a90*/  MUFU.EX2 R21, R20 ;  /* 0x0000001400157308 */ /* 0x000e260000000800 */
[----:B---3--:R-:W-:Y:S01]  /*4aa0*/  @!P1 FMUL R17, R17, R17 ;  /* 0x0000001111119220 */ /* 0x008fe20000400000 */
[----:B------:R3:W-:Y:S03]  /*4ab0*/  STG.E desc[UR8][R8.64], R7 ;  /* 0x0000000708007986 */ /* 0x0007e6000c101908 */
[----:B------:R-:W-:Y:S01]  /*4ac0*/  FMUL R17, R2, R17 ;  /* 0x0000001102117220 */ /* 0x000fe20000400000 */
[----:B----4-:R-:W-:-:S04]  /*4ad0*/  @!P2 FMUL R19, R19, R19 ;  /* 0x000000131313a220 */ /* 0x010fc80000400000 */
[----:B------:R3:W-:Y:S01]  /*4ae0*/  STG.E desc[UR8][R12.64], R17 ;  /* 0x000000110c007986 */ /* 0x0007e2000c101908 */
[----:B------:R-:W-:Y:S01]  /*4af0*/  FMUL R19, R2, R19 ;  /* 0x0000001302137220 */ /* 0x000fe20000400000 */
[----:B0-----:R-:W-:-:S04]  /*4b00*/  @!P3 FMUL R21, R21, R21 ;  /* 0x000000151515b220 */ /* 0x001fc80000400000 */
[----:B------:R3:W-:Y:S01]  /*4b10*/  STG.E desc[UR8][R14.64], R19 ;  /* 0x000000130e007986 */ /* 0x0007e2000c101908 */
[----:B------:R-:W-:-:S05]  /*4b20*/  FMUL R21, R2, R21 ;  /* 0x0000001502157220 */ /* 0x000fca0000400000 */
[----:B------:R3:W-:Y:S02]  /*4b30*/  STG.E desc[UR8][R10.64], R21 ;  /* 0x000000150a007986 */ /* 0x0007e4000c101908 */
.L_x_137:
[----:B------:R-:W-:Y:S05]  /*4b40*/  @!P4 EXIT ;  /* 0x000000000000c94d */ /* 0x000fea0003800000 */
[----:B------:R-:W-:Y:S02]  /*4b50*/  ISETP.NE.AND P0, PT, R16, 0x1, PT ;  /* 0x000000011000780c */ /* 0x000fe40003f05270 */
[----:B------:R-:W-:-:S04]  /*4b60*/  LOP3.LUT R4, R4, 0x1, RZ, 0xc0, !PT ;  /* 0x0000000104047812 */ /* 0x000fc800078ec0ff */
[----:B------:R-:W-:-:S07]  /*4b70*/  ISETP.NE.U32.AND P1, PT, R4, 0x1, PT ;  /* 0x000000010400780c */ /* 0x000fce0003f25070 */
[----:B------:R-:W-:Y:S06]  /*4b80*/  @!P0 BRA `(.L_x_138) ;  /* 0x0000000000648947 */ /* 0x000fec0003800000 */
[----:B------:R-:W-:-:S05]  /*4b90*/  LEA R0, R3, R1, 0x2 ;  /* 0x0000000103007211 */ /* 0x000fca00078e10ff */
[----:B-1-3--:R1:W3:Y:S02]  /*4ba0*/  LDL.64 R8, [R0] ;  /* 0x0000000000087983 */ /* 0x00a2e40000100a00 */
[----:B-1----:R-:W-:Y:S02]  /*4bb0*/  IADD3 R0, PT, PT, R5, R3, RZ ;  /* 0x0000000305007210 */ /* 0x002fe40007ffe0ff */
[----:B------:R-:W-:-:S03]  /*4bc0*/  IADD3 R3, PT, PT, R3, 0x2, RZ ;  /* 0x0000000203037810 */ /* 0x000fc60007ffe0ff */
[----:B------:R-:W-:-:S05]  /*4bd0*/  IMAD R0, R0, R25, R6 ;  /* 0x0000001900007224 */ /* 0x000fca00078e0206 */
[----:B------:R-:W-:Y:S01]  /*4be0*/  IADD3 R15, PT, PT, R0, R25, RZ ;  /* 0x00000019000f7210 */ /* 0x000fe20007ffe0ff */
[C---:B---3--:R-:W-:Y:S01]  /*4bf0*/  FADD R8, -R27.reuse, R8 ;  /* 0x000000081b087221 */ /* 0x048fe20000000100 */
[----:B------:R-:W-:-:S03]  /*4c00*/  FADD R9, -R27, R9 ;  /* 0x000000091b097221 */ /* 0x000fc60000000100 */
[----:B------:R-:W-:Y:S01]  /*4c10*/  FMUL R4, R8, 1.4426950216293334961 ;  /* 0x3fb8aa3b08047820 */ /* 0x000fe20000400000 */
[----:B0-----:R-:W-:Y:S02]  /*4c20*/  FMUL R12, R9, 1.4426950216293334961 ;  /* 0x3fb8aa3b090c7820 */ /* 0x001fe40000400000 */
        /* <DEDUP_REMOVED lines=15> */
.L_x_138:
[----:B------:R-:W-:Y:S05]  /*4d20*/  @P1 EXIT ;  /* 0x000000000000194d */ /* 0x000fea0003800000 */
[----:B------:R-:W-:Y:S01]  /*4d30*/  LEA R0, R3, R1, 0x2 ;  /* 0x0000000103007211 */ /* 0x000fe200078e10ff */
[----:B-1-34-:R-:W1:Y:S05]  /*4d40*/  LDC.64 R8, c[0x0][0x388] ;  /* 0x0000e200ff087b82 */ /* 0x01ae6a0000000a00 */
[----:B------:R-:W3:Y:S01]  /*4d50*/  LDL R0, [R0] ;  /* 0x0000000000007983 */ /* 0x000ee20000100800 */
[----:B------:R-:W-:-:S05]  /*4d60*/  IADD3 R3, PT, PT, R5, R3, RZ ;  /* 0x0000000305037210 */ /* 0x000fca0007ffe0ff */
[----:B------:R-:W-:-:S04]  /*4d70*/  IMAD R3, R3, R25, R6 ;  /* 0x0000001903037224 */ /* 0x000fc800078e0206 */
[----:B-1----:R-:W-:-:S04]  /*4d80*/  IMAD.WIDE.U32 R4, R3, 0x4, R8 ;  /* 0x0000000403047825 */ /* 0x002fc800078e0008 */
[----:B---3--:R-:W-:-:S04]  /*4d90*/  FADD R27, -R27, R0 ;  /* 0x000000001b1b7221 */ /* 0x008fc80000000100 */
[----:B------:R-:W-:-:S05]  /*4da0*/  FMUL R27, R27, 1.4426950216293334961 ;  /* 0x3fb8aa3b1b1b7820 */ /* 0x000fca0000400000 */
[----:B------:R-:W-:-:S13]  /*4db0*/  FSETP.GEU.AND P0, PT, R27, -126, PT ;  /* 0xc2fc00001b00780b */ /* 0x000fda0003f0e000 */
[----:B------:R-:W-:-:S04]  /*4dc0*/  @!P0 FMUL R27, R27, 0.5 ;  /* 0x3f0000001b1b8820 */ /* 0x000fc80000400000 */
[----:B------:R-:W1:Y:S02]  /*4dd0*/  MUFU.EX2 R7, R27 ;  /* 0x0000001b00077308 */ /* 0x000e640000000800 */
[----:B-1----:R-:W-:-:S04]  /*4de0*/  @!P0 FMUL R7, R7, R7 ;  /* 0x0000000707078220 */ /* 0x002fc80000400000 */
[----:B------:R-:W-:-:S05]  /*4df0*/  FMUL R7, R2, R7 ;  /* 0x0000000702077220 */ /* 0x000fca0000400000 */
[----:B------:R-:W-:Y:S01]  /*4e00*/  STG.E desc[UR8][R4.64], R7 ;  /* 0x0000000704007986 */ /* 0x000fe2000c101908 */
[----:B------:R-:W-:Y:S05]  /*4e10*/  EXIT ;  /* 0x000000000000794d */ /* 0x000fea0003800000 */
.L_x_134:
[----:B------:R-:W-:-:S13]  /*4e20*/  ISETP.GE.AND P0, PT, R3, -0x1f, PT ;  /* 0xffffffe10300780c */ /* 0x000fda0003f06270 */
[----:B------:R-:W-:Y:S05]  /*4e30*/  @!P0 EXIT ;  /* 0x000000000000894d */ /* 0x000fea0003800000 */
[----:B------:R-:W1:Y:S01]  /*4e40*/  LDS R8, [R12] ;  /* 0x000000000c087984 */ /* 0x000e620000000800 */
[----:B------:R-:W-:Y:S01]  /*4e50*/  HFMA2 R9, -RZ, RZ, 15, 0 ;  /* 0x4b800000ff097431 */ /* 0x000fe200000001ff */
[----:B------:R-:W-:Y:S01]  /*4e60*/  ISETP.GE.U32.AND P1, PT, R4, 0x7, PT ;  /* 0x000000070400780c */ /* 0x000fe20003f26070 */
[----:B------:R-:W-:Y:S01]  /*4e70*/  IMAD R18, R0, R5, RZ ;  /* 0x0000000500127224 */ /* 0x000fe200078e02ff */
[----:B------:R-:W3:Y:S01]  /*4e80*/  LDS R27, [R27] ;  /* 0x000000001b1b7984 */ /* 0x000ee20000000800 */
[----:B------:R-:W-:Y:S02]  /*4e90*/  LOP3.LUT R16, R5, 0x7, RZ, 0xc0, !PT ;  /* 0x0000000705107812 */ /* 0x000fe400078ec0ff */
[----:B------:R-:W-:Y:S02]  /*4ea0*/  MOV R17, RZ ;  /* 0x000000ff00117202 */ /* 0x000fe40000000f00 */
[----:B-1----:R-:W-:-:S04]  /*4eb0*/  FSETP.GEU.AND P0, PT, |R8|, 1.175494350822287508e-38, PT ;  /* 0x008000000800780b */ /* 0x002fc80003f0e200 */
[----:B------:R-:W-:-:S09]  /*4ec0*/  FSEL R9, R9, 1, !P0 ;  /* 0x3f80000009097808 */ /* 0x000fd20004000000 */
[----:B------:R-:W-:Y:S01]  /*4ed0*/  @!P0 FMUL R8, R8, 16777216 ;  /* 0x4b80000008088820 */ /* 0x000fe20000400000 */
[----:B------:R-:W-:-:S03]  /*4ee0*/  ISETP.NE.AND P0, PT, R16, RZ, PT ;  /* 0x000000ff1000720c */ /* 0x000fc60003f05270 */
[----:B------:R-:W1:Y:S02]  /*4ef0*/  MUFU.RCP R2, R8 ;  /* 0x0000000800027308 */ /* 0x000e640000001000 */
[----:B-1----:R-:W-:Y:S01]  /*4f00*/  FMUL R2, R2, R9 ;  /* 0x0000000902027220 */ /* 0x002fe20000400000 */
[----:B---3--:R-:W-:Y:S07]  /*4f10*/  @!P1 BRA `(.L_x_139) ;  /* 0x0000000400ac9947 */ /* 0x008fee0003800000 */
[-C--:B------:R-:W-:Y:S01]  /*4f20*/  IMAD R0, R0, R25.reuse, RZ ;  /* 0x0000001900007224 */ /* 0x080fe200078e02ff */
[C---:B------:R-:W-:Y:S01]  /*4f30*/  IADD3 R8, PT, PT, R18.reuse, 0x2, RZ ;  /* 0x0000000212087810 */ /* 0x040fe20007ffe0ff */
[C---:B------:R-:W-:Y:S01]  /*4f40*/  IMAD R9, R18.reuse, R25, R25 ;  /* 0x0000001912097224 */ /* 0x040fe200078e0219 */
[----:B------:R-:W-:Y:S01]  /*4f50*/  IADD3 R19, PT, PT, R18, 0x3, RZ ;  /* 0x0000000312137810 */ /* 0x000fe20007ffe0ff */
[----:B------:R-:W-:Y:S01]  /*4f60*/  IMAD R0, R0, R5, R24 ;  /* 0x0000000500007224 */ /* 0x000fe200078e0218 */
[C---:B------:R-:W-:Y:S02]  /*4f70*/  IADD3 R20, PT, PT, R18.reuse, 0x4, RZ ;  /* 0x0000000412147810 */ /* 0x040fe40007ffe0ff */
[C---:B------:R-:W-:Y:S01]  /*4f80*/  IADD3 R21, PT, PT, R18.reuse, 0x5, RZ ;  /* 0x0000000512157810 */ /* 0x040fe20007ffe0ff */
[----:B------:R-:W-:Y:S01]  /*4f90*/  IMAD R3, R7, R3, R0 ;  /* 0x0000000307037224 */ /* 0x000fe200078e0200 */
[----:B------:R-:W-:Y:S01]  /*4fa0*/  IADD3 R22, PT, PT, R18, 0x6, RZ ;  /* 0x0000000612167810 */ /* 0x000fe20007ffe0ff */
[-CC-:B------:R-:W-:Y:S01]  /*4fb0*/  IMAD R7, R8, R25.reuse, R6.reuse ;  /* 0x0000001908077224 */ /* 0x180fe200078e0206 */
[----:B------:R-:W-:Y:S01]  /*4fc0*/  IADD3 R23, PT, PT, R18, 0x7, RZ ;  /* 0x0000000712177810 */ /* 0x000fe20007ffe0ff */
[-CC-:B------:R-:W-:Y:S01]  /*4fd0*/  IMAD R19, R19, R25.reuse, R6.reuse ;  /* 0x0000001913137224 */ /* 0x180fe200078e0206 */
[----:B------:R-:W-:Y:S01]  /*4fe0*/  LOP3.LUT R17, R5, 0xfffffff8, RZ, 0xc0, !PT ;  /* 0xfffffff805117812 */ /* 0x000fe200078ec0ff */
[-CC-:B------:R-:W-:Y:S01]  /*4ff0*/  IMAD R20, R20, R25.reuse, R6.reuse ;  /* 0x0000001914147224 */ /* 0x180fe200078e0206 */
[----:B------:R-:W-:Y:S01]  /*5000*/  IADD3 R24, PT, PT, R1, 0x10, RZ ;  /* 0x0000001001187810 */ /* 0x000fe20007ffe0ff */
[--C-:B------:R-:W-:Y:S01]  /*5010*/  IMAD R21, R21, R25, R6.reuse ;  /* 0x0000001915157224 */ /* 0x100fe200078e0206 */
[----:B------:R-:W-:Y:S01]  /*5020*/  IADD3 R0, PT, PT, R6, R9, RZ ;  /* 0x0000000906007210 */ /* 0x000fe20007ffe0ff */
[-CC-:B------:R-:W-:Y:S01]  /*5030*/  IMAD R22, R22, R25.reuse, R6.reuse ;  /* 0x0000001916167224 */ /* 0x180fe200078e0206 */
[----:B------:R-:W-:Y:S01]  /*5040*/  IADD3 R26, PT, PT, -R17, RZ, RZ ;  /* 0x000000ff111a7210 */ /* 0x000fe20007ffe1ff */
[----:B------:R-:W-:-:S07]  /*5050*/  IMAD R23, R23, R25, R6 ;  /* 0x0000001917177224 */ /* 0x000fce00078e0206 */
.L_x_140:
[----:B-1----:R-:W3:Y:S04]  /*5060*/  LDL.128 R8, [R24+-0x10] ;  /* 0xfffff00018087983 */ /* 0x002ee80000100c00 */
[----:B0-----:R0:W4:Y:S01]  /*5070*/  LDL.128 R12, [R24] ;  /* 0x00000000180c7983 */ /* 0x0011220000100c00 */
[----:B------:R-:W-:Y:S02]  /*5080*/  IADD3 R26, PT, PT, R26, 0x8, RZ ;  /* 0x000000081a1a7810 */ /* 0x000fe40007ffe0ff */
[----:B0-----:R-:W-:Y:S01]  /*5090*/  IADD3 R24, PT, PT, R24, 0x20, RZ ;  /* 0x0000002018187810 */ /* 0x001fe20007ffe0ff */
[C---:B---3--:R-:W-:Y:S01]  /*50a0*/  FADD R9, -R27.reuse, R9 ;  /* 0x000000091b097221 */ /* 0x048fe20000000100 */
[C---:B------:R-:W-:Y:S01]  /*50b0*/  FADD R8, -R27.reuse, R8 ;  /* 0x000000081b087221 */ /* 0x040fe20000000100 */
[C---:B------:R-:W-:Y:S01]  /*50c0*/  FADD R11, -R27.reuse, R11 ;  /* 0x0000000b1b0b7221 */ /* 0x040fe20000000100 */
[----:B------:R-:W-:Y:S01]  /*50d0*/  FADD R10, -R27, R10 ;  /* 0x0000000a1b0a7221 */ /* 0x000fe20000000100 */
[----:B------:R-:W-:Y:S01]  /*50e0*/  FMUL R37, R9, 1.4426950216293334961 ;  /* 0x3fb8aa3b09257820 */ /* 0x000fe20000400000 */
[----:B------:R-:W-:Y:S01]  /*50f0*/  FMUL R28, R8, 1.4426950216293334961 ;  /* 0x3fb8aa3b081c7820 */ /* 0x000fe20000400000 */
[----:B------:R-:W-:Y:S01]  /*5100*/  FMUL R35, R11, 1.4426950216293334961 ;  /* 0x3fb8aa3b0b237820 */ /* 0x000fe20000400000 */
[----:B------:R-:W-:Y:S01]  /*5110*/  FMUL R10, R10, 1.4426950216293334961 ;  /* 0x3fb8aa3b0a0a7820 */ /* 0x000fe20000400000 */
[----:B----4-:R-:W-:Y:S01]  /*5120*/  FADD R12, -R27, R12 ;  /* 0x0000000c1b0c7221 */ /* 0x010fe20000000100 */
[----:B------:R-:W-:Y:S01]  /*5130*/  FSETP.GEU.AND P1, PT, R37, -126, PT ;  /* 0xc2fc00002500780b */ /* 0x000fe20003f2e000 */
[C---:B------:R-:W-:Y:S01]  /*5140*/  FADD R14, -R27.reuse, R14 ;  /* 0x0000000e1b0e7221 */ /* 0x040fe20000000100 */
[----:B------:R-:W-:Y:S01]  /*5150*/  FSETP.GEU.AND P6, PT, R28, -126, PT ;  /* 0xc2fc00001c00780b */ /* 0x000fe20003fce000 */
[----:B------:R-:W-:Y:S01]  /*5160*/  FADD R13, -R27, R13 ;  /* 0x0000000d1b0d7221 */ /* 0x000fe20000000100 */
[----:B------:R-:W-:Y:S01]  /*5170*/  FSETP.GEU.AND P3, PT, R35, -126, PT ;  /* 0xc2fc00002300780b */ /* 0x000fe20003f6e000 */
[----:B------:R-:W-:Y:S01]  /*5180*/  FADD R15, -R27, R15 ;  /* 0x0000000f1b0f7221 */ /* 0x000fe20000000100 */
[----:B------:R-:W-:Y:S01]  /*5190*/  FSETP.GEU.AND P2, PT, R10, -126, PT ;  /* 0xc2fc00000a00780b */ /* 0x000fe20003f4e000 */
[----:B--2---:R-:W-:Y:S01]  /*51a0*/  FMUL R29, R12, 1.4426950216293334961 ;  /* 0x3fb8aa3b0c1d7820 */ /* 0x004fe20000400000 */
[----:B------:R-:W-:Y:S01]  /*51b0*/  FMUL R31, R14, 1.4426950216293334961 ;  /* 0x3fb8aa3b0e1f7820 */ /* 0x000fe20000400000 */
[----:B------:R-:W0:Y:S01]  /*51c0*/  LDC.64 R8, c[0x0][0x388] ;  /* 0x0000e200ff087b82 */ /* 0x000e220000000a00 */
[----:B------:R-:W-:Y:S01]  /*51d0*/  FMUL R13, R13, 1.4426950216293334961 ;  /* 0x3fb8aa3b0d0d7820 */ /* 0x000fe20000400000 */
[----:B------:R-:W-:Y:S01]  /*51e0*/  FMUL R30, R15, 1.4426950216293334961 ;  /* 0x3fb8aa3b0f1e7820 */ /* 0x000fe20000400000 */
[----:B------:R-:W-:Y:S01]  /*51f0*/  FSETP.GEU.AND P4, PT, R29, -126, PT ;  /* 0xc2fc00001d00780b */ /* 0x000fe20003f8e000 */
[----:B------:R-:W-:-:S02]  /*5200*/  @!P1 FMUL R37, R37, 0.5 ;  /* 0x3f00000025259820 */ /* 0x000fc40000400000 */
[----:B------:R-:W-:Y:S01]  /*5210*/  @!P6 FMUL R28, R28, 0.5 ;  /* 0x3f0000001c1ce820 */ /* 0x000fe20000400000 */
[----:B------:R-:W-:Y:S01]  /*5220*/  FSETP.GEU.AND P5, PT, R13, -126, PT ;  /* 0xc2fc00000d00780b */ /* 0x000fe20003fae000 */
[----:B------:R-:W-:Y:S02]  /*5230*/  @!P3 FMUL R35, R35, 0.5 ;  /* 0x3f0000002323b820 */ /* 0x000fe40000400000 */
[----:B------:R-:W1:Y:S01]  /*5240*/  MUFU.EX2 R11, R28 ;  /* 0x0000001c000b7308 */ /* 0x000e620000000800 */
[----:B------:R-:W-:-:S05]  /*5250*/  @!P2 FMUL R10, R10, 0.5 ;  /* 0x3f0000000a0aa820 */ /* 0x000fca0000400000 */
[----:B------:R-:W-:Y:S02]  /*5260*/  @!P4 FMUL R29, R29, 0.5 ;  /* 0x3f0000001d1dc820 */ /* 0x000fe40000400000 */
[----:B------:R-:W2:Y:S02]  /*5270*/  MUFU.EX2 R37, R37 ;  /* 0x0000002500257308 */ /* 0x000ea40000000800 */
[----:B------:R-:W-:-:S06]  /*5280*/  @!P5 FMUL R13, R13, 0.5 ;  /* 0x3f0000000d0dd820 */ /* 0x000fcc0000400000 */
[----:B------:R0:W3:Y:S01]  /*5290*/  MUFU.EX2 R33, R10 ;  /* 0x0000000a00217308 */ /* 0x0000e20000000800 */
[----:B-1----:R-:W-:Y:S01]  /*52a0*/  @!P6 FMUL R11, R11, R11 ;  /* 0x0000000b0b0be220 */ /* 0x002fe20000400000 */
[----:B------:R-:W-:-:S03]  /*52b0*/  FSETP.GEU.AND P6, PT, R31, -126, PT ;  /* 0xc2fc00001f00780b */ /* 0x000fc60003fce000 */
[----:B------:R-:W-:-:S03]  /*52c0*/  FMUL R15, R2, R11 ;  /* 0x0000000b020f7220 */ /* 0x000fc60000400000 */
[----:B------:R-:W1:Y:S01]  /*52d0*/  MUFU.EX2 R35, R35 ;  /* 0x0000002300237308 */ /* 0x000e620000000800 */
[----:B--2---:R-:W-:Y:S01]  /*52e0*/  @!P1 FMUL R37, R37, R37 ;  /* 0x0000002525259220 */ /* 0x004fe20000400000 */
[----:B------:R-:W-:Y:S01]  /*52f0*/  FSETP.GEU.AND P1, PT, R30, -126, PT ;  /* 0xc2fc00001e00780b */ /* 0x000fe20003f2e000 */
[----:B0-----:R-:W-:Y:S01]  /*5300*/  IMAD.WIDE.U32 R10, R3, 0x4, R8 ;  /* 0x00000004030a7825 */ /* 0x001fe200078e0008 */
[----:B------:R-:W-:-:S03]  /*5310*/  LEA R3, R25, R3, 0x3 ;  /* 0x0000000319037211 */ /* 0x000fc600078e18ff */
[----:B------:R-:W-:Y:S01]  /*5320*/  FMUL R37, R2, R37 ;  /* 0x0000002502257220 */ /* 0x000fe20000400000 */
[----:B------:R-:W-:Y:S01]  /*5330*/  @!P6 FMUL R31, R31, 0.5 ;  /* 0x3f0000001f1fe820 */ /* 0x000fe20000400000 */
[----:B------:R-:W0:Y:S01]  /*5340*/  MUFU.EX2 R29, R29 ;  /* 0x0000001d001d7308 */ /* 0x000e220000000800 */
[----:B------:R2:W-:Y:S01]  /*5350*/  STG.E desc[UR8][R10.64], R15 ;  /* 0x0000000f0a007986 */ /* 0x0005e2000c101908 */
[----:B---3--:R-:W-:-:S04]  /*5360*/  @!P2 FMUL R33, R33, R33 ;  /* 0x000000212121a220 */ /* 0x008fc80000400000 */
[----:B------:R-:W-:Y:S01]  /*5370*/  FMUL R33, R2, R33 ;  /* 0x0000002102217220 */ /* 0x000fe20000400000 */
[----:B------:R-:W-:Y:S01]  /*5380*/  @!P1 FMUL R30, R30, 0.5 ;  /* 0x3f0000001e1e9820 */ /* 0x000fe20000400000 */
[----:B------:R3:W4:Y:S01]  /*5390*/  MUFU.EX2 R28, R13 ;  /* 0x0000000d001c7308 */ /* 0x0007220000000800 */
[----:B-1----:R-:W-:Y:S01]  /*53a0*/  @!P3 FMUL R35, R35, R35 ;  /* 0x000000232323b220 */ /* 0x002fe20000400000 */
[----:B--2---:R-:W-:-:S04]  /*53b0*/  IMAD.WIDE.U32 R10, R0, 0x4, R8 ;  /* 0x00000004000a7825 */ /* 0x004fc800078e0008 */
[----:B------:R-:W-:Y:S01]  /*53c0*/  FMUL R35, R2, R35 ;  /* 0x0000002302237220 */ /* 0x000fe20000400000 */
[----:B------:R-:W-:Y:S01]  /*53d0*/  LEA R0, R25, R0, 0x3 ;  /* 0x0000000019007211 */ /* 0x000fe200078e18ff */
[----:B------:R-:W1:Y:S01]  /*53e0*/  MUFU.EX2 R31, R31 ;  /* 0x0000001f001f7308 */ /* 0x000e620000000800 */
[--C-:B---3--:R-:W-:Y:S01]  /*53f0*/  IMAD.WIDE.U32 R12, R7, 0x4, R8.reuse ;  /* 0x00000004070c7825 */ /* 0x108fe200078e0008 */
[----:B------:R2:W-:Y:S03]  /*5400*/  STG.E desc[UR8][R10.64], R37 ;  /* 0x000000250a007986 */ /* 0x0005e6000c101908 */
[----:B0-----:R-:W-:Y:S01]  /*5410*/  @!P4 FMUL R29, R29, R29 ;  /* 0x0000001d1d1dc220 */ /* 0x001fe20000400000 */
[C---:B------:R-:W-:Y:S01]  /*5420*/  LEA R7, R25.reuse, R7, 0x3 ;  /* 0x0000000719077211 */ /* 0x040fe200078e18ff */
[--C-:B------:R-:W-:Y:S01]  /*5430*/  IMAD.WIDE.U32 R14, R22, 0x4, R8.reuse ;  /* 0x00000004160e7825 */ /* 0x100fe200078e0008 */
[----:B------:R0:W-:Y:S03]  /*5440*/  STG.E desc[UR8][R12.64], R33 ;  /* 0x000000210c007986 */ /* 0x0001e6000c101908 */
[----:B------:R-:W-:Y:S01]  /*5450*/  FMUL R29, R2, R29 ;  /* 0x0000001d021d7220 */ /* 0x000fe20000400000 */
[----:B------:R-:W3:Y:S01]  /*5460*/  MUFU.EX2 R30, R30 ;  /* 0x0000001e001e7308 */ /* 0x000ee20000000800 */
[----:B----4-:R-:W-:Y:S01]  /*5470*/  @!P5 FMUL R28, R28, R28 ;  /* 0x0000001c1c1cd220 */ /* 0x010fe20000400000 */
[----:B------:R-:W-:Y:S01]  /*5480*/  LEA R22, R25, R22, 0x3 ;  /* 0x0000001619167211 */ /* 0x000fe200078e18ff */
[----:B--2---:R-:W-:Y:S01]  /*5490*/  IMAD.WIDE.U32 R10, R19, 0x4, R8 ;  /* 0x00000004130a7825 */ /* 0x004fe200078e0008 */
[----:B------:R-:W-:-:S03]  /*54a0*/  LEA R19, R25, R19, 0x3 ;  /* 0x0000001319137211 */ /* 0x000fc600078e18ff */
[----:B-1----:R-:W-:Y:S01]  /*54b0*/  @!P6 FMUL R31, R31, R31 ;  /* 0x0000001f1f1fe220 */ /* 0x002fe20000400000 */
[--C-:B0-----:R-:W-:Y:S01]  /*54c0*/  IMAD.WIDE.U32 R12, R21, 0x4, R8.reuse ;  /* 0x00000004150c7825 */ /* 0x101fe200078e0008 */
[----:B------:R0:W-:Y:S03]  /*54d0*/  STG.E desc[UR8][R10.64], R35 ;  /* 0x000000230a007986 */ /* 0x0001e6000c101908 */
[C---:B------:R-:W-:Y:S01]  /*54e0*/  FMUL R33, R2.reuse, R28 ;  /* 0x0000001c02217220 */ /* 0x040fe20000400000 */
[----:B------:R-:W-:Y:S01]  /*54f0*/  FMUL R31, R2, R31 ;  /* 0x0000001f021f7220 */ /* 0x000fe20000400000 */
[----:B------:R-:W-:Y:S01]  /*5500*/  LEA R21, R25, R21, 0x3 ;  /* 0x0000001519157211 */ /* 0x000fe200078e18ff */
[----:B---3--:R-:W-:Y:S01]  /*5510*/  @!P1 FMUL R30, R30, R30 ;  /* 0x0000001e1e1e9220 */ /* 0x008fe20000400000 */
[----:B------:R-:W-:Y:S01]  /*5520*/  ISETP.NE.AND P1, PT, R26, RZ, PT ;  /* 0x000000ff1a00720c */ /* 0x000fe20003f25270 */
[----:B0-----:R-:W-:-:S04]  /*5530*/  IMAD.WIDE.U32 R10, R20, 0x4, R8 ;  /* 0x00000004140a7825 */ /* 0x001fc800078e0008 */
[----:B------:R-:W-:Y:S01]  /*5540*/  FMUL R35, R2, R30 ;  /* 0x0000001e02237220 */ /* 0x000fe20000400000 */
[----:B------:R-:W-:Y:S01]  /*5550*/  LEA R20, R25, R20, 0x3 ;  /* 0x0000001419147211 */ /* 0x000fe200078e18ff */
[----:B------:R-:W-:Y:S01]  /*5560*/  IMAD.WIDE.U32 R8, R23, 0x4, R8 ;  /* 0x0000000417087825 */ /* 0x000fe200078e0008 */
[----:B------:R1:W-:Y:S01]  /*5570*/  STG.E desc[UR8][R10.64], R29 ;  /* 0x0000001d0a007986 */ /* 0x0003e2000c101908 */
[----:B------:R-:W-:-:S03]  /*5580*/  LEA R23, R25, R23, 0x3 ;  /* 0x0000001719177211 */ /* 0x000fc600078e18ff */
[----:B------:R1:W-:Y:S04]  /*5590*/  STG.E desc[UR8][R12.64], R33 ;  /* 0x000000210c007986 */ /* 0x0003e8000c101908 */
[----:B------:R1:W-:Y:S04]  /*55a0*/  STG.E desc[UR8][R14.64], R31 ;  /* 0x0000001f0e007986 */ /* 0x0003e8000c101908 */
[----:B------:R1:W-:Y:S01]  /*55b0*/  STG.E desc[UR8][R8.64], R35 ;  /* 0x0000002308007986 */ /* 0x0003e2000c101908 */
[----:B------:R-:W-:Y:S05]  /*55c0*/  @P1 BRA `(.L_x_140) ;  /* 0xfffffff800a41947 */ /* 0x000fea000383ffff */
.L_x_139:
[----:B------:R-:W-:Y:S05]  /*55d0*/  @!P0 EXIT ;  /* 0x000000000000894d */ /* 0x000fea0003800000 */
[----:B------:R-:W-:Y:S02]  /*55e0*/  ISETP.GE.U32.AND P0, PT, R16, 0x4, PT ;  /* 0x000000041000780c */ /* 0x000fe40003f06070 */
[----:B------:R-:W-:-:S11]  /*55f0*/  LOP3.LUT P4, R5, R5, 0x3, RZ, 0xc0, !PT ;  /* 0x0000000305057812 */ /* 0x000fd6000788c0ff */
[----:B------:R-:W-:Y:S05]  /*5600*/  @!P0 BRA `(.L_x_141) ;  /* 0x0000000000b88947 */ /* 0x000fea0003800000 */
        /* <DEDUP_REMOVED lines=46> */
.L_x_141:
[----:B------:R-:W-:Y:S05]  /*58f0*/  @!P4 EXIT ;  /* 0x000000000000c94d */ /* 0x000fea0003800000 */
[----:B------:R-:W-:Y:S02]  /*5900*/  ISETP.NE.AND P0, PT, R5, 0x1, PT ;  /* 0x000000010500780c */ /* 0x000fe40003f05270 */
[----:B------:R-:W-:-:S04]  /*5910*/  LOP3.LUT R4, R4, 0x1, RZ, 0xc0, !PT ;  /* 0x0000000104047812 */ /* 0x000fc800078ec0ff */
[----:B------:R-:W-:-:S07]  /*5920*/  ISETP.NE.U32.AND P2, PT, R4, 0x1, PT ;  /* 0x000000010400780c */ /* 0x000fce0003f45070 */
[----:B------:R-:W-:Y:S06]  /*5930*/  @!P0 BRA `(.L_x_142) ;  /* 0x0000000000648947 */ /* 0x000fec0003800000 */
[----:B------:R-:W-:-:S05]  /*5940*/  LEA R0, R17, R1, 0x2 ;  /* 0x0000000111007211 */ /* 0x000fca00078e10ff */
[----:B------:R4:W5:Y:S02]  /*5950*/  LDL.64 R4, [R0] ;  /* 0x0000000000047983 */ /* 0x0009640000100a00 */
[----:B----4-:R-:W-:Y:S02]  /*5960*/  IADD3 R0, PT, PT, R18, R17, RZ ;  /* 0x0000001112007210 */ /* 0x010fe40007ffe0ff */
[----:B------:R-:W-:-:S03]  /*5970*/  IADD3 R17, PT, PT, R17, 0x2, RZ ;  /* 0x0000000211117810 */ /* 0x000fc60007ffe0ff */
[----:B------:R-:W-:-:S05]  /*5980*/  IMAD R0, R0, R25, R6 ;  /* 0x0000001900007224 */ /* 0x000fca00078e0206 */
[----:B01-3--:R-:W-:Y:S01]  /*5990*/  IADD3 R13, PT, PT, R0, R25, RZ ;  /* 0x00000019000d7210 */ /* 0x00bfe20007ffe0ff */
[C---:B-----5:R-:W-:Y:S01]  /*59a0*/  FADD R4, -R27.reuse, R4 ;  /* 0x000000041b047221 */ /* 0x060fe20000000100 */
        /* <DEDUP_REMOVED lines=18> */
.L_x_142:
[----:B------:R-:W-:Y:S05]  /*5ad0*/  @!P2 EXIT ;  /* 0x000000000000a94d */ /* 0x000fea0003800000 */
[----:B------:R-:W-:Y:S01]  /*5ae0*/  LEA R0, R17, R1, 0x2 ;  /* 0x0000000111007211 */ /* 0x000fe200078e10ff */
[----:B----4-:R-:W4:Y:S05]  /*5af0*/  LDC.64 R4, c[0x0][0x388] ;  /* 0x0000e200ff047b82 */ /* 0x010f2a0000000a00 */
[----:B------:R-:W5:Y:S01]  /*5b00*/  LDL R0, [R0] ;  /* 0x0000000000007983 */ /* 0x000f620000100800 */
[----:B------:R-:W-:-:S05]  /*5b10*/  IADD3 R17, PT, PT, R18, R17, RZ ;  /* 0x0000001112117210 */ /* 0x000fca0007ffe0ff */
[----:B------:R-:W-:-:S04]  /*5b20*/  IMAD R17, R17, R25, R6 ;  /* 0x0000001911117224 */ /* 0x000fc800078e0206 */
[----:B----4-:R-:W-:-:S04]  /*5b30*/  IMAD.WIDE.U32 R4, R17, 0x4, R4 ;  /* 0x0000000411047825 */ /* 0x010fc800078e0004 */
[----:B-----5:R-:W-:-:S04]  /*5b40*/  FADD R27, -R27, R0 ;  /* 0x000000001b1b7221 */ /* 0x020fc80000000100 */
[----:B------:R-:W-:-:S05]  /*5b50*/  FMUL R27, R27, 1.4426950216293334961 ;  /* 0x3fb8aa3b1b1b7820 */ /* 0x000fca0000400000 */
[----:B------:R-:W-:-:S13]  /*5b60*/  FSETP.GEU.AND P0, PT, R27, -126, PT ;  /* 0xc2fc00001b00780b */ /* 0x000fda0003f0e000 */
[----:B------:R-:W-:-:S04]  /*5b70*/  @!P0 FMUL R27, R27, 0.5 ;  /* 0x3f0000001b1b8820 */ /* 0x000fc80000400000 */
[----:B---3--:R-:W3:Y:S02]  /*5b80*/  MUFU.EX2 R3, R27 ;  /* 0x0000001b00037308 */ /* 0x008ee40000000800 */
[----:B---3--:R-:W-:-:S04]  /*5b90*/  @!P0 FMUL R3, R3, R3 ;  /* 0x0000000303038220 */ /* 0x008fc80000400000 */
[----:B------:R-:W-:-:S05]  /*5ba0*/  FMUL R3, R2, R3 ;  /* 0x0000000302037220 */ /* 0x000fca0000400000 */
[----:B------:R-:W-:Y:S01]  /*5bb0*/  STG.E desc[UR8][R4.64], R3 ;  /* 0x0000000304007986 */ /* 0x000fe2000c101908 */
[----:B------:R-:W-:Y:S05]  /*5bc0*/  EXIT ;  /* 0x000000000000794d */ /* 0x000fea0003800000 */
.L_x_143:
        /* <DEDUP_REMOVED lines=11> */
.L_x_351:


//--------------------- .text._Z19_blockSoftmaxKernelILi1024ELi4EEvPfS0_iii --------------------------
	.section	.text._Z19_blockSoftmaxKernelILi1024ELi4EEvPfS0_iii,"ax",@progbits
	.align	128
        .global         _Z19_blockSoftmaxKernelILi1024ELi4EEvPfS0_iii
        .type           _Z19_blockSoftmaxKernelILi1024ELi4EEvPfS0_iii,@function
        .size           _Z19_blockSoftmaxKernelILi1024ELi4EEvPfS0_iii,(.L_x_352 - _Z19_blockSoftmaxKernelILi1024ELi4EEvPfS0_iii)
        .other          _Z19_blockSoftmaxKernelILi1024ELi4EEvPfS0_iii,@"STO_CUDA_ENTRY STV_DEFAULT"
_Z19_blockSoftmaxKernelILi1024ELi4EEvPfS0_iii:
.text._Z19_blockSoftmaxKernelILi1024ELi4EEvPfS0_iii:
[----:B------:R-:W0:Y:S01]  /*0000*/  LDC R1, c[0x0][0x37c] ;  /* 0x0000df00ff017b82 */ /* 0x000e220000000800 */
[----:B------:R-:W1:Y:S07]  /*0010*/  LDCU UR4, c[0x0][0x398] ;  /* 0x00007300ff0477ac */ /* 0x000e6e0008000800 */
[----:B------:R-:W2:Y:S01]  /*0020*/  LDC R6, c[0x0][0x394] ;  /* 0x0000e500ff067b82 */ /* 0x000ea20000000800 */
[----:B------:R-:W-:Y:S01]  /*0030*/  BSSY.RECONVERGENT B0, `(.L_x_144) ;  /* 0x0000254000007945 */ /* 0x000fe20003800200 */
[----:B------:R-:W-:Y:S01]  /*0040*/  HFMA2 R9, -RZ, RZ, 0, 0 ;  /* 0x00000000ff097431 */ /* 0x000fe200000001ff */
[----:B------:R-:W3:Y:S01]  /*0050*/  LDCU.64 UR6, c[0x0][0x358] ;  /* 0x00006b00ff0677ac */ /* 0x000ee20008000a00 */
[----:B0-----:R-:W-:-:S02]  /*0060*/  IADD3 R1, PT, PT, R1, -0x10, RZ ;  /* 0xfffffff001017810 */ /* 0x001fc40007ffe0ff */
[----:B------:R-:W-:Y:S02]  /*0070*/  MOV R17, 0xff7fffff ;  /* 0xff7fffff00117802 */ /* 0x000fe40000000f00 */
[----:B-1----:R-:W-:Y:S01]  /*0080*/  MOV R0, UR4 ;  /* 0x0000000400007c02 */ /* 0x002fe20008000f00 */
[----:B------:R-:W0:Y:S03]  /*0090*/  S2UR UR4, SR_CTAID.X ;  /* 0x00000000000479c3 */ /* 0x000e260000002500 */
[----:B------:R-:W1:Y:S01]  /*00a0*/  I2F.U32.RP R4, R0 ;  /* 0x0000000000047306 */ /* 0x000e620000209000 */
[----:B------:R-:W-:-:S07]  /*00b0*/  ISETP.NE.U32.AND P1, PT, R0, RZ, PT ;  /* 0x000000ff0000720c */ /* 0x000fce0003f25070 */
[----:B-1----:R-:W1:Y:S02]  /*00c0*/  MUFU.RCP R4, R4 ;  /* 0x0000000400047308 */ /* 0x002e640000001000 */
[----:B-1----:R-:W-:-:S06]  /*00d0*/  IADD3 R2, PT, PT, R4, 0xffffffe, RZ ;  /* 0x0ffffffe04027810 */ /* 0x002fcc0007ffe0ff */
[----:B------:R1:W4:Y:S02]  /*00e0*/  F2I.FTZ.U32.TRUNC.NTZ R3, R2 ;  /* 0x0000000200037305 */ /* 0x000324000021f000 */
[----:B-1----:R-:W-:Y:S02]  /*00f0*/  HFMA2 R2, -RZ, RZ, 0, 0 ;  /* 0x00000000ff027431 */ /* 0x002fe400000001ff */
[----:B----4-:R-:W-:-:S04]  /*0100*/  IMAD R5, R3, R0, RZ ;  /* 0x0000000003057224 */ /* 0x010fc800078e02ff */
[----:B------:R-:W-:-:S04]  /*0110*/  IMAD.MOV R5, RZ, RZ, -R5 ;  /* 0x000000ffff057224 */ /* 0x000fc800078e0a05 */
[----:B------:R-:W-:Y:S02]  /*0120*/  IMAD.HI.U32 R3, R3, R5, R2 ;  /* 0x0000000503037227 */ /* 0x000fe400078e0002 */
[----:B------:R-:W1:Y:S04]  /*0130*/  S2R R2, SR_TID.X ;  /* 0x0000000000027919 */ /* 0x000e680000002100 */
[----:B0-----:R-:W-:-:S05]  /*0140*/  IMAD.HI.U32 R3, R3, UR4, RZ ;  /* 0x0000000403037c27 */ /* 0x001fca000f8e00ff */
[----:B------:R-:W-:-:S05]  /*0150*/  IADD3 R3, PT, PT, -R3, RZ, RZ ;  /* 0x000000ff03037210 */ /* 0x000fca0007ffe1ff */
[----:B------:R-:W-:Y:S01]  /*0160*/  IMAD R23, R0, R3, UR4 ;  /* 0x0000000400177e24 */ /* 0x000fe2000f8e0203 */
[----:B--2---:R-:W-:-:S04]  /*0170*/  SHF.R.S32.HI R3, RZ, 0x1f, R6 ;  /* 0x0000001fff037819 */ /* 0x004fc80000011406 */
[----:B------:R-:W-:Y:S02]  /*0180*/  ISETP.GE.U32.AND P0, PT, R23, R0, PT ;  /* 0x000000001700720c */ /* 0x000fe40003f06070 */
[----:B------:R-:W-:-:S04]  /*0190*/  LEA.HI R3, R3, R6, RZ, 0xa ;  /* 0x0000000603037211 */ /* 0x000fc800078f50ff */
[----:B------:R-:W-:Y:S02]  /*01a0*/  LOP3.LUT R21, R3, 0xfffffc00, RZ, 0xc0, !PT ;  /* 0xfffffc0003157812 */ /* 0x000fe400078ec0ff */
[----:B------:R-:W-:Y:S02]  /*01b0*/  SHF.R.S32.HI R20, RZ, 0xa, R3 ;  /* 0x0000000aff147819 */ /* 0x000fe40000011403 */
[----:B------:R-:W-:-:S03]  /*01c0*/  IADD3 R21, PT, PT, -R21, R6, RZ ;  /* 0x0000000615157210 */ /* 0x000fc60007ffe1ff */
[----:B------:R-:W-:Y:S01]  /*01d0*/  @P0 IADD3 R23, PT, PT, R23, -R0, RZ ;  /* 0x8000000017170210 */ /* 0x000fe20007ffe0ff */
[----:B------:R-:W-:-:S03]  /*01e0*/  VIADD R3, R20, 0x1 ;  /* 0x0000000114037836 */ /* 0x000fc60000000000 */
[----:B------:R-:W-:-:S13]  /*01f0*/  ISETP.GE.U32.AND P0, PT, R23, R0, PT ;  /* 0x000000001700720c */ /* 0x000fda0003f06070 */
[----:B------:R-:W-:Y:S01]  /*0200*/  @P0 IMAD.IADD R23, R23, 0x1, -R0 ;  /* 0x0000000117170824 */ /* 0x000fe200078e0a00 */
[----:B-1----:R-:W-:Y:S02]  /*0210*/  ISETP.GE.U32.AND P0, PT, R2, R21, PT ;  /* 0x000000150200720c */ /* 0x002fe40003f06070 */
[----:B------:R-:W-:-:S04]  /*0220*/  @!P1 LOP3.LUT R23, RZ, R0, RZ, 0x33, !PT ;  /* 0x00000000ff179212 */ /* 0x000fc800078e33ff */
[----:B------:R-:W-:-:S05]  /*0230*/  IADD3 R4, PT, PT, -R23, UR4, RZ ;  /* 0x0000000417047c10 */ /* 0x000fca000fffe1ff */
[----:B------:R-:W-:Y:S02]  /*0240*/  IMAD R23, R4, R6, R23 ;  /* 0x0000000604177224 */ /* 0x000fe400078e0217 */
[----:B---3--:R-:W-:Y:S05]  /*0250*/  @!P0 BRA `(.L_x_145) ;  /* 0x00000010006c8947 */ /* 0x008fea0003800000 */
[----:B------:R-:W-:-:S13]  /*0260*/  ISETP.GE.AND P0, PT, R6, 0x400, PT ;  /* 0x000004000600780c */ /* 0x000fda0003f06270 */
[----:B------:R-:W-:Y:S05]  /*0270*/  @!P0 BRA `(.L_x_146) ;  /* 0x0000002000bc8947 */ /* 0x000fea0003800000 */
[----:B------:R-:W-:Y:S01]  /*0280*/  IADD3 R4, PT, PT, R20, -0x1, RZ ;  /* 0xffffffff14047810 */ /* 0x000fe20007ffe0ff */
[----:B------:R-:W-:Y:S01]  /*0290*/  HFMA2 R9, -RZ, RZ, 0, 0 ;  /* 0x00000000ff097431 */ /* 0x000fe200000001ff */
[C---:B------:R-:W-:Y:S01]  /*02a0*/  IADD3 R5, PT, PT, -R21.reuse, R2, RZ ;  /* 0x0000000215057210 */ /* 0x040fe20007ffe1ff */
[----:B------:R-:W-:Y:S01]  /*02b0*/  IMAD.MOV.U32 R22, RZ, RZ, RZ ;  /* 0x000000ffff167224 */ /* 0x000fe200078e00ff */
[----:B------:R-:W-:Y:S02]  /*02c0*/  ISETP.GE.U32.AND P1, PT, R4, 0x7, PT ;  /* 0x000000070400780c */ /* 0x000fe40003f26070 */
[C---:B------:R-:W-:Y:S01]  /*02d0*/  LOP3.LUT R16, R20.reuse, 0x7, RZ, 0xc0, !PT ;  /* 0x0000000714107812 */ /* 0x040fe200078ec0ff */
[----:B------:R-:W-:Y:S01]  /*02e0*/  IMAD R4, R20, R5, RZ ;  /* 0x0000000514047224 */ /* 0x000fe200078e02ff */
[----:B------:R-:W-:Y:S02]  /*02f0*/  MOV R17, 0xff7fffff ;  /* 0xff7fffff00117802 */ /* 0x000fe40000000f00 */
[----:B------:R-:W-:Y:S01]  /*0300*/  ISETP.NE.AND P0, PT, R16, RZ, PT ;  /* 0x000000ff1000720c */ /* 0x000fe20003f05270 */
[----:B------:R-:W-:-:S06]  /*0310*/  IMAD R27, R21, R3, R4 ;  /* 0x00000003151b7224 */ /* 0x000fcc00078e0204 */
[----:B------:R-:W-:Y:S06]  /*0320*/  @!P1 BRA `(.L_x_147) ;  /* 0x0000000800249947 */ /* 0x000fec0003800000 */
[----:B------:R-:W0:Y:S01]  /*0330*/  LDC.64 R10, c[0x0][0x380] ;  /* 0x0000e000ff0a7b82 */ /* 0x000e220000000a00 */
[----:B------:R-:W-:Y:S01]  /*0340*/  LOP3.LUT R22, R20, 0x1ffff8, RZ, 0xc0, !PT ;  /* 0x001ffff814167812 */ /* 0x000fe200078ec0ff */
[----:B------:R-:W-:Y:S01]  /*0350*/  IMAD.MOV.U32 R9, RZ, RZ, RZ ;  /* 0x000000ffff097224 */ /* 0x000fe200078e00ff */
[----:B------:R-:W-:Y:S01]  /*0360*/  IADD3 R8, PT, PT, R1, 0x10, RZ ;  /* 0x0000001001087810 */ /* 0x000fe20007ffe0ff */
[----:B------:R-:W1:Y:S01]  /*0370*/  LDCU UR5, c[0x0][0x398] ;  /* 0x00007300ff0577ac */ /* 0x000e620008000800 */
[----:B------:R-:W-:Y:S02]  /*0380*/  MOV R17, 0xff7fffff ;  /* 0xff7fffff00117802 */ /* 0x000fe40000000f00 */
[----:B------:R-:W-:Y:S01]  /*0390*/  IADD3 R26, PT, PT, -R22, RZ, RZ ;  /* 0x000000ff161a7210 */ /* 0x000fe20007ffe1ff */
[----:B------:R-:W-:-:S06]  /*03a0*/  UMOV UR4, URZ ;  /* 0x000000ff00047c82 */ /* 0x000fcc0008000000 */
.L_x_148:
[----:B------:R-:W-:Y:S02]  /*03b0*/  IADD3 R4, PT, PT, R27, UR4, RZ ;  /* 0x000000041b047c10 */ /* 0x000fe4000fffe0ff */
[----:B-1----:R-:W-:-:S05]  /*03c0*/  MOV R0, UR5 ;  /* 0x0000000500007c02 */ /* 0x002fca0008000f00 */
[----:B------:R-:W-:-:S04]  /*03d0*/  IMAD R5, R4, R0, R23 ;  /* 0x0000000004057224 */ /* 0x000fc800078e0217 */
[----:B0-----:R-:W-:-:S04]  /*03e0*/  IMAD.WIDE.U32 R24, R5, 0x4, R10 ;  /* 0x0000000405187825 */ /* 0x001fc800078e000a */
[----:B------:R-:W-:Y:S01]  /*03f0*/  IMAD.IADD R5, R5, 0x1, R0 ;  /* 0x0000000105057824 */ /* 0x000fe200078e0200 */
[----:B------:R0:W2:Y:S03]  /*0400*/  LDG.E.CONSTANT R4, desc[UR6][R24.64] ;  /* 0x0000000618047981 */ /* 0x0000a6000c1e9900 */
[C---:B------:R-:W-:Y:S01]  /*0410*/  IMAD.WIDE.U32 R14, R5.reuse, 0x4, R10 ;  /* 0x00000004050e7825 */ /* 0x040fe200078e000a */
[----:B------:R-:W-:-:S04]  /*0420*/  IADD3 R7, PT, PT, R5, R0, RZ ;  /* 0x0000000005077210 */ /* 0x000fc80007ffe0ff */
[----:B------:R1:W3:Y:S01]  /*0430*/  LDG.E.CONSTANT R5, desc[UR6][R14.64] ;  /* 0x000000060e057981 */ /* 0x0002e2000c1e9900 */
[C---:B------:R-:W-:Y:S01]  /*0440*/  IADD3 R13, PT, PT, R7.reuse, R0, RZ ;  /* 0x00000000070d7210 */ /* 0x040fe20007ffe0ff */
[----:B------:R-:W-:-:S04]  /*0450*/  IMAD.WIDE.U32 R6, R7, 0x4, R10 ;  /* 0x0000000407067825 */ /* 0x000fc800078e000a */
[C---:B------:R-:W-:Y:S02]  /*0460*/  IMAD.WIDE.U32 R18, R13.reuse, 0x4, R10 ;  /* 0x000000040d127825 */ /* 0x040fe400078e000a */
[----:B------:R-:W4:Y:S01]  /*0470*/  LDG.E.CONSTANT R6, desc[UR6][R6.64] ;  /* 0x0000000606067981 */ /* 0x000f22000c1e9900 */
[----:B------:R-:W-:-:S03]  /*0480*/  IADD3 R29, PT, PT, R13, R0, RZ ;  /* 0x000000000d1d7210 */ /* 0x000fc60007ffe0ff */
[----:B------:R5:W4:Y:S02]  /*0490*/  LDG.E.CONSTANT R7, desc[UR6][R18.64] ;  /* 0x0000000612077981 */ /* 0x000b24000c1e9900 */
[----:B------:R-:W-:-:S06]  /*04a0*/  IMAD.WIDE.U32 R12, R29, 0x4, R10 ;  /* 0x000000041d0c7825 */ /* 0x000fcc00078e000a */
[----:B------:R-:W4:Y:S01]  /*04b0*/  LDG.E.CONSTANT R12, desc[UR6][R12.64] ;  /* 0x000000060c0c7981 */ /* 0x000f22000c1e9900 */
[----:B0-----:R-:W-:-:S04]  /*04c0*/  IMAD.IADD R25, R29, 0x1, R0 ;  /* 0x000000011d197824 */ /* 0x001fc800078e0200 */
[C---:B------:R-:W-:Y:S01]  /*04d0*/  IMAD.WIDE.U32 R28, R25.reuse, 0x4, R10 ;  /* 0x00000004191c7825 */ /* 0x040fe200078e000a */
[----:B-1----:R-:W-:-:S04]  /*04e0*/  IADD3 R15, PT, PT, R25, R0, RZ ;  /* 0x00000000190f7210 */ /* 0x002fc80007ffe0ff */
[----:B------:R-:W4:Y:S01]  /*04f0*/  LDG.E.CONSTANT R13, desc[UR6][R28.64] ;  /* 0x000000061c0d7981 */ /* 0x000f22000c1e9900 */
[C---:B------:R-:W-:Y:S01]  /*0500*/  IMAD.WIDE.U32 R24, R15.reuse, 0x4, R10 ;  /* 0x000000040f187825 */ /* 0x040fe200078e000a */
[----:B------:R-:W-:-:S04]  /*0510*/  IADD3 R15, PT, PT, R15, R0, RZ ;  /* 0x000000000f0f7210 */ /* 0x000fc80007ffe0ff */
[----:B------:R-:W4:Y:S01]  /*0520*/  LDG.E.CONSTANT R14, desc[UR6][R24.64] ;  /* 0x00000006180e7981 */ /* 0x000f22000c1e9900 */
[----:B-----5:R-:W-:-:S05]  /*0530*/  IMAD.WIDE.U32 R18, R15, 0x4, R10 ;  /* 0x000000040f127825 */ /* 0x020fca00078e000a */
[----:B------:R0:W5:Y:S01]  /*0540*/  LDG.E.CONSTANT R15, desc[UR6][R18.64] ;  /* 0x00000006120f7981 */ /* 0x000162000c1e9900 */
[----:B------:R-:W-:Y:S01]  /*0550*/  IADD3 R26, PT, PT, R26, 0x8, RZ ;  /* 0x000000081a1a7810 */ /* 0x000fe20007ffe0ff */
[----:B------:R-:W-:Y:S01]  /*0560*/  UIADD3 UR4, UPT, UPT, UR4, 0x8, URZ ;  /* 0x0000000804047890 */ /* 0x000fe2000fffe0ff */
[----:B--2---:R-:W-:-:S04]  /*0570*/  FSETP.GT.AND P6, PT, R17, R4, PT ;  /* 0x000000041100720b */ /* 0x004fc80003fc4000 */
[----:B0-----:R-:W-:Y:S02]  /*0580*/  FSEL R18, R17, R4, P6 ;  /* 0x0000000411127208 */ /* 0x001fe40003000000 */
[----:B------:R-:W-:-:S05]  /*0590*/  FSEL R17, R4, R17, P6 ;  /* 0x0000001104117208 */ /* 0x000fca0003000000 */
[----:B------:R-:W-:-:S04]  /*05a0*/  FADD R17, -R18, R17 ;  /* 0x0000001112117221 */ /* 0x000fc80000000100 */
[----:B------:R-:W-:Y:S01]  /*05b0*/  FMUL R17, R17, 1.4426950216293334961 ;  /* 0x3fb8aa3b11117820 */ /* 0x000fe20000400000 */
[----:B---3--:R-:W-:-:S04]  /*05c0*/  FSETP.GT.AND P1, PT, R18, R5, PT ;  /* 0x000000051200720b */ /* 0x008fc80003f24000 */
[----:B------:R-:W-:Y:S02]  /*05d0*/  FSETP.GEU.AND P4, PT, R17, -126, PT ;  /* 0xc2fc00001100780b */ /* 0x000fe40003f8e000 */
[----:B------:R-:W-:Y:S02]  /*05e0*/  FSEL R25, R18, R5, P1 ;  /* 0x0000000512197208 */ /* 0x000fe40000800000 */
[----:B------:R-:W-:-:S05]  /*05f0*/  FSEL R24, R5, R18, P1 ;  /* 0x0000001205187208 */ /* 0x000fca0000800000 */
[C---:B------:R-:W-:Y:S01]  /*0600*/  FADD R24, -R25.reuse, R24 ;  /* 0x0000001819187221 */ /* 0x040fe20000000100 */
[----:B----4-:R-:W-:-:S03]  /*0610*/  FSETP.GT.AND P5, PT, R25, R6, PT ;  /* 0x000000061900720b */ /* 0x010fc60003fa4000 */
[----:B------:R-:W-:Y:S01]  /*0620*/  @!P4 FMUL R17, R17, 0.5 ;  /* 0x3f0000001111c820 */ /* 0x000fe20000400000 */
[----:B------:R-:W-:Y:S01]  /*0630*/  FMUL R19, R24, 1.4426950216293334961 ;  /* 0x3fb8aa3b18137820 */ /* 0x000fe20000400000 */
[----:B------:R-:W-:Y:S02]  /*0640*/  FSEL R18, R25, R6, P5 ;  /* 0x0000000619127208 */ /* 0x000fe40002800000 */
[----:B------:R-:W-:Y:S02]  /*0650*/  FSEL R25, R6, R25, P5 ;  /* 0x0000001906197208 */ /* 0x000fe40002800000 */
[----:B------:R-:W0:Y:S01]  /*0660*/  MUFU.EX2 R17, R17 ;  /* 0x0000001100117308 */ /* 0x000e220000000800 */
[C---:B------:R-:W-:Y:S02]  /*0670*/  FSETP.GEU.AND P2, PT, R19.reuse, -126, PT ;  /* 0xc2fc00001300780b */ /* 0x040fe40003f4e000 */
[C---:B------:R-:W-:Y:S01]  /*0680*/  FADD R25, -R18.reuse, R25 ;  /* 0x0000001912197221 */ /* 0x040fe20000000100 */
[CC--:B------:R-:W-:Y:S01]  /*0690*/  FSETP.GT.AND P3, PT, R18.reuse, R7.reuse, PT ;  /* 0x000000071200720b */ /* 0x0c0fe20003f64000 */
[----:B------:R1:W-:Y:S09]  /*06a0*/  STL.128 [R8+-0x10], R4 ;  /* 0xfffff00408007387 */ /* 0x0003f20000100c00 */
[----:B------:R-:W-:Y:S01]  /*06b0*/  @!P2 FMUL R19, R19, 0.5 ;  /* 0x3f0000001313a820 */ /* 0x000fe20000400000 */
[----:B-1----:R-:W-:Y:S01]  /*06c0*/  FMUL R4, R25, 1.4426950216293334961 ;  /* 0x3fb8aa3b19047820 */ /* 0x002fe20000400000 */
[----:B------:R-:W-:-:S02]  /*06d0*/  FSEL R5, R18, R7, P3 ;  /* 0x0000000712057208 */ /* 0x000fc40001800000 */
[----:B------:R-:W-:Y:S02]  /*06e0*/  FSEL R6, R7, R18, P3 ;  /* 0x0000001207067208 */ /* 0x000fe40001800000 */
[C---:B------:R-:W-:Y:S02]  /*06f0*/  FSEL R25, R9.reuse, 1, !P6 ;  /* 0x3f80000009197808 */ /* 0x040fe40007000000 */
[----:B------:R-:W-:Y:S01]  /*0700*/  FSEL R18, R9, 1, P6 ;  /* 0x3f80000009127808 */ /* 0x000fe20003000000 */
[----:B------:R-:W-:Y:S01]  /*0710*/  FADD R6, -R5, R6 ;  /* 0x0000000605067221 */ /* 0x000fe20000000100 */
[----:B------:R-:W-:Y:S01]  /*0720*/  FSETP.GEU.AND P6, PT, R4, -126, PT ;  /* 0xc2fc00000400780b */ /* 0x000fe20003fce000 */
[----:B0-----:R-:W-:Y:S01]  /*0730*/  @!P4 FMUL R17, R17, R17 ;  /* 0x000000111111c220 */ /* 0x001fe20000400000 */
[----:B------:R-:W0:Y:S01]  /*0740*/  MUFU.EX2 R7, R19 ;  /* 0x0000001300077308 */ /* 0x000e220000000800 */
[----:B------:R-:W-:Y:S02]  /*0750*/  FMUL R6, R6, 1.4426950216293334961 ;  /* 0x3fb8aa3b06067820 */ /* 0x000fe40000400000 */
[----:B------:R-:W-:-:S03]  /*0760*/  FFMA R18, R25, R17, R18 ;  /* 0x0000001119127223 */ /* 0x000fc60000000012 */
[----:B------:R-:W-:Y:S02]  /*0770*/  FSETP.GEU.AND P4, PT, R6, -126, PT ;  /* 0xc2fc00000600780b */ /* 0x000fe40003f8e000 */
[C---:B------:R-:W-:Y:S02]  /*0780*/  FSEL R24, R18.reuse, 1, P1 ;  /* 0x3f80000012187808 */ /* 0x040fe40000800000 */
[----:B------:R-:W-:Y:S02]  /*0790*/  FSEL R9, R18, 1, !P1 ;  /* 0x3f80000012097808 */ /* 0x000fe40004800000 */
[----:B------:R-:W-:Y:S01]  /*07a0*/  FSETP.GT.AND P1, PT, R5, R12, PT ;  /* 0x0000000c0500720b */ /* 0x000fe20003f24000 */
[----:B------:R-:W-:-:S03]  /*07b0*/  @!P6 FMUL R4, R4, 0.5 ;  /* 0x3f0000000404e820 */ /* 0x000fc60000400000 */
[----:B------:R-:W-:Y:S02]  /*07c0*/  FSEL R18, R5, R12, P1 ;  /* 0x0000000c05127208 */ /* 0x000fe40000800000 */
[----:B------:R-:W-:Y:S01]  /*07d0*/  FSEL R5, R12, R5, P1 ;  /* 0x000000050c057208 */ /* 0x000fe20000800000 */
[----:B------:R-:W1:Y:S01]  /*07e0*/  MUFU.EX2 R4, R4 ;  /* 0x0000000400047308 */ /* 0x000e620000000800 */
[----:B0-----:R-:W-:Y:S01]  /*07f0*/  @!P2 FMUL R7, R7, R7 ;  /* 0x000000070707a220 */ /* 0x001fe20000400000 */
[----:B------:R-:W-:Y:S02]  /*0800*/  @!P4 FMUL R6, R6, 0.5 ;  /* 0x3f0000000606c820 */ /* 0x000fe40000400000 */
[C---:B------:R-:W-:Y:S01]  /*0810*/  FADD R5, -R18.reuse, R5 ;  /* 0x0000000512057221 */ /* 0x040fe20000000100 */
[----:B------:R-:W-:Y:S01]  /*0820*/  FFMA R9, R9, R7, R24 ;  /* 0x0000000709097223 */ /* 0x000fe20000000018 */
[----:B------:R-:W-:Y:S02]  /*0830*/  FSETP.GT.AND P2, PT, R18, R13, PT ;  /* 0x0000000d1200720b */ /* 0x000fe40003f44000 */
[----:B------:R-:W-:Y:S01]  /*0840*/  FMUL R7, R5, 1.4426950216293334961 ;  /* 0x3fb8aa3b05077820 */ /* 0x000fe20000400000 */
[----:B------:R-:W0:Y:S01]  /*0850*/  MUFU.EX2 R6, R6 ;  /* 0x0000000600067308 */ /* 0x000e220000000800 */
[----:B------:R-:W-:-:S02]  /*0860*/  FSEL R17, R9, 1, P5 ;  /* 0x3f80000009117808 */ /* 0x000fc40002800000 */
[----:B------:R-:W-:Y:S02]  /*0870*/  FSEL R24, R9, 1, !P5 ;  /* 0x3f80000009187808 */ /* 0x000fe40006800000 */
[----:B------:R-:W-:Y:S02]  /*0880*/  FSETP.GEU.AND P5, PT, R7, -126, PT ;  /* 0xc2fc00000700780b */ /* 0x000fe40003fae000 */
[----:B------:R-:W-:Y:S02]  /*0890*/  FSEL R5, R18, R13, P2 ;  /* 0x0000000d12057208 */ /* 0x000fe40001000000 */
[----:B------:R-:W-:Y:S01]  /*08a0*/  FSEL R18, R13, R18, P2 ;  /* 0x000000120d127208 */ /* 0x000fe20001000000 */
[----:B-1----:R-:W-:Y:S01]  /*08b0*/  @!P6 FMUL R4, R4, R4 ;  /* 0x000000040404e220 */ /* 0x002fe20000400000 */
[----:B------:R-:W-:-:S03]  /*08c0*/  FSETP.GT.AND P6, PT, R5, R14, PT ;  /* 0x0000000e0500720b */ /* 0x000fc60003fc4000 */
[----:B------:R-:W-:Y:S01]  /*08d0*/  FADD R18, -R5, R18 ;  /* 0x0000001205127221 */ /* 0x000fe20000000100 */
[----:B------:R-:W-:-:S03]  /*08e0*/  FFMA R17, R24, R4, R17 ;  /* 0x0000000418117223 */ /* 0x000fc60000000011 */
[----:B------:R-:W-:Y:S01]  /*08f0*/  FMUL R4, R18, 1.4426950216293334961 ;  /* 0x3fb8aa3b12047820 */ /* 0x000fe20000400000 */
[----:B------:R-:W-:Y:S01]  /*0900*/  FSEL R18, R5, R14, P6 ;  /* 0x0000000e05127208 */ /* 0x000fe20003000000 */
[----:B------:R-:W-:Y:S01]  /*0910*/  @!P5 FMUL R7, R7, 0.5 ;  /* 0x3f0000000707d820 */ /* 0x000fe20000400000 */
[----:B------:R-:W-:Y:S01]  /*0920*/  FSEL R5, R14, R5, P6 ;  /* 0x000000050e057208 */ /* 0x000fe20003000000 */
[----:B0-----:R-:W-:Y:S01]  /*0930*/  @!P4 FMUL R6, R6, R6 ;  /* 0x000000060606c220 */ /* 0x001fe20000400000 */
[C---:B------:R-:W-:Y:S02]  /*0940*/  FSEL R9, R17.reuse, 1, P3 ;  /* 0x3f80000011097808 */ /* 0x040fe40001800000 */
[----:B------:R-:W-:Y:S01]  /*0950*/  FSEL R24, R17, 1, !P3 ;  /* 0x3f80000011187808 */ /* 0x000fe20005800000 */
[----:B------:R-:W-:Y:S01]  /*0960*/  FADD R5, -R18, R5 ;  /* 0x0000000512057221 */ /* 0x000fe20000000100 */
[----:B------:R-:W-:Y:S01]  /*0970*/  FSETP.GEU.AND P4, PT, R4, -126, PT ;  /* 0xc2fc00000400780b */ /* 0x000fe20003f8e000 */
[----:B------:R-:W0:Y:S01]  /*0980*/  MUFU.EX2 R7, R7 ;  /* 0x0000000700077308 */ /* 0x000e220000000800 */
[----:B-----5:R-:W-:Y:S01]  /*0990*/  FSETP.GT.AND P3, PT, R18, R15, PT ;  /* 0x0000000f1200720b */ /* 0x020fe20003f64000 */
[----:B------:R-:W-:Y:S01]  /*09a0*/  FFMA R9, R24, R6, R9 ;  /* 0x0000000618097223 */ /* 0x000fe20000000009 */
[----:B------:R-:W-:-:S02]  /*09b0*/  FMUL R6, R5, 1.4426950216293334961 ;  /* 0x3fb8aa3b05067820 */ /* 0x000fc40000400000 */
[----:B------:R-:W-:Y:S02]  /*09c0*/  FSEL R17, R18, R15, P3 ;  /* 0x0000000f12117208 */ /* 0x000fe40001800000 */
[----:B------:R-:W-:Y:S02]  /*09d0*/  FSEL R24, R15, R18, P3 ;  /* 0x000000120f187208 */ /* 0x000fe40001800000 */
[C---:B------:R-:W-:Y:S02]  /*09e0*/  FSEL R18, R9.reuse, 1, P1 ;  /* 0x3f80000009127808 */ /* 0x040fe40000800000 */
[----:B------:R-:W-:Y:S01]  /*09f0*/  FSEL R19, R9, 1, !P1 ;  /* 0x3f80000009137808 */ /* 0x000fe20004800000 */
[----:B------:R-:W-:Y:S01]  /*0a00*/  FADD R24, -R17, R24 ;  /* 0x0000001811187221 */ /* 0x000fe20000000100 */
[----:B------:R-:W-:Y:S01]  /*0a10*/  FSETP.GEU.AND P1, PT, R6, -126, PT ;  /* 0xc2fc00000600780b */ /* 0x000fe20003f2e000 */
[----:B------:R-:W-:Y:S02]  /*0a20*/  @!P4 FMUL R4, R4, 0.5 ;  /* 0x3f0000000404c820 */ /* 0x000fe40000400000 */
[----:B------:R-:W-:-:S02]  /*0a30*/  FMUL R5, R24, 1.4426950216293334961 ;  /* 0x3fb8aa3b18057820 */ /* 0x000fc40000400000 */
[----:B------:R-:W1:Y:S01]  /*0a40*/  MUFU.EX2 R9, R4 ;  /* 0x0000000400097308 */ /* 0x000e620000000800 */
[----:B0-----:R-:W-:Y:S02]  /*0a50*/  @!P5 FMUL R7, R7, R7 ;  /* 0x000000070707d220 */ /* 0x001fe40000400000 */
[----:B------:R-:W-:Y:S02]  /*0a60*/  FSETP.GEU.AND P5, PT, R5, -126, PT ;  /* 0xc2fc00000500780b */ /* 0x000fe40003fae000 */
[----:B------:R-:W-:-:S03]  /*0a70*/  FFMA R18, R19, R7, R18 ;  /* 0x0000000713127223 */ /* 0x000fc60000000012 */
[----:B------:R-:W-:-:S04]  /*0a80*/  @!P1 FMUL R6, R6, 0.5 ;  /* 0x3f00000006069820 */ /* 0x000fc80000400000 */
[----:B------:R-:W0:Y:S01]  /*0a90*/  MUFU.EX2 R19, R6 ;  /* 0x0000000600137308 */ /* 0x000e220000000800 */
[C---:B------:R-:W-:Y:S02]  /*0aa0*/  FSEL R24, R18.reuse, 1, P2 ;  /* 0x3f80000012187808 */ /* 0x040fe40001000000 */
[----:B------:R-:W-:Y:S01]  /*0ab0*/  FSEL R7, R18, 1, !P2 ;  /* 0x3f80000012077808 */ /* 0x000fe20005000000 */
[----:B------:R-:W-:Y:S01]  /*0ac0*/  @!P5 FMUL R5, R5, 0.5 ;  /* 0x3f0000000505d820 */ /* 0x000fe20000400000 */
[----:B-1----:R-:W-:-:S04]  /*0ad0*/  @!P4 FMUL R9, R9, R9 ;  /* 0x000000090909c220 */ /* 0x002fc80000400000 */
[----:B------:R-:W-:Y:S01]  /*0ae0*/  FFMA R7, R7, R9, R24 ;  /* 0x0000000907077223 */ /* 0x000fe20000000018 */
[----:B------:R-:W1:Y:S04]  /*0af0*/  MUFU.EX2 R5, R5 ;  /* 0x0000000500057308 */ /* 0x000e680000000800 */
[C---:B------:R-:W-:Y:S02]  /*0b00*/  FSEL R4, R7.reuse, 1, P6 ;  /* 0x3f80000007047808 */ /* 0x040fe40003000000 */
[----:B------:R-:W-:Y:S01]  /*0b10*/  FSEL R7, R7, 1, !P6 ;  /* 0x3f80000007077808 */ /* 0x000fe20007000000 */
[----:B0-----:R-:W-:Y:S01]  /*0b20*/  @!P1 FMUL R19, R19, R19 ;  /* 0x0000001313139220 */ /* 0x001fe20000400000 */
[----:B------:R-:W-:-:S03]  /*0b30*/  ISETP.NE.AND P1, PT, R26, RZ, PT ;  /* 0x000000ff1a00720c */ /* 0x000fc60003f25270 */
[----:B------:R-:W-:-:S05]  /*0b40*/  FFMA R4, R7, R19, R4 ;  /* 0x0000001307047223 */ /* 0x000fca0000000004 */
[C---:B------:R-:W-:Y:S01]  /*0b50*/  FSEL R9, R4.reuse, 1, P3 ;  /* 0x3f80000004097808 */ /* 0x040fe20001800000 */
[----:B-1----:R-:W-:Y:S01]  /*0b60*/  @!P5 FMUL R5, R5, R5 ;  /* 0x000000050505d220 */ /* 0x002fe20000400000 */
[----:B------:R-:W-:Y:S01]  /*0b70*/  FSEL R4, R4, 1, !P3 ;  /* 0x3f80000004047808 */ /* 0x000fe20005800000 */
[----:B------:R0:W-:Y:S04]  /*0b80*/  STL.128 [R8], R12 ;  /* 0x0000000c08007387 */ /* 0x0001e80000100c00 */
[----:B------:R-:W-:Y:S01]  /*0b90*/  FFMA R9, R4, R5, R9 ;  /* 0x0000000504097223 */ /* 0x000fe20000000009 */
[----:B0-----:R-:W-:Y:S01]  /*0ba0*/  VIADD R8, R8, 0x20 ;  /* 0x0000002008087836 */ /* 0x001fe20000000000 */
[----:B------:R-:W-:Y:S06]  /*0bb0*/  @P1 BRA `(.L_x_148) ;  /* 0xfffffff400fc1947 */ /* 0x000fec000383ffff */
.L_x_147:
[----:B------:R-:W-:Y:S05]  /*0bc0*/  @!P0 BRA `(.L_x_146) ;  /* 0x0000001800688947 */ /* 0x000fea0003800000 */
[----:B------:R-:W-:Y:S02]  /*0bd0*/  ISETP.GE.U32.AND P1, PT, R16, 0x4, PT ;  /* 0x000000041000780c */ /* 0x000fe40003f26070 */
[----:B------:R-:W-:-:S04]  /*0be0*/  LOP3.LUT R8, R20, 0x3, RZ, 0xc0, !PT ;  /* 0x0000000314087812 */ /* 0x000fc800078ec0ff */
[----:B------:R-:W-:-:S07]  /*0bf0*/  ISETP.NE.AND P0, PT, R8, RZ, PT ;  /* 0x000000ff0800720c */ /* 0x000fce0003f05270 */
[----:B------:R-:W-:Y:S06]  /*0c00*/  @!P1 BRA `(.L_x_149) ;  /* 0x0000000400089947 */ /* 0x000fec0003800000 */
[----:B------:R-:W0:Y:S01]  /*0c10*/  LDC.64 R4, c[0x0][0x380] ;  /* 0x0000e000ff047b82 */ /* 0x000e220000000a00 */
[----:B------:R-:W-:-:S05]  /*0c20*/  IADD3 R6, PT, PT, R27, R22, RZ ;  /* 0x000000161b067210 */ /* 0x000fca0007ffe0ff */
[----:B------:R-:W-:-:S05]  /*0c30*/  IMAD R7, R6, R0, R23 ;  /* 0x0000000006077224 */ /* 0x000fca00078e0217 */
[C---:B------:R-:W-:Y:S01]  /*0c40*/  IADD3 R11, PT, PT, R7.reuse, R0, RZ ;  /* 0x00000000070b7210 */ /* 0x040fe20007ffe0ff */
[----:B0-----:R-:W-:-:S05]  /*0c50*/  IMAD.WIDE.U32 R12, R7, 0x4, R4 ;  /* 0x00000004070c7825 */ /* 0x001fca00078e0004 */
[----:B------:R-:W2:Y:S01]  /*0c60*/  LDG.E.CONSTANT R6, desc[UR6][R12.64] ;  /* 0x000000060c067981 */ /* 0x000ea2000c1e9900 */
[C---:B------:R-:W-:Y:S01]  /*0c70*/  IMAD.WIDE.U32 R14, R11.reuse, 0x4, R4 ;  /* 0x000000040b0e7825 */ /* 0x040fe200078e0004 */
[----:B------:R-:W-:-:S04]  /*0c80*/  IADD3 R11, PT, PT, R11, R0, RZ ;  /* 0x000000000b0b7210 */ /* 0x000fc80007ffe0ff */
[----:B------:R-:W3:Y:S01]  /*0c90*/  LDG.E.CONSTANT R7, desc[UR6][R14.64] ;  /* 0x000000060e077981 */ /* 0x000ee2000c1e9900 */
[----:B------:R-:W-:-:S05]  /*0ca0*/  IMAD.WIDE.U32 R18, R11, 0x4, R4 ;  /* 0x000000040b127825 */ /* 0x000fca00078e0004 */
[----:B------:R-:W4:Y:S01]  /*0cb0*/  LDG.E.CONSTANT R10, desc[UR6][R18.64] ;  /* 0x00000006120a7981 */ /* 0x000f22000c1e9900 */
[----:B------:R-:W-:-:S04]  /*0cc0*/  IMAD.IADD R11, R11, 0x1, R0 ;  /* 0x000000010b0b7824 */ /* 0x000fc800078e0200 */
[----:B------:R-:W-:-:S05]  /*0cd0*/  IMAD.WIDE.U32 R4, R11, 0x4, R4 ;  /* 0x000000040b047825 */ /* 0x000fca00078e0004 */
[----:B------:R0:W5:Y:S01]  /*0ce0*/  LDG.E.CONSTANT R11, desc[UR6][R4.64] ;  /* 0x00000006040b7981 */ /* 0x000162000c1e9900 */
[----:B--2---:R-:W-:-:S04]  /*0cf0*/  FSETP.GT.AND P6, PT, R17, R6, PT ;  /* 0x000000061100720b */ /* 0x004fc80003fc4000 */
[----:B------:R-:W-:Y:S02]  /*0d00*/  FSEL R12, R17, R6, P6 ;  /* 0x00000006110c7208 */ /* 0x000fe40003000000 */
[----:B------:R-:W-:Y:S02]  /*0d10*/  FSEL R17, R6, R17, P6 ;  /* 0x0000001106117208 */ /* 0x000fe40003000000 */
[----:B---3--:R-:W-:-:S03]  /*0d20*/  FSETP.GT.AND P1, PT, R12, R7, PT ;  /* 0x000000070c00720b */ /* 0x008fc60003f24000 */
[C---:B------:R-:W-:Y:S01]  /*0d30*/  FADD R17, -R12.reuse, R17 ;  /* 0x000000110c117221 */ /* 0x040fe20000000100 */
[----:B------:R-:W-:Y:S02]  /*0d40*/  FSEL R15, R12, R7, P1 ;  /* 0x000000070c0f7208 */ /* 0x000fe40000800000 */
[----:B------:R-:W-:Y:S01]  /*0d50*/  FSEL R12, R7, R12, P1 ;  /* 0x0000000c070c7208 */ /* 0x000fe20000800000 */
[----:B------:R-:W-:Y:S01]  /*0d60*/  FMUL R13, R17, 1.4426950216293334961 ;  /* 0x3fb8aa3b110d7820 */ /* 0x000fe20000400000 */
[----:B----4-:R-:W-:-:S03]  /*0d70*/  FSETP.GT.AND P3, PT, R15, R10, PT ;  /* 0x0000000a0f00720b */ /* 0x010fc60003f64000 */
[----:B------:R-:W-:Y:S01]  /*0d80*/  FADD R12, -R15, R12 ;  /* 0x0000000c0f0c7221 */ /* 0x000fe20000000100 */
[----:B------:R-:W-:Y:S02]  /*0d90*/  FSETP.GEU.AND P2, PT, R13, -126, PT ;  /* 0xc2fc00000d00780b */ /* 0x000fe40003f4e000 */
[----:B0-----:R-:W-:Y:S01]  /*0da0*/  FSEL R4, R15, R10, P3 ;  /* 0x0000000a0f047208 */ /* 0x001fe20001800000 */
[----:B------:R-:W-:Y:S01]  /*0db0*/  FMUL R14, R12, 1.4426950216293334961 ;  /* 0x3fb8aa3b0c0e7820 */ /* 0x000fe20000400000 */
[----:B------:R-:W-:Y:S02]  /*0dc0*/  FSEL R15, R10, R15, P3 ;  /* 0x0000000f0a0f7208 */ /* 0x000fe40001800000 */
[-C--:B-----5:R-:W-:Y:S02]  /*0dd0*/  FSETP.GT.AND P5, PT, R4, R11.reuse, PT ;  /* 0x0000000b0400720b */ /* 0x0a0fe40003fa4000 */
[----:B------:R-:W-:Y:S01]  /*0de0*/  FSETP.GEU.AND P4, PT, R14, -126, PT ;  /* 0xc2fc00000e00780b */ /* 0x000fe20003f8e000 */
[C---:B------:R-:W-:Y:S01]  /*0df0*/  FADD R15, -R4.reuse, R15 ;  /* 0x0000000f040f7221 */ /* 0x040fe20000000100 */
[----:B------:R-:W-:-:S02]  /*0e00*/  FSEL R17, R4, R11, P5 ;  /* 0x0000000b04117208 */ /* 0x000fc40002800000 */
[----:B------:R-:W-:Y:S01]  /*0e10*/  FSEL R12, R11, R4, P5 ;  /* 0x000000040b0c7208 */ /* 0x000fe20002800000 */
[----:B------:R-:W-:Y:S01]  /*0e20*/  @!P2 FMUL R13, R13, 0.5 ;  /* 0x3f0000000d0da820 */ /* 0x000fe20000400000 */
[----:B------:R-:W-:Y:S01]  /*0e30*/  FMUL R16, R15, 1.4426950216293334961 ;  /* 0x3fb8aa3b0f107820 */ /* 0x000fe20000400000 */
[C---:B------:R-:W-:Y:S02]  /*0e40*/  FSEL R4, R9.reuse, 1, !P6 ;  /* 0x3f80000009047808 */ /* 0x040fe40007000000 */
[----:B------:R-:W-:Y:S01]  /*0e50*/  FSEL R9, R9, 1, P6 ;  /* 0x3f80000009097808 */ /* 0x000fe20003000000 */
[----:B------:R-:W-:Y:S01]  /*0e60*/  FADD R12, -R17, R12 ;  /* 0x0000000c110c7221 */ /* 0x000fe20000000100 */
[----:B------:R-:W0:Y:S01]  /*0e70*/  MUFU.EX2 R13, R13 ;  /* 0x0000000d000d7308 */ /* 0x000e220000000800 */
[----:B------:R-:W-:Y:S01]  /*0e80*/  FSETP.GEU.AND P6, PT, R16, -126, PT ;  /* 0xc2fc00001000780b */ /* 0x000fe20003fce000 */
[----:B------:R-:W-:Y:S01]  /*0e90*/  @!P4 FMUL R14, R14, 0.5 ;  /* 0x3f0000000e0ec820 */ /* 0x000fe20000400000 */
[----:B------:R-:W-:-:S05]  /*0ea0*/  FMUL R18, R12, 1.4426950216293334961 ;  /* 0x3fb8aa3b0c127820 */ /* 0x000fca0000400000 */
[----:B------:R-:W1:Y:S06]  /*0eb0*/  MUFU.EX2 R15, R14 ;  /* 0x0000000e000f7308 */ /* 0x000e6c0000000800 */
[----:B------:R-:W-:Y:S01]  /*0ec0*/  @!P6 FMUL R16, R16, 0.5 ;  /* 0x3f0000001010e820 */ /* 0x000fe20000400000 */
[----:B0-----:R-:W-:Y:S01]  /*0ed0*/  @!P2 FMUL R13, R13, R13 ;  /* 0x0000000d0d0da220 */ /* 0x001fe20000400000 */
[----:B------:R-:W-:-:S04]  /*0ee0*/  FSETP.GEU.AND P2, PT, R18, -126, PT ;  /* 0xc2fc00001200780b */ /* 0x000fc80003f4e000 */
[----:B------:R-:W0:Y:S01]  /*0ef0*/  MUFU.EX2 R16, R16 ;  /* 0x0000001000107308 */ /* 0x000e220000000800 */
[----:B------:R-:W-:Y:S01]  /*0f00*/  FFMA R4, R4, R13, R9 ;  /* 0x0000000d04047223 */ /* 0x000fe20000000009 */
[----:B-1----:R-:W-:-:S04]  /*0f10*/  @!P4 FMUL R15, R15, R15 ;  /* 0x0000000f0f0fc220 */ /* 0x002fc80000400000 */
[C---:B------:R-:W-:Y:S02]  /*0f20*/  FSEL R5, R4.reuse, 1, P1 ;  /* 0x3f80000004057808 */ /* 0x040fe40000800000 */
[----:B------:R-:W-:Y:S02]  /*0f30*/  FSEL R12, R4, 1, !P1 ;  /* 0x3f800000040c7808 */ /* 0x000fe40004800000 */
[----:B------:R-:W-:Y:S01]  /*0f40*/  LEA R4, R22, R1, 0x2 ;  /* 0x0000000116047211 */ /* 0x000fe200078e10ff */
[----:B------:R-:W-:Y:S01]  /*0f50*/  @!P2 FMUL R18, R18, 0.5 ;  /* 0x3f0000001212a820 */ /* 0x000fe20000400000 */
[----:B------:R-:W-:Y:S01]  /*0f60*/  IADD3 R22, PT, PT, R22, 0x4, RZ ;  /* 0x0000000416167810 */ /* 0x000fe20007ffe0ff */
[----:B------:R-:W-:Y:S02]  /*0f70*/  FFMA R5, R12, R15, R5 ;  /* 0x0000000f0c057223 */ /* 0x000fe40000000005 */
[----:B------:R-:W1:Y:S01]  /*0f80*/  MUFU.EX2 R13, R18 ;  /* 0x00000012000d7308 */ /* 0x000e620000000800 */
[----:B------:R2:W-:Y:S01]  /*0f90*/  STL.64 [R4], R6 ;  /* 0x0000000604007387 */ /* 0x0005e20000100a00 */
[----:B0-----:R-:W-:Y:S01]  /*0fa0*/  @!P6 FMUL R16, R16, R16 ;  /* 0x000000101010e220 */ /* 0x001fe20000400000 */
[----:B------:R-:W-:-:S02]  /*0fb0*/  FSEL R9, R5, 1, P3 ;  /* 0x3f80000005097808 */ /* 0x000fc40001800000 */
[----:B------:R2:W-:Y:S01]  /*0fc0*/  STL.64 [R4+0x8], R10 ;  /* 0x0000080a04007387 */ /* 0x0005e20000100a00 */
[----:B------:R-:W-:-:S05]  /*0fd0*/  FSEL R12, R5, 1, !P3 ;  /* 0x3f800000050c7808 */ /* 0x000fca0005800000 */
[----:B------:R-:W-:-:S05]  /*0fe0*/  FFMA R9, R12, R16, R9 ;  /* 0x000000100c097223 */ /* 0x000fca0000000009 */
[----:B------:R-:W-:Y:S01]  /*0ff0*/  FSEL R5, R9, 1, P5 ;  /* 0x3f80000009057808 */ /* 0x000fe20002800000 */
[----:B-1----:R-:W-:Y:S01]  /*1000*/  @!P2 FMUL R13, R13, R13 ;  /* 0x0000000d0d0da220 */ /* 0x002fe20000400000 */
[----:B------:R-:W-:-:S05]  /*1010*/  FSEL R12, R9, 1, !P5 ;  /* 0x3f800000090c7808 */ /* 0x000fca0006800000 */
[----:B--2---:R-:W-:-:S07]  /*1020*/  FFMA R9, R12, R13, R5 ;  /* 0x0000000d0c097223 */ /* 0x004fce0000000005 */
.L_x_149:
[----:B------:R-:W-:Y:S05]  /*1030*/  @!P0 BRA `(.L_x_146) ;  /* 0x00000014004c8947 */ /* 0x000fea0003800000 */
[----:B------:R-:W-:Y:S02]  /*1040*/  ISETP.NE.AND P0, PT, R8, 0x1, PT ;  /* 0x000000010800780c */ /* 0x000fe40003f05270 */
[----:B------:R-:W-:-:S04]  /*1050*/  LOP3.LUT R4, R20, 0x1, RZ, 0xc0, !PT ;  /* 0x0000000114047812 */ /* 0x000fc800078ec0ff */
[----:B------:R-:W-:-:S07]  /*1060*/  ISETP.NE.U32.AND P1, PT, R4, 0x1, PT ;  /* 0x000000010400780c */ /* 0x000fce0003f25070 */
[----:B------:R-:W-:Y:S06]  /*1070*/  @!P0 BRA `(.L_x_150) ;  /* 0x00000000008c8947 */ /* 0x000fec0003800000 */
[----:B------:R-:W0:Y:S01]  /*1080*/  LDC.64 R4, c[0x0][0x380] ;  /* 0x0000e000ff047b82 */ /* 0x000e220000000a00 */
[----:B------:R-:W-:-:S05]  /*1090*/  IADD3 R6, PT, PT, R27, R22, RZ ;  /* 0x000000161b067210 */ /* 0x000fca0007ffe0ff */
[----:B------:R-:W-:-:S04]  /*10a0*/  IMAD R7, R6, R0, R23 ;  /* 0x0000000006077224 */ /* 0x000fc800078e0217 */
[----:B0-----:R-:W-:-:S05]  /*10b0*/  IMAD.WIDE.U32 R10, R7, 0x4, R4 ;  /* 0x00000004070a7825 */ /* 0x001fca00078e0004 */
[----:B------:R-:W2:Y:S01]  /*10c0*/  LDG.E.CONSTANT R6, desc[UR6][R10.64] ;  /* 0x000000060a067981 */ /* 0x000ea2000c1e9900 */
[----:B------:R-:W-:-:S04]  /*10d0*/  IMAD.IADD R7, R7, 0x1, R0 ;  /* 0x0000000107077824 */ /* 0x000fc800078e0200 */
[----:B------:R-:W-:-:S05]  /*10e0*/  IMAD.WIDE.U32 R4, R7, 0x4, R4 ;  /* 0x0000000407047825 */ /* 0x000fca00078e0004 */
[----:B------:R0:W3:Y:S02]  /*10f0*/  LDG.E.CONSTANT R7, desc[UR6][R4.64] ;  /* 0x0000000604077981 */ /* 0x0000e4000c1e9900 */
[C---:B0-----:R-:W-:Y:S02]  /*1100*/  LEA R4, R22.reuse, R1, 0x2 ;  /* 0x0000000116047211 */ /* 0x041fe400078e10ff */
[----:B------:R-:W-:Y:S02]  /*1110*/  IADD3 R22, PT, PT, R22, 0x2, RZ ;  /* 0x0000000216167810 */ /* 0x000fe40007ffe0ff */
[----:B--2---:R-:W-:-:S04]  /*1120*/  FSETP.GT.AND P0, PT, R17, R6, PT ;  /* 0x000000061100720b */ /* 0x004fc80003f04000 */
[----:B------:R-:W-:Y:S02]  /*1130*/  FSEL R8, R17, R6, P0 ;  /* 0x0000000611087208 */ /* 0x000fe40000000000 */
[----:B------:R-:W-:Y:S02]  /*1140*/  FSEL R17, R6, R17, P0 ;  /* 0x0000001106117208 */ /* 0x000fe40000000000 */
[----:B---3--:R-:W-:-:S03]  /*1150*/  FSETP.GT.AND P3, PT, R8, R7, PT ;  /* 0x000000070800720b */ /* 0x008fc60003f64000 */
[C---:B------:R-:W-:Y:S01]  /*1160*/  FADD R17, -R8.reuse, R17 ;  /* 0x0000001108117221 */ /* 0x040fe20000000100 */
[----:B------:R0:W-:Y:S03]  /*1170*/  STL.64 [R4], R6 ;  /* 0x0000000604007387 */ /* 0x0001e60000100a00 */
[----:B------:R-:W-:Y:S01]  /*1180*/  FMUL R12, R17, 1.4426950216293334961 ;  /* 0x3fb8aa3b110c7820 */ /* 0x000fe20000400000 */
[----:B------:R-:W-:Y:S02]  /*1190*/  FSEL R17, R8, R7, P3 ;  /* 0x0000000708117208 */ /* 0x000fe40001800000 */
[----:B------:R-:W-:Y:S02]  /*11a0*/  FSEL R8, R7, R8, P3 ;  /* 0x0000000807087208 */ /* 0x000fe40001800000 */
[----:B------:R-:W-:-:S03]  /*11b0*/  FSETP.GEU.AND P2, PT, R12, -126, PT ;  /* 0xc2fc00000c00780b */ /* 0x000fc60003f4e000 */
[----:B------:R-:W-:-:S04]  /*11c0*/  FADD R8, -R17, R8 ;  /* 0x0000000811087221 */ /* 0x000fc80000000100 */
[----:B------:R-:W-:Y:S01]  /*11d0*/  FMUL R10, R8, 1.4426950216293334961 ;  /* 0x3fb8aa3b080a7820 */ /* 0x000fe20000400000 */
[C---:B------:R-:W-:Y:S02]  /*11e0*/  FSEL R8, R9.reuse, 1, !P0 ;  /* 0x3f80000009087808 */ /* 0x040fe40004000000 */
[----:B------:R-:W-:Y:S02]  /*11f0*/  FSEL R9, R9, 1, P0 ;  /* 0x3f80000009097808 */ /* 0x000fe40000000000 */
[----:B------:R-:W-:Y:S01]  /*1200*/  FSETP.GEU.AND P4, PT, R10, -126, PT ;  /* 0xc2fc00000a00780b */ /* 0x000fe20003f8e000 */
[----:B------:R-:W-:-:S04]  /*1210*/  @!P2 FMUL R12, R12, 0.5 ;  /* 0x3f0000000c0ca820 */ /* 0x000fc80000400000 */
[----:B------:R-:W1:Y:S08]  /*1220*/  MUFU.EX2 R5, R12 ;  /* 0x0000000c00057308 */ /* 0x000e700000000800 */
[----:B------:R-:W-:-:S04]  /*1230*/  @!P4 FMUL R10, R10, 0.5 ;  /* 0x3f0000000a0ac820 */ /* 0x000fc80000400000 */
[----:B------:R-:W2:Y:S01]  /*1240*/  MUFU.EX2 R11, R10 ;  /* 0x0000000a000b7308 */ /* 0x000ea20000000800 */
[----:B-1----:R-:W-:-:S04]  /*1250*/  @!P2 FMUL R5, R5, R5 ;  /* 0x000000050505a220 */ /* 0x002fc80000400000 */
[----:B------:R-:W-:-:S05]  /*1260*/  FFMA R8, R8, R5, R9 ;  /* 0x0000000508087223 */ /* 0x000fca0000000009 */
[C---:B------:R-:W-:Y:S02]  /*1270*/  FSEL R9, R8.reuse, 1, P3 ;  /* 0x3f80000008097808 */ /* 0x040fe40001800000 */
[----:B------:R-:W-:Y:S01]  /*1280*/  FSEL R8, R8, 1, !P3 ;  /* 0x3f80000008087808 */ /* 0x000fe20005800000 */
[----:B--2---:R-:W-:-:S04]  /*1290*/  @!P4 FMUL R11, R11, R11 ;  /* 0x0000000b0b0bc220 */ /* 0x004fc80000400000 */
[----:B0-----:R-:W-:-:S07]  /*12a0*/  FFMA R9, R8, R11, R9 ;  /* 0x0000000b08097223 */ /* 0x001fce0000000009 */
.L_x_150:
[----:B------:R-:W-:Y:S05]  /*12b0*/  @P1 BRA `(.L_x_146) ;  /* 0x0000001000ac1947 */ /* 0x000fea0003800000 */
[----:B------:R-:W0:Y:S01]  /*12c0*/  LDC.64 R4, c[0x0][0x380] ;  /* 0x0000e000ff047b82 */ /* 0x000e220000000a00 */
[----:B------:R-:W-:-:S05]  /*12d0*/  IADD3 R27, PT, PT, R27, R22, RZ ;  /* 0x000000161b1b7210 */ /* 0x000fca0007ffe0ff */
[----:B------:R-:W-:-:S04]  /*12e0*/  IMAD R27, R27, R0, R23 ;  /* 0x000000001b1b7224 */ /* 0x000fc800078e0217 */
[----:B0-----:R-:W-:-:S06]  /*12f0*/  IMAD.WIDE.U32 R4, R27, 0x4, R4 ;  /* 0x000000041b047825 */ /* 0x001fcc00078e0004 */
[----:B------:R-:W2:Y:S02]  /*1300*/  LDG.E.CONSTANT R4, desc[UR6][R4.64] ;  /* 0x0000000604047981 */ /* 0x000ea4000c1e9900 */
[----:B--2---:R-:W-:-:S04]  /*1310*/  FSETP.GT.AND P0, PT, R17, R4, PT ;  /* 0x000000041100720b */ /* 0x004fc80003f04000 */
[----:B------:R-:W-:Y:S02]  /*1320*/  FSEL R6, R17, R4, P0 ;  /* 0x0000000411067208 */ /* 0x000fe40000000000 */
[----:B------:R-:W-:Y:S02]  /*1330*/  FSEL R7, R4, R17, P0 ;  /* 0x0000001104077208 */ /* 0x000fe40000000000 */
[C---:B------:R-:W-:Y:S02]  /*1340*/  FSEL R8, R9.reuse, 1, !P0 ;  /* 0x3f80000009087808 */ /* 0x040fe40004000000 */
[----:B------:R-:W-:Y:S01]  /*1350*/  FSEL R9, R9, 1, P0 ;  /* 0x3f80000009097808 */ /* 0x000fe20000000000 */
[----:B------:R-:W-:Y:S01]  /*1360*/  FADD R7, -R6, R7 ;  /* 0x0000000706077221 */ /* 0x000fe20000000100 */
[----:B------:R-:W-:-:S03]  /*1370*/  MOV R17, R6 ;  /* 0x0000000600117202 */ /* 0x000fc60000000f00 */
[----:B------:R-:W-:Y:S01]  /*1380*/  FMUL R10, R7, 1.4426950216293334961 ;  /* 0x3fb8aa3b070a7820 */ /* 0x000fe20000400000 */
[----:B------:R-:W-:-:S04]  /*1390*/  IMAD R7, R22, 0x4, R1 ;  /* 0x0000000416077824 */ /* 0x000fc800078e0201 */
[----:B------:R-:W-:Y:S01]  /*13a0*/  FSETP.GEU.AND P1, PT, R10, -126, PT ;  /* 0xc2fc00000a00780b */ /* 0x000fe20003f2e000 */
[----:B------:R0:W-:-:S12]  /*13b0*/  STL [R7], R4 ;  /* 0x0000000407007387 */ /* 0x0001d80000100800 */
[----:B------:R-:W-:-:S04]  /*13c0*/  @!P1 FMUL R10, R10, 0.5 ;  /* 0x3f0000000a0a9820 */ /* 0x000fc80000400000 */
[----:B------:R-:W1:Y:S02]  /*13d0*/  MUFU.EX2 R11, R10 ;  /* 0x0000000a000b7308 */ /* 0x000e640000000800 */
[----:B-1----:R-:W-:-:S04]  /*13e0*/  @!P1 FMUL R11, R11, R11 ;  /* 0x0000000b0b0b9220 */ /* 0x002fc80000400000 */
[----:B------:R-:W-:Y:S01]  /*13f0*/  FFMA R9, R8, R11, R9 ;  /* 0x0000000b08097223 */ /* 0x000fe20000000009 */
[----:B0-----:R-:W-:Y:S06]  /*1400*/  BRA `(.L_x_146) ;  /* 0x0000001000587947 */ /* 0x001fec0003800000 */
.L_x_145:
[----:B------:R-:W-:-:S13]  /*1410*/  ISETP.GE.AND P0, PT, R6, -0x3ff, PT ;  /* 0xfffffc010600780c */ /* 0x000fda0003f06270 */
[----:B------:R-:W-:Y:S05]  /*1420*/  @!P0 BRA `(.L_x_146) ;  /* 0x0000001000508947 */ /* 0x000fea0003800000 */
[----:B------:R-:W-:Y:S01]  /*1430*/  ISETP.GE.U32.AND P1, PT, R20, 0x7, PT ;  /* 0x000000071400780c */ /* 0x000fe20003f26070 */
[----:B------:R-:W-:Y:S01]  /*1440*/  HFMA2 R26, -RZ, RZ, 0, 0 ;  /* 0x00000000ff1a7431 */ /* 0x000fe200000001ff */
[C---:B------:R-:W-:Y:S01]  /*1450*/  LOP3.LUT R16, R3.reuse, 0x7, RZ, 0xc0, !PT ;  /* 0x0000000703107812 */ /* 0x040fe200078ec0ff */
[----:B------:R-:W-:Y:S01]  /*1460*/  IMAD R22, R3, R2, RZ ;  /* 0x0000000203167224 */ /* 0x000fe200078e02ff */
[----:B------:R-:W-:Y:S01]  /*1470*/  MOV R17, 0xff7fffff ;  /* 0xff7fffff00117802 */ /* 0x000fe20000000f00 */
[----:B------:R-:W-:Y:S01]  /*1480*/  IMAD.MOV.U32 R9, RZ, RZ, RZ ;  /* 0x000000ffff097224 */ /* 0x000fe200078e00ff */
[----:B------:R-:W-:-:S07]  /*1490*/  ISETP.NE.AND P0, PT, R16, RZ, PT ;  /* 0x000000ff1000720c */ /* 0x000fce0003f05270 */
[----:B------:R-:W-:Y:S06]  /*14a0*/  @!P1 BRA `(.L_x_151) ;  /* 0x0000000800249947 */ /* 0x000fec0003800000 */
[----:B------:R-:W0:Y:S01]  /*14b0*/  LDC.64 R10, c[0x0][0x380] ;  /* 0x0000e000ff0a7b82 */ /* 0x000e220000000a00 */
[----:B------:R-:W-:Y:S01]  /*14c0*/  LOP3.LUT R26, R3, 0xfffffff8, RZ, 0xc0, !PT ;  /* 0xfffffff8031a7812 */ /* 0x000fe200078ec0ff */
[----:B------:R-:W1:Y:S01]  /*14d0*/  LDCU UR5, c[0x0][0x398] ;  /* 0x00007300ff0577ac */ /* 0x000e620008000800 */
[----:B------:R-:W-:Y:S02]  /*14e0*/  IADD3 R8, PT, PT, R1, 0x10, RZ ;  /* 0x0000001001087810 */ /* 0x000fe40007ffe0ff */
[----:B------:R-:W-:Y:S01]  /*14f0*/  MOV R17, 0xff7fffff ;  /* 0xff7fffff00117802 */ /* 0x000fe20000000f00 */
[----:B------:R-:W-:Y:S01]  /*1500*/  IMAD.MOV R27, RZ, RZ, -R26 ;  /* 0x000000ffff1b7224 */ /* 0x000fe200078e0a1a */
[----:B------:R-:W-:Y:S01]  /*1510*/  MOV R9, RZ ;  /* 0x000000ff00097202 */ /* 0x000fe20000000f00 */
[----:B------:R-:W-:-:S06]  /*1520*/  UMOV UR4, URZ ;  /* 0x000000ff00047c82 */ /* 0x000fcc0008000000 */
.L_x_152:
[----:B------:R-:W-:Y:S02]  /*1530*/  IADD3 R4, PT, PT, R22, UR4, RZ ;  /* 0x0000000416047c10 */ /* 0x000fe4000fffe0ff */
[----:B-1----:R-:W-:-:S05]  /*1540*/  MOV R0, UR5 ;  /* 0x0000000500007c02 */ /* 0x002fca0008000f00 */
[----:B------:R-:W-:-:S04]  /*1550*/  IMAD R5, R4, R0, R23 ;  /* 0x0000000004057224 */ /* 0x000fc800078e0217 */
[C---:B0-----:R-:W-:Y:S01]  /*1560*/  IMAD.WIDE.U32 R24, R5.reuse, 0x4, R10 ;  /* 0x0000000405187825 */ /* 0x041fe200078e000a */
[----:B------:R-:W-:-:S04]  /*1570*/  IADD3 R5, PT, PT, R5, R0, RZ ;  /* 0x0000000005057210 */ /* 0x000fc80007ffe0ff */
[----:B------:R0:W2:Y:S01]  /*1580*/  LDG.E.CONSTANT R4, desc[UR6][R24.64] ;  /* 0x0000000618047981 */ /* 0x0000a2000c1e9900 */
[----:B------:R-:W-:-:S04]  /*1590*/  IMAD.WIDE.U32 R14, R5, 0x4, R10 ;  /* 0x00000004050e7825 */ /* 0x000fc800078e000a */
[----:B------:R-:W-:Y:S02]  /*15a0*/  IMAD.IADD R7, R5, 0x1, R0 ;  /* 0x0000000105077824 */ /* 0x000fe400078e0200 */
[----:B------:R1:W3:Y:S03]  /*15b0*/  LDG.E.CONSTANT R5, desc[UR6][R14.64] ;  /* 0x000000060e057981 */ /* 0x0002e6000c1e9900 */
        /* <DEDUP_REMOVED lines=8> */
[----:B0-----:R-:W-:-:S05]  /*1640*/  IADD3 R25, PT, PT, R29, R0, RZ ;  /* 0x000000001d197210 */ /* 0x001fca0007ffe0ff */
[----:B------:R-:W-:-:S05]  /*1650*/  IMAD.WIDE.U32 R28, R25, 0x4, R10 ;  /* 0x00000004191c7825 */ /* 0x000fca00078e000a */
[----:B------:R-:W4:Y:S01]  /*1660*/  LDG.E.CONSTANT R13, desc[UR6][R28.64] ;  /* 0x000000061c0d7981 */ /* 0x000f22000c1e9900 */
[----:B-1----:R-:W-:-:S04]  /*1670*/  IMAD.IADD R15, R25, 0x1, R0 ;  /* 0x00000001190f7824 */ /* 0x002fc800078e0200 */
        /* <DEDUP_REMOVED lines=106> */
[----:B0-----:R-:W-:Y:S01]  /*1d20*/  IADD3 R8, PT, PT, R8, 0x20, RZ ;  /* 0x0000002008087810 */ /* 0x001fe20007ffe0ff */
[----:B------:R-:W-:Y:S06]  /*1d30*/  @P1 BRA `(.L_x_152) ;  /* 0xfffffff400fc1947 */ /* 0x000fec000383ffff */
.L_x_151:
[----:B------:R-:W-:Y:S05]  /*1d40*/  @!P0 BRA `(.L_x_146) ;  /* 0x0000000800088947 */ /* 0x000fea0003800000 */
[----:B------:R-:W-:-:S13]  /*1d50*/  ISETP.GE.U32.AND P0, PT, R16, 0x4, PT ;  /* 0x000000041000780c */ /* 0x000fda0003f06070 */
[----:B------:R-:W-:Y:S05]  /*1d60*/  @!P0 BRA `(.L_x_153) ;  /* 0x0000000400088947 */ /* 0x000fea0003800000 */
[----:B------:R-:W0:Y:S01]  /*1d70*/  LDC.64 R6, c[0x0][0x380] ;  /* 0x0000e000ff067b82 */ /* 0x000e220000000a00 */
[----:B------:R-:W-:-:S04]  /*1d80*/  IMAD.IADD R4, R22, 0x1, R26 ;  /* 0x0000000116047824 */ /* 0x000fc800078e021a */
[----:B------:R-:W-:-:S05]  /*1d90*/  IMAD R5, R4, R0, R23 ;  /* 0x0000000004057224 */ /* 0x000fca00078e0217 */
[C---:B------:R-:W-:Y:S01]  /*1da0*/  IADD3 R11, PT, PT, R5.reuse, R0, RZ ;  /* 0x00000000050b7210 */ /* 0x040fe20007ffe0ff */
[----:B0-----:R-:W-:-:S05]  /*1db0*/  IMAD.WIDE.U32 R18, R5, 0x4, R6 ;  /* 0x0000000405127825 */ /* 0x001fca00078e0006 */
[----:B------:R-:W2:Y:S01]  /*1dc0*/  LDG.E.CONSTANT R4, desc[UR6][R18.64] ;  /* 0x0000000612047981 */ /* 0x000ea2000c1e9900 */
[C---:B------:R-:W-:Y:S01]  /*1dd0*/  IMAD.WIDE.U32 R12, R11.reuse, 0x4, R6 ;  /* 0x000000040b0c7825 */ /* 0x040fe200078e0006 */
[----:B------:R-:W-:-:S04]  /*1de0*/  IADD3 R11, PT, PT, R11, R0, RZ ;  /* 0x000000000b0b7210 */ /* 0x000fc80007ffe0ff */
[----:B------:R-:W3:Y:S01]  /*1df0*/  LDG.E.CONSTANT R5, desc[UR6][R12.64] ;  /* 0x000000060c057981 */ /* 0x000ee2000c1e9900 */
[C---:B------:R-:W-:Y:S01]  /*1e00*/  IMAD.WIDE.U32 R14, R11.reuse, 0x4, R6 ;  /* 0x000000040b0e7825 */ /* 0x040fe200078e0006 */
[----:B------:R-:W-:-:S04]  /*1e10*/  IADD3 R11, PT, PT, R11, R0, RZ ;  /* 0x000000000b0b7210 */ /* 0x000fc80007ffe0ff */
[----:B------:R-:W4:Y:S01]  /*1e20*/  LDG.E.CONSTANT R10, desc[UR6][R14.64] ;  /* 0x000000060e0a7981 */ /* 0x000f22000c1e9900 */
        /* <DEDUP_REMOVED lines=11> */
[C---:B------:R-:W-:Y:S01]  /*1ee0*/  FADD R8, -R13.reuse, R8 ;  /* 0x000000080d087221 */ /* 0x040fe20000000100 */
        /* <DEDUP_REMOVED lines=10> */
[----:B------:R-:W-:-:S03]  /*1f90*/  FMUL R13, R13, 1.4426950216293334961 ;  /* 0x3fb8aa3b0d0d7820 */ /* 0x000fc60000400000 */
[----:B------:R-:W-:Y:S02]  /*1fa0*/  FADD R6, -R17, R6 ;  /* 0x0000000611067221 */ /* 0x000fe40000000100 */
[----:B------:R-:W0:Y:S01]  /*1fb0*/  MUFU.EX2 R12, R12 ;  /* 0x0000000c000c7308 */ /* 0x000e220000000800 */
[----:B------:R-:W-:Y:S01]  /*1fc0*/  FSETP.GEU.AND P1, PT, R13, -126, PT ;  /* 0xc2fc00000d00780b */ /* 0x000fe20003f2e000 */
[----:B------:R-:W-:Y:S01]  /*1fd0*/  @!P3 FMUL R14, R14, 0.5 ;  /* 0x3f0000000e0eb820 */ /* 0x000fe20000400000 */
[----:B------:R-:W-:Y:S01]  /*1fe0*/  FMUL R15, R6, 1.4426950216293334961 ;  /* 0x3fb8aa3b060f7820 */ /* 0x000fe20000400000 */
[C---:B------:R-:W-:Y:S02]  /*1ff0*/  FSEL R6, R9.reuse, 1, !P6 ;  /* 0x3f80000009067808 */ /* 0x040fe40007000000 */
[----:B------:R-:W-:Y:S02]  /*2000*/  FSEL R9, R9, 1, P6 ;  /* 0x3f80000009097808 */ /* 0x000fe40003000000 */
[----:B------:R-:W1:Y:S01]  /*2010*/  MUFU.EX2 R14, R14 ;  /* 0x0000000e000e7308 */ /* 0x000e620000000800 */
[----:B------:R-:W-:-:S05]  /*2020*/  FSETP.GEU.AND P6, PT, R15, -126, PT ;  /* 0xc2fc00000f00780b */ /* 0x000fca0003fce000 */
[----:B------:R-:W-:Y:S01]  /*2030*/  @!P1 FMUL R13, R13, 0.5 ;  /* 0x3f0000000d0d9820 */ /* 0x000fe20000400000 */
[----:B0-----:R-:W-:-:S05]  /*2040*/  @!P5 FMUL R12, R12, R12 ;  /* 0x0000000c0c0cd220 */ /* 0x001fca0000400000 */
[----:B------:R-:W0:Y:S01]  /*2050*/  MUFU.EX2 R13, R13 ;  /* 0x0000000d000d7308 */ /* 0x000e220000000800 */
[----:B------:R-:W-:Y:S01]  /*2060*/  FFMA R6, R6, R12, R9 ;  /* 0x0000000c06067223 */ /* 0x000fe20000000009 */
[----:B------:R-:W-:Y:S01]  /*2070*/  @!P6 FMUL R15, R15, 0.5 ;  /* 0x3f0000000f0fe820 */ /* 0x000fe20000400000 */
[----:B-1----:R-:W-:-:S03]  /*2080*/  @!P3 FMUL R14, R14, R14 ;  /* 0x0000000e0e0eb220 */ /* 0x002fc60000400000 */
[C---:B------:R-:W-:Y:S02]  /*2090*/  FSEL R7, R6.reuse, 1, P4 ;  /* 0x3f80000006077808 */ /* 0x040fe40002000000 */
[----:B------:R-:W-:Y:S01]  /*20a0*/  FSEL R8, R6, 1, !P4 ;  /* 0x3f80000006087808 */ /* 0x000fe20006000000 */
[C---:B------:R-:W-:Y:S01]  /*20b0*/  IMAD R6, R26.reuse, 0x4, R1 ;  /* 0x000000041a067824 */ /* 0x040fe200078e0201 */
[----:B------:R-:W1:Y:S01]  /*20c0*/  MUFU.EX2 R12, R15 ;  /* 0x0000000f000c7308 */ /* 0x000e620000000800 */
[----:B------:R-:W-:Y:S02]  /*20d0*/  IADD3 R26, PT, PT, R26, 0x4, RZ ;  /* 0x000000041a1a7810 */ /* 0x000fe40007ffe0ff */
[----:B------:R-:W-:Y:S01]  /*20e0*/  FFMA R7, R8, R14, R7 ;  /* 0x0000000e08077223 */ /* 0x000fe20000000007 */
[----:B------:R2:W-:Y:S01]  /*20f0*/  STL.64 [R6], R4 ;  /* 0x0000000406007387 */ /* 0x0005e20000100a00 */
[----:B0-----:R-:W-:-:S03]  /*2100*/  @!P1 FMUL R13, R13, R13 ;  /* 0x0000000d0d0d9220 */ /* 0x001fc60000400000 */
[----:B------:R2:W-:Y:S01]  /*2110*/  STL.64 [R6+0x8], R10 ;  /* 0x0000080a06007387 */ /* 0x0005e20000100a00 */
[C---:B------:R-:W-:Y:S02]  /*2120*/  FSEL R8, R7.reuse, 1, P2 ;  /* 0x3f80000007087808 */ /* 0x040fe40001000000 */
[----:B------:R-:W-:-:S05]  /*2130*/  FSEL R7, R7, 1, !P2 ;  /* 0x3f80000007077808 */ /* 0x000fca0005000000 */
[----:B------:R-:W-:Y:S01]  /*2140*/  FFMA R7, R7, R13, R8 ;  /* 0x0000000d07077223 */ /* 0x000fe20000000008 */
[----:B-1----:R-:W-:-:S04]  /*2150*/  @!P6 FMUL R12, R12, R12 ;  /* 0x0000000c0c0ce220 */ /* 0x002fc80000400000 */
[C---:B------:R-:W-:Y:S02]  /*2160*/  FSEL R9, R7.reuse, 1, P0 ;  /* 0x3f80000007097808 */ /* 0x040fe40000000000 */
[----:B------:R-:W-:-:S05]  /*2170*/  FSEL R8, R7, 1, !P0 ;  /* 0x3f80000007087808 */ /* 0x000fca0004000000 */
[----:B--2---:R-:W-:-:S07]  /*2180*/  FFMA R9, R8, R12, R9 ;  /* 0x0000000c08097223 */ /* 0x004fce0000000009 */
.L_x_153:
[----:B------:R-:W-:-:S13]  /*2190*/  LOP3.LUT P0, R4, R3, 0x3, RZ, 0xc0, !PT ;  /* 0x0000000303047812 */ /* 0x000fda000780c0ff */
        /* <DEDUP_REMOVED lines=8> */
[C---:B0-----:R-:W-:Y:S01]  /*2220*/  IMAD.WIDE.U32 R10, R7.reuse, 0x4, R4 ;  /* 0x00000004070a7825 */ /* 0x041fe200078e0004 */
[----:B------:R-:W-:-:S04]  /*2230*/  IADD3 R7, PT, PT, R7, R0, RZ ;  /* 0x0000000007077210 */ /* 0x000fc80007ffe0ff */
[----:B------:R-:W2:Y:S01]  /*2240*/  LDG.E.CONSTANT R6, desc[UR6][R10.64] ;  /* 0x000000060a067981 */ /* 0x000ea2000c1e9900 */
[----:B------:R-:W-:-:S05]  /*2250*/  IMAD.WIDE.U32 R4, R7, 0x4, R4 ;  /* 0x0000000407047825 */ /* 0x000fca00078e0004 */
[----:B------:R0:W3:Y:S02]  /*2260*/  LDG.E.CONSTANT R7, desc[UR6][R4.64] ;  /* 0x0000000604077981 */ /* 0x0000e4000c1e9900 */
[C---:B0-----:R-:W-:Y:S01]  /*2270*/  IMAD R4, R26.reuse, 0x4, R1 ;  /* 0x000000041a047824 */ /* 0x041fe200078e0201 */
[----:B------:R-:W-:Y:S02]  /*2280*/  IADD3 R26, PT, PT, R26, 0x2, RZ ;  /* 0x000000021a1a7810 */ /* 0x000fe40007ffe0ff */
[----:B--2---:R-:W-:-:S04]  /*2290*/  FSETP.GT.AND P0, PT, R17, R6, PT ;  /* 0x000000061100720b */ /* 0x004fc80003f04000 */
[----:B------:R-:W-:Y:S02]  /*22a0*/  FSEL R8, R17, R6, P0 ;  /* 0x0000000611087208 */ /* 0x000fe40000000000 */
[----:B------:R-:W-:Y:S01]  /*22b0*/  FSEL R17, R6, R17, P0 ;  /* 0x0000001106117208 */ /* 0x000fe20000000000 */
[----:B---3--:R0:W-:Y:S01]  /*22c0*/  STL.64 [R4], R6 ;  /* 0x0000000604007387 */ /* 0x0081e20000100a00 */
[----:B------:R-:W-:-:S03]  /*22d0*/  FSETP.GT.AND P2, PT, R8, R7, PT ;  /* 0x000000070800720b */ /* 0x000fc60003f44000 */
[----:B------:R-:W-:-:S04]  /*22e0*/  FADD R17, -R8, R17 ;  /* 0x0000001108117221 */ /* 0x000fc80000000100 */
        /* <DEDUP_REMOVED lines=19> */
.L_x_154:
[----:B------:R-:W-:Y:S05]  /*2420*/  @!P4 BRA `(.L_x_146) ;  /* 0x000000000050c947 */ /* 0x000fea0003800000 */
        /* <DEDUP_REMOVED lines=8> */
[C---:B------:R-:W-:Y:S01]  /*24b0*/  FSEL R8, R9.reuse, 1, !P0 ;  /* 0x3f80000009087808 */ /* 0x040fe20004000000 */
[----:B------:R-:W-:Y:S01]  /*24c0*/  IMAD.MOV.U32 R17, RZ, RZ, R6 ;  /* 0x000000ffff117224 */ /* 0x000fe200078e0006 */
[----:B------:R-:W-:Y:S01]  /*24d0*/  FSEL R9, R9, 1, P0 ;  /* 0x3f80000009097808 */ /* 0x000fe20000000000 */
[----:B------:R-:W-:-:S04]  /*24e0*/  FADD R7, -R6, R7 ;  /* 0x0000000706077221 */ /* 0x000fc80000000100 */
[----:B------:R-:W-:Y:S01]  /*24f0*/  FMUL R10, R7, 1.4426950216293334961 ;  /* 0x3fb8aa3b070a7820 */ /* 0x000fe20000400000 */
[----:B------:R-:W-:-:S04]  /*2500*/  LEA R7, R26, R1, 0x2 ;  /* 0x000000011a077211 */ /* 0x000fc800078e10ff */
[----:B------:R-:W-:Y:S01]  /*2510*/  FSETP.GEU.AND P1, PT, R10, -126, PT ;  /* 0xc2fc00000a00780b */ /* 0x000fe20003f2e000 */
[----:B------:R0:W-:-:S12]  /*2520*/  STL [R7], R4 ;  /* 0x0000000407007387 */ /* 0x0001d80000100800 */
[----:B------:R-:W-:-:S04]  /*2530*/  @!P1 FMUL R10, R10, 0.5 ;  /* 0x3f0000000a0a9820 */ /* 0x000fc80000400000 */
[----:B------:R-:W1:Y:S02]  /*2540*/  MUFU.EX2 R11, R10 ;  /* 0x0000000a000b7308 */ /* 0x000e640000000800 */
[----:B-1----:R-:W-:-:S04]  /*2550*/  @!P1 FMUL R11, R11, R11 ;  /* 0x0000000b0b0b9220 */ /* 0x002fc80000400000 */
[----:B0-----:R-:W-:-:S07]  /*2560*/  FFMA R9, R8, R11, R9 ;  /* 0x0000000b08097223 */ /* 0x001fce0000000009 */
.L_x_146:
[----:B------:R-:W-:Y:S05]  /*2570*/  BSYNC.RECONVERGENT B0 ;  /* 0x0000000000007941 */ /* 0x000fea0003800200 */
.L_x_144:
[----:B------:R-:W0:Y:S01]  /*2580*/  S2R R10, SR_LANEID ;  /* 0x00000000000a7919 */ /* 0x000e220000000000 */
[----:B------:R-:W-:Y:S01]  /*2590*/  BSSY.RECONVERGENT B0, `(.L_x_155) ;  /* 0x0000017000007945 */ /* 0x000fe20003800200 */
[----:B------:R-:W-:Y:S01]  /*25a0*/  ISETP.NE.AND P0, PT, R2, RZ, PT ;  /* 0x000000ff0200720c */ /* 0x000fe20003f05270 */
[----:B------:R1:W2:Y:S04]  /*25b0*/  SHFL.DOWN PT, R6, R17, 0x1, 0x1f ;  /* 0x08201f0011067f89 */ /* 0x0002a800000e0000 */
[----:B------:R1:W3:Y:S01]  /*25c0*/  SHFL.DOWN PT, R12, R9, 0x1, 0x1f ;  /* 0x08201f00090c7f89 */ /* 0x0002e200000e0000 */
[C---:B0-----:R-:W-:Y:S02]  /*25d0*/  ISETP.GT.AND P5, PT, R10.reuse, 0x1e, PT ;  /* 0x0000001e0a00780c */ /* 0x041fe40003fa4270 */
[----:B------:R-:W-:-:S02]  /*25e0*/  ISETP.GT.AND P4, PT, R10, 0x1d, PT ;  /* 0x0000001d0a00780c */ /* 0x000fc40003f84270 */
[C---:B------:R-:W-:Y:S02]  /*25f0*/  ISETP.GT.AND P3, PT, R10.reuse, 0x1b, PT ;  /* 0x0000001b0a00780c */ /* 0x040fe40003f64270 */
[C---:B------:R-:W-:Y:S02]  /*2600*/  ISETP.GT.AND P1, PT, R10.reuse, 0x17, PT ;  /* 0x000000170a00780c */ /* 0x040fe40003f24270 */
[----:B------:R-:W-:-:S05]  /*2610*/  ISETP.GT.AND P2, PT, R10, 0xf, PT ;  /* 0x0000000f0a00780c */ /* 0x000fca0003f44270 */
[----:B-123--:R-:W-:Y:S08]  /*2620*/  @P5 BRA `(.L_x_156) ;  /* 0x0000000000345947 */ /* 0x00eff00003800000 */
[----:B------:R-:W-:-:S04]  /*2630*/  FSETP.GT.AND P5, PT, R17, R6, PT ;  /* 0x000000061100720b */ /* 0x000fc80003fa4000 */
[----:B------:R-:W-:Y:S02]  /*2640*/  FSEL R4, R17, R6, P5 ;  /* 0x0000000611047208 */ /* 0x000fe40002800000 */
[----:B------:R-:W-:Y:S02]  /*2650*/  FSEL R5, R6, R17, P5 ;  /* 0x0000001106057208 */ /* 0x000fe40002800000 */
[----:B------:R-:W-:Y:S02]  /*2660*/  FSEL R6, R12, R9, P5 ;  /* 0x000000090c067208 */ /* 0x000fe40002800000 */
[----:B------:R-:W-:Y:S01]  /*2670*/  MOV R17, R4 ;  /* 0x0000000400117202 */ /* 0x000fe20000000f00 */
[----:B------:R-:W-:-:S04]  /*2680*/  FADD R5, -R4, R5 ;  /* 0x0000000504057221 */ /* 0x000fc80000000100 */
[----:B------:R-:W-:Y:S01]  /*2690*/  FMUL R7, R5, 1.4426950216293334961 ;  /* 0x3fb8aa3b05077820 */ /* 0x000fe20000400000 */
[----:B------:R-:W-:-:S04]  /*26a0*/  FSEL R5, R9, R12, P5 ;  /* 0x0000000c09057208 */ /* 0x000fc80002800000 */
[----:B------:R-:W-:-:S13]  /*26b0*/  FSETP.GEU.AND P6, PT, R7, -126, PT ;  /* 0xc2fc00000700780b */ /* 0x000fda0003fce000 */
[----:B------:R-:W-:-:S04]  /*26c0*/  @!P6 FMUL R7, R7, 0.5 ;  /* 0x3f0000000707e820 */ /* 0x000fc80000400000 */
[----:B------:R-:W0:Y:S02]  /*26d0*/  MUFU.EX2 R8, R7 ;  /* 0x0000000700087308 */ /* 0x000e240000000800 */
[----:B0-----:R-:W-:-:S04]  /*26e0*/  @!P6 FMUL R8, R8, R8 ;  /* 0x000000080808e220 */ /* 0x001fc80000400000 */
[----:B------:R-:W-:-:S07]  /*26f0*/  FFMA R9, R6, R8, R5 ;  /* 0x0000000806097223 */ /* 0x000fce0000000005 */
.L_x_156:
[----:B------:R-:W-:Y:S05]  /*2700*/  BSYNC.RECONVERGENT B0 ;  /* 0x0000000000007941 */ /* 0x000fea0003800200 */
.L_x_155:
[----:B------:R0:W1:Y:S01]  /*2710*/  SHFL.DOWN PT, R6, R17, 0x2, 0x1f ;  /* 0x08401f0011067f89 */ /* 0x00006200000e0000 */
[----:B------:R-:W-:Y:S03]  /*2720*/  BSSY.RECONVERGENT B0, `(.L_x_157) ;  /* 0x0000010000007945 */ /* 0x000fe60003800200 */
[----:B------:R0:W2:Y:S01]  /*2730*/  SHFL.DOWN PT, R12, R9, 0x2, 0x1f ;  /* 0x08401f00090c7f89 */ /* 0x0000a200000e0000 */
[----:B------:R-:W-:Y:S05]  /*2740*/  @P4 BRA `(.L_x_158) ;  /* 0x0000000000344947 */ /* 0x000fea0003800000 */
[----:B-1----:R-:W-:-:S04]  /*2750*/  FSETP.GT.AND P4, PT, R17, R6, PT ;  /* 0x000000061100720b */ /* 0x002fc80003f84000 */
[----:B------:R-:W-:Y:S02]  /*2760*/  FSEL R4, R17, R6, P4 ;  /* 0x0000000611047208 */ /* 0x000fe40002000000 */
[----:B------:R-:W-:Y:S02]  /*2770*/  FSEL R5, R6, R17, P4 ;  /* 0x0000001106057208 */ /* 0x000fe40002000000 */
[----:B--2---:R-:W-:Y:S02]  /*2780*/  FSEL R6, R12, R9, P4 ;  /* 0x000000090c067208 */ /* 0x004fe40002000000 */
[----:B0-----:R-:W-:Y:S01]  /*2790*/  MOV R17, R4 ;  /* 0x0000000400117202 */ /* 0x001fe20000000f00 */
        /* <DEDUP_REMOVED lines=8> */
.L_x_158:
[----:B------:R-:W-:Y:S05]  /*2820*/  BSYNC.RECONVERGENT B0 ;  /* 0x0000000000007941 */ /* 0x000fea0003800200 */
.L_x_157:
[----:B-1----:R1:W3:Y:S01]  /*2830*/  SHFL.DOWN PT, R6, R17, 0x4, 0x1f ;  /* 0x08801f0011067f89 */ /* 0x0022e200000e0000 */
[----:B------:R-:W-:Y:S03]  /*2840*/  BSSY.RECONVERGENT B0, `(.L_x_159) ;  /* 0x0000010000007945 */ /* 0x000fe60003800200 */
[----:B--2---:R1:W2:Y:S01]  /*2850*/  SHFL.DOWN PT, R12, R9, 0x4, 0x1f ;  /* 0x08801f00090c7f89 */ /* 0x0042a200000e0000 */
[----:B------:R-:W-:Y:S05]  /*2860*/  @P3 BRA `(.L_x_160) ;  /* 0x0000000000343947 */ /* 0x000fea0003800000 */
[----:B---3--:R-:W-:-:S04]  /*2870*/  FSETP.GT.AND P3, PT, R17, R6, PT ;  /* 0x000000061100720b */ /* 0x008fc80003f64000 */
[----:B------:R-:W-:Y:S02]  /*2880*/  FSEL R4, R17, R6, P3 ;  /* 0x0000000611047208 */ /* 0x000fe40001800000 */
[----:B------:R-:W-:Y:S02]  /*2890*/  FSEL R5, R6, R17, P3 ;  /* 0x0000001106057208 */ /* 0x000fe40001800000 */
[----:B--2---:R-:W-:Y:S02]  /*28a0*/  FSEL R6, R12, R9, P3 ;  /* 0x000000090c067208 */ /* 0x004fe40001800000 */
[----:B01----:R-:W-:Y:S01]  /*28b0*/  MOV R17, R4 ;  /* 0x0000000400117202 */ /* 0x003fe20000000f00 */
        /* <DEDUP_REMOVED lines=8> */
.L_x_160:
[----:B------:R-:W-:Y:S05]  /*2940*/  BSYNC.RECONVERGENT B0 ;  /* 0x0000000000007941 */ /* 0x000fea0003800200 */
.L_x_159:
[----:B---3--:R3:W4:Y:S01]  /*2950*/  SHFL.DOWN PT, R6, R17, 0x8, 0x1f ;  /* 0x09001f0011067f89 */ /* 0x00872200000e0000 */
[----:B------:R-:W-:Y:S03]  /*2960*/  BSSY.RECONVERGENT B0, `(.L_x_161) ;  /* 0x0000010000007945 */ /* 0x000fe60003800200 */
[----:B--2---:R3:W2:Y:S01]  /*2970*/  SHFL.DOWN PT, R12, R9, 0x8, 0x1f ;  /* 0x09001f00090c7f89 */ /* 0x0046a200000e0000 */
[----:B------:R-:W-:Y:S05]  /*2980*/  @P1 BRA `(.L_x_162) ;  /* 0x0000000000341947 */ /* 0x000fea0003800000 */
[----:B----4-:R-:W-:-:S04]  /*2990*/  FSETP.GT.AND P1, PT, R17, R6, PT ;  /* 0x000000061100720b */ /* 0x010fc80003f24000 */
[----:B------:R-:W-:Y:S02]  /*29a0*/  FSEL R4, R17, R6, P1 ;  /* 0x0000000611047208 */ /* 0x000fe40000800000 */
[----:B------:R-:W-:Y:S02]  /*29b0*/  FSEL R5, R6, R17, P1 ;  /* 0x0000001106057208 */ /* 0x000fe40000800000 */
[----:B--2---:R-:W-:Y:S01]  /*29c0*/  FSEL R6, R12, R9, P1 ;  /* 0x000000090c067208 */ /* 0x004fe20000800000 */
[----:B01-3--:R-:W-:Y:S02]  /*29d0*/  IMAD.MOV.U32 R17, RZ, RZ, R4 ;  /* 0x000000ffff117224 */ /* 0x00bfe400078e0004 */
        /* <DEDUP_REMOVED lines=8> */
.L_x_162:
[----:B------:R-:W-:Y:S05]  /*2a60*/  BSYNC.RECONVERGENT B0 ;  /* 0x0000000000007941 */ /* 0x000fea0003800200 */
.L_x_161:
[----:B------:R0:W0:Y:S01]  /*2a70*/  SHFL.DOWN PT, R8, R17, 0x10, 0x1f ;  /* 0x0a001f0011087f89 */ /* 0x00002200000e0000 */
[----:B------:R-:W-:Y:S03]  /*2a80*/  BSSY.RECONVERGENT B0, `(.L_x_163) ;  /* 0x0000018000007945 */ /* 0x000fe60003800200 */
[----:B--2---:R2:W0:Y:S01]  /*2a90*/  SHFL.DOWN PT, R12, R9, 0x10, 0x1f ;  /* 0x0a001f00090c7f89 */ /* 0x00442200000e0000 */
[----:B------:R-:W-:Y:S05]  /*2aa0*/  @P2 BRA `(.L_x_164) ;  /* 0x0000000000542947 */ /* 0x000fea0003800000 */
[CC--:B0-----:R-:W-:Y:S02]  /*2ab0*/  FSETP.GT.AND P1, PT, R17.reuse, R8.reuse, PT ;  /* 0x000000081100720b */ /* 0x0c1fe40003f24000 */
[----:B------:R-:W-:Y:S02]  /*2ac0*/  ISETP.NE.AND P3, PT, R10, RZ, PT ;  /* 0x000000ff0a00720c */ /* 0x000fe40003f65270 */
[----:B------:R-:W-:Y:S02]  /*2ad0*/  FSEL R5, R8, R17, P1 ;  /* 0x0000001108057208 */ /* 0x000fe40000800000 */
[----:B------:R-:W-:Y:S02]  /*2ae0*/  FSEL R8, R17, R8, P1 ;  /* 0x0000000811087208 */ /* 0x000fe40000800000 */
[----:B------:R-:W-:Y:S02]  /*2af0*/  FSEL R4, R9, R12, P1 ;  /* 0x0000000c09047208 */ /* 0x000fe40000800000 */
[----:B-123--:R-:W-:Y:S01]  /*2b00*/  FSEL R9, R12, R9, P1 ;  /* 0x000000090c097208 */ /* 0x00efe20000800000 */
[----:B------:R-:W-:Y:S01]  /*2b10*/  FADD R5, -R8, R5 ;  /* 0x0000000508057221 */ /* 0x000fe20000000100 */
[----:B------:R-:W-:-:S03]  /*2b20*/  MOV R17, R8 ;  /* 0x0000000800117202 */ /* 0x000fc60000000f00 */
[----:B------:R-:W-:Y:S01]  /*2b30*/  FMUL R5, R5, 1.4426950216293334961 ;  /* 0x3fb8aa3b05057820 */ /* 0x000fe20000400000 */
[----:B------:R-:W0:Y:S01]  /*2b40*/  @!P3 S2R R11, SR_CgaCtaId ;  /* 0x00000000000bb919 */ /* 0x000e220000008800 */
[----:B------:R-:W-:Y:S02]  /*2b50*/  @!P3 MOV R10, 0x400 ;  /* 0x00000400000ab802 */ /* 0x000fe40000000f00 */
[----:B------:R-:W-:Y:S02]  /*2b60*/  @!P3 SHF.R.U32.HI R7, RZ, 0x2, R2 ;  /* 0x00000002ff07b819 */ /* 0x000fe40000011602 */
[----:B------:R-:W-:Y:S02]  /*2b70*/  FSETP.GEU.AND P2, PT, R5, -126, PT ;  /* 0xc2fc00000500780b */ /* 0x000fe40003f4e000 */
[----:B------:R-:W-:-:S11]  /*2b80*/  @!P3 LOP3.LUT R7, R7, 0xf8, RZ, 0xc0, !PT ;  /* 0x000000f80707b812 */ /* 0x000fd600078ec0ff */
[----:B------:R-:W-:-:S04]  /*2b90*/  @!P2 FMUL R5, R5, 0.5 ;  /* 0x3f0000000505a820 */ /* 0x000fc80000400000 */
[----:B----4-:R-:W1:Y:S01]  /*2ba0*/  MUFU.EX2 R6, R5 ;  /* 0x0000000500067308 */ /* 0x010e620000000800 */
[----:B0-----:R-:W-:-:S04]  /*2bb0*/  @!P3 LEA R10, R11, R10, 0x18 ;  /* 0x0000000a0b0ab211 */ /* 0x001fc800078ec0ff */
[----:B------:R-:W-:Y:S01]  /*2bc0*/  @!P3 IADD3 R7, PT, PT, R7, R10, RZ ;  /* 0x0000000a0707b210 */ /* 0x000fe20007ffe0ff */
[----:B-1----:R-:W-:-:S04]  /*2bd0*/  @!P2 FMUL R6, R6, R6 ;  /* 0x000000060606a220 */ /* 0x002fc80000400000 */
[----:B------:R-:W-:-:S05]  /*2be0*/  FFMA R9, R9, R6, R4 ;  /* 0x0000000609097223 */ /* 0x000fca0000000004 */
[----:B------:R0:W-:Y:S02]  /*2bf0*/  @!P3 STS.64 [R7+0x20], R8 ;  /* 0x000020080700b388 */ /* 0x0001e40000000a00 */
.L_x_164:
[----:B------:R-:W-:Y:S05]  /*2c00*/  BSYNC.RECONVERGENT B0 ;  /* 0x0000000000007941 */ /* 0x000fea0003800200 */
.L_x_163:
[----:B------:R-:W-:Y:S06]  /*2c10*/  BAR.SYNC.DEFER_BLOCKING 0x0 ;  /* 0x0000000000007b1d */ /* 0x000fec0000010000 */
[----:B------:R-:W-:Y:S04]  /*2c20*/  BSSY.RECONVERGENT B0, `(.L_x_165) ;  /* 0x000018a000007945 */ /* 0x000fe80003800200 */
[----:B------:R-:W-:Y:S05]  /*2c30*/  @P0 BRA `(.L_x_166) ;  /* 0x0000001800200947 */ /* 0x000fea0003800000 */
[----:B------:R-:W5:Y:S01]  /*2c40*/  S2UR UR5, SR_CgaCtaId ;  /* 0x00000000000579c3 */ /* 0x000f620000008800 */
[----:B------:R-:W-:Y:S02]  /*2c50*/  UMOV UR4, 0x400 ;  /* 0x0000040000047882 */ /* 0x000fe40000000000 */
[----:B-----5:R-:W-:-:S09]  /*2c60*/  ULEA UR4, UR5, UR4, 0x18 ;  /* 0x0000000405047291 */ /* 0x020fd2000f8ec0ff */
[----:B------:R-:W5:Y:S04]  /*2c70*/  LDS.64 R10, [UR4+0x28] ;  /* 0x00002804ff0a7984 */ /* 0x000f680008000a00 */
[----:B0-----:R-:W0:Y:S01]  /*2c80*/  LDS.128 R12, [UR4+0x30] ;  /* 0x00003004ff0c7984 */ /* 0x001e220008000c00 */
[----:B-----5:R-:W-:-:S04]  /*2c90*/  FSETP.GT.AND P3, PT, R17, R10, PT ;  /* 0x0000000a1100720b */ /* 0x020fc80003f64000 */
[----:B------:R-:W-:Y:S02]  /*2ca0*/  FSEL R5, R17, R10, P3 ;  /* 0x0000000a11057208 */ /* 0x000fe40001800000 */
[----:B------:R-:W-:Y:S02]  /*2cb0*/  FSEL R10, R10, R17, P3 ;  /* 0x000000110a0a7208 */ /* 0x000fe40001800000 */
[----:B-1-3--:R-:W1:Y:S01]  /*2cc0*/  LDS.128 R16, [UR4+0x40] ;  /* 0x00004004ff107984 */ /* 0x00ae620008000c00 */
[CC--:B0-----:R-:W-:Y:S02]  /*2cd0*/  FSETP.GT.AND P0, PT, R5.reuse, R12.reuse, PT ;  /* 0x0000000c0500720b */ /* 0x0c1fe40003f04000 */
[C---:B------:R-:W-:Y:S02]  /*2ce0*/  FADD R10, -R5.reuse, R10 ;  /* 0x0000000a050a7221 */ /* 0x040fe40000000100 */
[----:B------:R-:W-:Y:S02]  /*2cf0*/  FSEL R27, R5, R12, P0 ;  /* 0x0000000c051b7208 */ /* 0x000fe40000000000 */
[----:B------:R-:W-:Y:S01]  /*2d00*/  FMUL R10, R10, 1.4426950216293334961 ;  /* 0x3fb8aa3b0a0a7820 */ /* 0x000fe20000400000 */
[----:B------:R-:W-:-:S02]  /*2d10*/  FSEL R12, R12, R5, P0 ;  /* 0x000000050c0c7208 */ /* 0x000fc40000000000 */
[CC--:B------:R-:W-:Y:S01]  /*2d20*/  FSETP.GT.AND P1, PT, R27.reuse, R14.reuse, PT ;  /* 0x0000000e1b00720b */ /* 0x0c0fe20003f24000 */
[----:B----4-:R-:W0:Y:S01]  /*2d30*/  LDS.128 R4, [UR4+0x50] ;  /* 0x00005004ff047984 */ /* 0x010e220008000c00 */
[----:B------:R-:W-:Y:S01]  /*2d40*/  FSETP.GEU.AND P5, PT, R10, -126, PT ;  /* 0xc2fc00000a00780b */ /* 0x000fe20003fae000 */
[C---:B------:R-:W-:Y:S01]  /*2d50*/  FADD R12, -R27.reuse, R12 ;  /* 0x0000000c1b0c7221 */ /* 0x040fe20000000100 */
[----:B------:R-:W-:Y:S02]  /*2d60*/  FSEL R25, R27, R14, P1 ;  /* 0x0000000e1b197208 */ /* 0x000fe40000800000 */
[----:B------:R-:W-:Y:S01]  /*2d70*/  FSEL R14, R14, R27, P1 ;  /* 0x0000001b0e0e7208 */ /* 0x000fe20000800000 */
[----:B------:R-:W-:Y:S01]  /*2d80*/  FMUL R8, R12, 1.4426950216293334961 ;  /* 0x3fb8aa3b0c087820 */ /* 0x000fe20000400000 */
[----:B------:R-:W-:-:S03]  /*2d90*/  FSEL R27, R9, R11, P3 ;  /* 0x0000000b091b7208 */ /* 0x000fc60001800000 */
[----:B------:R-:W-:Y:S01]  /*2da0*/  FADD R14, -R25, R14 ;  /* 0x0000000e190e7221 */ /* 0x000fe20000000100 */
[----:B------:R-:W-:-:S03]  /*2db0*/  FSETP.GEU.AND P4, PT, R8, -126, PT ;  /* 0xc2fc00000800780b */ /* 0x000fc60003f8e000 */
[----:B------:R-:W-:Y:S01]  /*2dc0*/  @!P5 FMUL R10, R10, 0.5 ;  /* 0x3f0000000a0ad820 */ /* 0x000fe20000400000 */
[----:B------:R-:W-:Y:S01]  /*2dd0*/  FMUL R12, R14, 1.4426950216293334961 ;  /* 0x3fb8aa3b0e0c7820 */ /* 0x000fe20000400000 */
[----:B------:R-:W-:-:S04]  /*2de0*/  FSEL R14, R11, R9, P3 ;  /* 0x000000090b0e7208 */ /* 0x000fc80001800000 */
[----:B------:R-:W3:Y:S01]  /*2df0*/  MUFU.EX2 R10, R10 ;  /* 0x0000000a000a7308 */ /* 0x000ee20000000800 */
[----:B------:R-:W-:-:S03]  /*2e00*/  FSETP.GEU.AND P3, PT, R12, -126, PT ;  /* 0xc2fc00000c00780b */ /* 0x000fc60003f6e000 */
[----:B------:R-:W-:Y:S01]  /*2e10*/  @!P4 FMUL R8, R8, 0.5 ;  /* 0x3f0000000808c820 */ /* 0x000fe20000400000 */
[----:B-1----:R-:W-:-:S05]  /*2e20*/  FSETP.GT.AND P2, PT, R25, R16, PT ;  /* 0x000000101900720b */ /* 0x002fca0003f44000 */
[----:B------:R-:W1:Y:S01]  /*2e30*/  MUFU.EX2 R8, R8 ;  /* 0x0000000800087308 */ /* 0x000e620000000800 */
[----:B--2---:R-:W-:-:S03]  /*2e40*/  FSEL R9, R25, R16, P2 ;  /* 0x0000001019097208 */ /* 0x004fc60001000000 */
[----:B------:R-:W-:Y:S01]  /*2e50*/  @!P3 FMUL R12, R12, 0.5 ;  /* 0x3f0000000c0cb820 */ /* 0x000fe20000400000 */
[----:B------:R-:W-:Y:S01]  /*2e60*/  FSEL R16, R16, R25, P2 ;  /* 0x0000001910107208 */ /* 0x000fe20001000000 */
[----:B---3--:R-:W-:Y:S01]  /*2e70*/  @!P5 FMUL R10, R10, R10 ;  /* 0x0000000a0a0ad220 */ /* 0x008fe20000400000 */
[----:B------:R-:W-:-:S03]  /*2e80*/  FSETP.GT.AND P5, PT, R9, R18, PT ;  /* 0x000000120900720b */ /* 0x000fc60003fa4000 */
[C---:B------:R-:W-:Y:S01]  /*2e90*/  FADD R16, -R9.reuse, R16 ;  /* 0x0000001009107221 */ /* 0x040fe20000000100 */
[----:B------:R-:W-:Y:S01]  /*2ea0*/  FFMA R14, R14, R10, R27 ;  /* 0x0000000a0e0e7223 */ /* 0x000fe2000000001b */
[----:B------:R-:W-:Y:S01]  /*2eb0*/  FSEL R25, R9, R18, P5 ;  /* 0x0000001209197208 */ /* 0x000fe20002800000 */
[----:B------:R-:W2:Y:S01]  /*2ec0*/  MUFU.EX2 R12, R12 ;  /* 0x0000000c000c7308 */ /* 0x000ea20000000800 */
[----:B------:R-:W-:Y:S02]  /*2ed0*/  FSEL R18, R18, R9, P5 ;  /* 0x0000000912127208 */ /* 0x000fe40002800000 */
[----:B------:R-:W-:Y:S01]  /*2ee0*/  FSEL R11, R14, R13, P0 ;  /* 0x0000000d0e0b7208 */ /* 0x000fe20000000000 */
[----:B-1----:R-:W-:Y:S01]  /*2ef0*/  @!P4 FMUL R8, R8, R8 ;  /* 0x000000080808c220 */ /* 0x002fe20000400000 */
[----:B------:R-:W-:Y:S01]  /*2f00*/  FSEL R14, R13, R14, P0 ;  /* 0x0000000e0d0e7208 */ /* 0x000fe20000000000 */
[----:B------:R-:W-:Y:S01]  /*2f10*/  FMUL R13, R16, 1.4426950216293334961 ;  /* 0x3fb8aa3b100d7820 */ /* 0x000fe20000400000 */
[C---:B------:R-:W-:Y:S01]  /*2f20*/  FADD R18, -R25.reuse, R18 ;  /* 0x0000001219127221 */ /* 0x040fe20000000100 */
[----:B0-----:R-:W-:-:S02]  /*2f30*/  FSETP.GT.AND P0, PT, R25, R4, PT ;  /* 0x000000041900720b */ /* 0x001fc40003f04000 */
[----:B------:R-:W-:Y:S01]  /*2f40*/  FFMA R14, R14, R8, R11 ;  /* 0x000000080e0e7223 */ /* 0x000fe2000000000b */
[----:B------:R-:W-:Y:S01]  /*2f50*/  FSETP.GEU.AND P4, PT, R13, -126, PT ;  /* 0xc2fc00000d00780b */ /* 0x000fe20003f8e000 */
[----:B------:R-:W0:Y:S01]  /*2f60*/  LDS.128 R8, [UR4+0x60] ;  /* 0x00006004ff087984 */ /* 0x000e220008000c00 */
[----:B------:R-:W-:Y:S01]  /*2f70*/  FMUL R18, R18, 1.4426950216293334961 ;  /* 0x3fb8aa3b12127820 */ /* 0x000fe20000400000 */
[----:B------:R-:W-:Y:S02]  /*2f80*/  FSEL R27, R25, R4, P0 ;  /* 0x00000004191b7208 */ /* 0x000fe40000000000 */
[----:B------:R-:W-:Y:S01]  /*2f90*/  FSEL R16, R4, R25, P0 ;  /* 0x0000001904107208 */ /* 0x000fe20000000000 */
[----:B--2---:R-:W-:Y:S01]  /*2fa0*/  @!P3 FMUL R12, R12, R12 ;  /* 0x0000000c0c0cb220 */ /* 0x004fe20000400000 */
[----:B------:R-:W-:Y:S02]  /*2fb0*/  FSETP.GEU.AND P6, PT, R18, -126, PT ;  /* 0xc2fc00001200780b */ /* 0x000fe40003fce000 */
[----:B------:R-:W-:Y:S01]  /*2fc0*/  FSEL R25, R14, R15, P1 ;  /* 0x0000000f0e197208 */ /* 0x000fe20000800000 */
[----:B------:R-:W-:Y:S01]  /*2fd0*/  FADD R16, -R27, R16 ;  /* 0x000000101b107221 */ /* 0x000fe20000000100 */
[----:B------:R-:W-:-:S02]  /*2fe0*/  FSEL R14, R15, R14, P1 ;  /* 0x0000000e0f0e7208 */ /* 0x000fc40000800000 */
[----:B------:R-:W-:Y:S01]  /*2ff0*/  @!P4 FMUL R13, R13, 0.5 ;  /* 0x3f0000000d0dc820 */ /* 0x000fe20000400000 */
[C---:B------:R-:W-:Y:S01]  /*3000*/  FSETP.GT.AND P1, PT, R27.reuse, R6, PT ;  /* 0x000000061b00720b */ /* 0x040fe20003f24000 */
[----:B------:R-:W-:Y:S01]  /*3010*/  FMUL R16, R16, 1.4426950216293334961 ;  /* 0x3fb8aa3b10107820 */ /* 0x000fe20000400000 */
[----:B------:R-:W-:Y:S01]  /*3020*/  FFMA R14, R14, R12, R25 ;  /* 0x0000000c0e0e7223 */ /* 0x000fe20000000019 */
[----:B------:R1:W2:Y:S01]  /*3030*/  MUFU.EX2 R4, R13 ;  /* 0x0000000d00047308 */ /* 0x0002a20000000800 */
[----:B------:R-:W-:Y:S02]  /*3040*/  FSEL R25, R27, R6, P1 ;  /* 0x000000061b197208 */ /* 0x000fe40000800000 */
[----:B------:R-:W-:Y:S01]  /*3050*/  @!P6 FMUL R18, R18, 0.5 ;  /* 0x3f0000001212e820 */ /* 0x000fe20000400000 */
[----:B------:R-:W-:Y:S02]  /*3060*/  FSEL R22, R6, R27, P1 ;  /* 0x0000001b06167208 */ /* 0x000fe40000800000 */
[----:B------:R-:W-:-:S02]  /*3070*/  FSEL R27, R14, R17, P2 ;  /* 0x000000110e1b7208 */ /* 0x000fc40001000000 */
[----:B------:R-:W-:Y:S01]  /*3080*/  FSEL R6, R17, R14, P2 ;  /* 0x0000000e11067208 */ /* 0x000fe20001000000 */
[----:B------:R-:W3:Y:S01]  /*3090*/  MUFU.EX2 R18, R18 ;  /* 0x0000001200127308 */ /* 0x000ee20000000800 */
[----:B------:R-:W-:Y:S01]  /*30a0*/  FSETP.GEU.AND P3, PT, R16, -126, PT ;  /* 0xc2fc00001000780b */ /* 0x000fe20003f6e000 */
[----:B-1----:R-:W1:Y:S01]  /*30b0*/  LDS.128 R12, [UR4+0x70] ;  /* 0x00007004ff0c7984 */ /* 0x002e620008000c00 */
[----:B------:R-:W-:Y:S01]  /*30c0*/  FADD R17, -R25, R22 ;  /* 0x0000001619117221 */ /* 0x000fe20000000100 */
[----:B--2---:R-:W-:-:S04]  /*30d0*/  @!P4 FMUL R4, R4, R4 ;  /* 0x000000040404c220 */ /* 0x004fc80000400000 */
[----:B------:R-:W-:Y:S01]  /*30e0*/  FFMA R22, R6, R4, R27 ;  /* 0x0000000406167223 */ /* 0x000fe2000000001b */
[----:B------:R-:W-:-:S05]  /*30f0*/  FMUL R6, R17, 1.4426950216293334961 ;  /* 0x3fb8aa3b11067820 */ /* 0x000fca0000400000 */
[----:B------:R-:W-:Y:S01]  /*3100*/  @!P3 FMUL R16, R16, 0.5 ;  /* 0x3f0000001010b820 */ /* 0x000fe20000400000 */
[----:B0-----:R-:W-:Y:S02]  /*3110*/  FSETP.GT.AND P4, PT, R25, R8, PT ;  /* 0x000000081900720b */ /* 0x001fe40003f84000 */
[----:B------:R-:W-:Y:S01]  /*3120*/  FSEL R27, R22, R19, P5 ;  /* 0x00000013161b7208 */ /* 0x000fe20002800000 */
[----:B---3--:R-:W-:Y:S01]  /*3130*/  @!P6 FMUL R18, R18, R18 ;  /* 0x000000121212e220 */ /* 0x008fe20000400000 */
[----:B------:R-:W-:Y:S01]  /*3140*/  FSETP.GEU.AND P2, PT, R6, -126, PT ;  /* 0xc2fc00000600780b */ /* 0x000fe20003f4e000 */
[----:B------:R0:W2:Y:S01]  /*3150*/  MUFU.EX2 R4, R16 ;  /* 0x0000001000047308 */ /* 0x0000a20000000800 */
[----:B------:R-:W-:Y:S02]  /*3160*/  FSEL R22, R19, R22, P5 ;  /* 0x0000001613167208 */ /* 0x000fe40002800000 */
[----:B------:R-:W-:Y:S02]  /*3170*/  FSEL R17, R25, R8, P4 ;  /* 0x0000000819117208 */ /* 0x000fe40002000000 */
[----:B------:R-:W-:Y:S01]  /*3180*/  FSEL R8, R8, R25, P4 ;  /* 0x0000001908087208 */ /* 0x000fe20002000000 */
[----:B------:R-:W-:Y:S01]  /*3190*/  FFMA R22, R22, R18, R27 ;  /* 0x0000001216167223 */ /* 0x000fe2000000001b */
[----:B------:R-:W-:-:S03]  /*31a0*/  FSETP.GT.AND P5, PT, R17, R10, PT ;  /* 0x0000000a1100720b */ /* 0x000fc60003fa4000 */
[----:B------:R-:W-:Y:S01]  /*31b0*/  FADD R8, -R17, R8 ;  /* 0x0000000811087221 */ /* 0x000fe20000000100 */
[----:B------:R-:W-:Y:S01]  /*31c0*/  FSEL R27, R22, R5, P0 ;  /* 0x00000005161b7208 */ /* 0x000fe20000000000 */
[----:B------:R-:W-:Y:S01]  /*31d0*/  @!P2 FMUL R6, R6, 0.5 ;  /* 0x3f0000000606a820 */ /* 0x000fe20000400000 */
[----:B------:R-:W-:Y:S01]  /*31e0*/  FSEL R22, R5, R22, P0 ;  /* 0x0000001605167208 */ /* 0x000fe20000000000 */
[----:B------:R-:W-:Y:S01]  /*31f0*/  FMUL R5, R8, 1.4426950216293334961 ;  /* 0x3fb8aa3b08057820 */ /* 0x000fe20000400000 */
[----:B------:R-:W-:Y:S02]  /*3200*/  FSEL R25, R17, R10, P5 ;  /* 0x0000000a11197208 */ /* 0x000fe40002800000 */
[----:B------:R-:W-:Y:S01]  /*3210*/  FSEL R10, R10, R17, P5 ;  /* 0x000000110a0a7208 */ /* 0x000fe20002800000 */
[----:B------:R-:W3:Y:S01]  /*3220*/  MUFU.EX2 R6, R6 ;  /* 0x0000000600067308 */ /* 0x000ee20000000800 */
[----:B0-----:R-:W0:Y:S01]  /*3230*/  LDS.128 R16, [UR4+0x80] ;  /* 0x00008004ff107984 */ /* 0x001e220008000c00 */
[----:B------:R-:W-:Y:S01]  /*3240*/  FSETP.GEU.AND P0, PT, R5, -126, PT ;  /* 0xc2fc00000500780b */ /* 0x000fe20003f0e000 */
[----:B--2---:R-:W-:Y:S01]  /*3250*/  @!P3 FMUL R4, R4, R4 ;  /* 0x000000040404b220 */ /* 0x004fe20000400000 */
[C---:B------:R-:W-:Y:S01]  /*3260*/  FADD R10, -R25.reuse, R10 ;  /* 0x0000000a190a7221 */ /* 0x040fe20000000100 */
[----:B-1----:R-:W-:-:S02]  /*3270*/  FSETP.GT.AND P3, PT, R25, R12, PT ;  /* 0x0000000c1900720b */ /* 0x002fc40003f64000 */
[----:B------:R-:W-:Y:S01]  /*3280*/  FFMA R22, R22, R4, R27 ;  /* 0x0000000416167223 */ /* 0x000fe2000000001b */
[----:B------:R-:W-:-:S04]  /*3290*/  FMUL R8, R10, 1.4426950216293334961 ;  /* 0x3fb8aa3b0a087820 */ /* 0x000fc80000400000 */
[----:B------:R-:W-:Y:S02]  /*32a0*/  FSEL R27, R22, R7, P1 ;  /* 0x00000007161b7208 */ /* 0x000fe40000800000 */
[----:B------:R-:W-:Y:S01]  /*32b0*/  FSEL R22, R7, R22, P1 ;  /* 0x0000001607167208 */ /* 0x000fe20000800000 */
[----:B------:R-:W-:Y:S01]  /*32c0*/  @!P0 FMUL R5, R5, 0.5 ;  /* 0x3f00000005058820 */ /* 0x000fe20000400000 */
[----:B------:R-:W-:Y:S01]  /*32d0*/  FSEL R7, R25, R12, P3 ;  /* 0x0000000c19077208 */ /* 0x000fe20001800000 */
[----:B---3--:R-:W-:Y:S01]  /*32e0*/  @!P2 FMUL R6, R6, R6 ;  /* 0x000000060606a220 */ /* 0x008fe20000400000 */
[----:B------:R-:W-:Y:S01]  /*32f0*/  FSETP.GEU.AND P1, PT, R8, -126, PT ;  /* 0xc2fc00000800780b */ /* 0x000fe20003f2e000 */
[----:B------:R1:W2:Y:S01]  /*3300*/  MUFU.EX2 R10, R5 ;  /* 0x00000005000a7308 */ /* 0x0002a20000000800 */
[----:B------:R-:W-:Y:S01]  /*3310*/  FSEL R12, R12, R25, P3 ;  /* 0x000000190c0c7208 */ /* 0x000fe20001800000 */
[----:B------:R-:W-:Y:S01]  /*3320*/  FFMA R22, R22, R6, R27 ;  /* 0x0000000616167223 */ /* 0x000fe2000000001b */
[----:B------:R-:W-:-:S03]  /*3330*/  FSETP.GT.AND P2, PT, R7, R14, PT ;  /* 0x0000000e0700720b */ /* 0x000fc60003f44000 */
[----:B------:R-:W-:Y:S01]  /*3340*/  FADD R12, -R7, R12 ;  /* 0x0000000c070c7221 */ /* 0x000fe20000000100 */
[----:B------:R-:W-:Y:S02]  /*3350*/  FSEL R25, R22, R9, P4 ;  /* 0x0000000916197208 */ /* 0x000fe40002000000 */
[----:B------:R-:W-:Y:S01]  /*3360*/  FSEL R22, R9, R22, P4 ;  /* 0x0000001609167208 */ /* 0x000fe20002000000 */
[----:B------:R-:W-:Y:S01]  /*3370*/  FMUL R12, R12, 1.4426950216293334961 ;  /* 0x3fb8aa3b0c0c7820 */ /* 0x000fe20000400000 */
[----:B------:R-:W-:Y:S01]  /*3380*/  FSEL R9, R7, R14, P2 ;  /* 0x0000000e07097208 */ /* 0x000fe20001000000 */
[----:B------:R-:W-:Y:S01]  /*3390*/  @!P1 FMUL R8, R8, 0.5 ;  /* 0x3f00000008089820 */ /* 0x000fe20000400000 */
[----:B------:R-:W-:Y:S02]  /*33a0*/  FSEL R14, R14, R7, P2 ;  /* 0x000000070e0e7208 */ /* 0x000fe40001000000 */
[----:B-1----:R-:W1:Y:S01]  /*33b0*/  LDS.128 R4, [UR4+0x90] ;  /* 0x00009004ff047984 */ /* 0x002e620008000c00 */
[----:B------:R-:W-:Y:S01]  /*33c0*/  FSETP.GEU.AND P4, PT, R12, -126, PT ;  /* 0xc2fc00000c00780b */ /* 0x000fe20003f8e000 */
[----:B--2---:R-:W-:Y:S01]  /*33d0*/  @!P0 FMUL R10, R10, R10 ;  /* 0x0000000a0a0a8220 */ /* 0x004fe20000400000 */
[----:B------:R-:W2:Y:S01]  /*33e0*/  MUFU.EX2 R8, R8 ;  /* 0x0000000800087308 */ /* 0x000ea20000000800 */
[----:B------:R-:W-:-:S02]  /*33f0*/  FADD R14, -R9, R14 ;  /* 0x0000000e090e7221 */ /* 0x000fc40000000100 */
[----:B------:R-:W-:Y:S01]  /*3400*/  FFMA R22, R22, R10, R25 ;  /* 0x0000000a16167223 */ /* 0x000fe20000000019 */
[----:B0-----:R-:W-:Y:S01]  /*3410*/  FSETP.GT.AND P0, PT, R9, R16, PT ;  /* 0x000000100900720b */ /* 0x001fe20003f04000 */
[----:B------:R-:W-:-:S03]  /*3420*/  FMUL R14, R14, 1.4426950216293334961 ;  /* 0x3fb8aa3b0e0e7820 */ /* 0x000fc60000400000 */
[----:B------:R-:W-:Y:S02]  /*3430*/  FSEL R25, R9, R16, P0 ;  /* 0x0000001009197208 */ /* 0x000fe40000000000 */
[----:B------:R-:W-:Y:S01]  /*3440*/  FSEL R16, R16, R9, P0 ;  /* 0x0000000910107208 */ /* 0x000fe20000000000 */
[----:B------:R-:W-:Y:S01]  /*3450*/  @!P4 FMUL R12, R12, 0.5 ;  /* 0x3f0000000c0cc820 */ /* 0x000fe20000400000 */
[----:B------:R-:W-:Y:S02]  /*3460*/  FSEL R9, R22, R11, P5 ;  /* 0x0000000b16097208 */ /* 0x000fe40002800000 */
[----:B------:R-:W-:Y:S01]  /*3470*/  FSEL R22, R11, R22, P5 ;  /* 0x000000160b167208 */ /* 0x000fe20002800000 */
[C---:B------:R-:W-:Y:S01]  /*3480*/  FADD R16, -R25.reuse, R16 ;  /* 0x0000001019107221 */ /* 0x040fe20000000100 */
[----:B------:R-:W-:Y:S01]  /*3490*/  FSETP.GEU.AND P5, PT, R14, -126, PT ;  /* 0xc2fc00000e00780b */ /* 0x000fe20003fae000 */
[----:B------:R-:W0:Y:S01]  /*34a0*/  MUFU.EX2 R12, R12 ;  /* 0x0000000c000c7308 */ /* 0x000e220000000800 */
[----:B--2---:R-:W-:Y:S01]  /*34b0*/  @!P1 FMUL R8, R8, R8 ;  /* 0x0000000808089220 */ /* 0x004fe20000400000 */
[----:B------:R-:W-:Y:S01]  /*34c0*/  FMUL R16, R16, 1.4426950216293334961 ;  /* 0x3fb8aa3b10107820 */ /* 0x000fe20000400000 */
[----:B------:R-:W-:-:S02]  /*34d0*/  FSETP.GT.AND P1, PT, R25, R18, PT ;  /* 0x000000121900720b */ /* 0x000fc40003f24000 */
[----:B------:R-:W-:Y:S02]  /*34e0*/  FFMA R22, R22, R8, R9 ;  /* 0x0000000816167223 */ /* 0x000fe40000000009 */
[----:B------:R-:W-:-:S03]  /*34f0*/  FSETP.GEU.AND P6, PT, R16, -126, PT ;  /* 0xc2fc00001000780b */ /* 0x000fc60003fce000 */
[----:B------:R-:W-:Y:S02]  /*3500*/  FSEL R9, R22, R13, P3 ;  /* 0x0000000d16097208 */ /* 0x000fe40001800000 */
[----:B------:R-:W-:Y:S01]  /*3510*/  @!P5 FMUL R14, R14, 0.5 ;  /* 0x3f0000000e0ed820 */ /* 0x000fe20000400000 */
[----:B------:R-:W-:Y:S02]  /*3520*/  FSEL R22, R13, R22, P3 ;  /* 0x000000160d167208 */ /* 0x000fe40001800000 */
[----:B------:R-:W-:Y:S02]  /*3530*/  FSEL R13, R25, R18, P1 ;  /* 0x00000012190d7208 */ /* 0x000fe40000800000 */
[----:B------:R-:W-:Y:S01]  /*3540*/  FSEL R18, R18, R25, P1 ;  /* 0x0000001912127208 */ /* 0x000fe20000800000 */
[----:B------:R-:W2:Y:S01]  /*3550*/  MUFU.EX2 R14, R14 ;  /* 0x0000000e000e7308 */ /* 0x000ea20000000800 */
[----:B0-----:R-:W-:Y:S01]  /*3560*/  @!P4 FMUL R12, R12, R12 ;  /* 0x0000000c0c0cc220 */ /* 0x001fe20000400000 */
[----:B------:R-:W-:Y:S01]  /*3570*/  @!P6 FMUL R16, R16, 0.5 ;  /* 0x3f0000001010e820 */ /* 0x000fe20000400000 */
[C---:B-1----:R-:W-:Y:S01]  /*3580*/  FSETP.GT.AND P3, PT, R13.reuse, R4, PT ;  /* 0x000000040d00720b */ /* 0x042fe20003f64000 */
[----:B------:R-:W-:Y:S01]  /*3590*/  FADD R18, -R13, R18 ;  /* 0x000000120d127221 */ /* 0x000fe20000000100 */
[----:B------:R-:W-:-:S02]  /*35a0*/  FFMA R12, R22, R12, R9 ;  /* 0x0000000c160c7223 */ /* 0x000fc40000000009 */
[----:B------:R-:W0:Y:S01]  /*35b0*/  LDS.128 R8, [UR4+0xa0] ;  /* 0x0000a004ff087984 */ /* 0x000e220008000c00 */
[----:B------:R-:W-:Y:S01]  /*35c0*/  FMUL R18, R18, 1.4426950216293334961 ;  /* 0x3fb8aa3b12127820 */ /* 0x000fe20000400000 */
[----:B------:R-:W-:Y:S01]  /*35d0*/  FSEL R25, R13, R4, P3 ;  /* 0x000000040d197208 */ /* 0x000fe20001800000 */
[----:B------:R-:W1:Y:S01]  /*35e0*/  MUFU.EX2 R16, R16 ;  /* 0x0000001000107308 */ /* 0x000e620000000800 */
[----:B------:R-:W-:Y:S02]  /*35f0*/  FSEL R4, R4, R13, P3 ;  /* 0x0000000d04047208 */ /* 0x000fe40001800000 */
[----:B------:R-:W-:Y:S02]  /*3600*/  FSETP.GEU.AND P4, PT, R18, -126, PT ;  /* 0xc2fc00001200780b */ /* 0x000fe40003f8e000 */
[----:B------:R-:W-:Y:S01]  /*3610*/  FSEL R13, R12, R15, P2 ;  /* 0x0000000f0c0d7208 */ /* 0x000fe20001000000 */
[----:B------:R-:W-:Y:S01]  /*3620*/  FADD R4, -R25, R4 ;  /* 0x0000000419047221 */ /* 0x000fe20000000100 */
[----:B------:R-:W-:Y:S01]  /*3630*/  FSEL R12, R15, R12, P2 ;  /* 0x0000000c0f0c7208 */ /* 0x000fe20001000000 */
[----:B--2---:R-:W-:Y:S01]  /*3640*/  @!P5 FMUL R14, R14, R14 ;  /* 0x0000000e0e0ed220 */ /* 0x004fe20000400000 */
[----:B------:R-:W-:Y:S01]  /*3650*/  FSETP.GT.AND P2, PT, R25, R6, PT ;  /* 0x000000061900720b */ /* 0x000fe20003f44000 */
[----:B------:R-:W-:-:S02]  /*3660*/  FMUL R4, R4, 1.4426950216293334961 ;  /* 0x3fb8aa3b04047820 */ /* 0x000fc40000400000 */
[----:B------:R-:W-:-:S03]  /*3670*/  FFMA R12, R12, R14, R13 ;  /* 0x0000000e0c0c7223 */ /* 0x000fc6000000000d */
[----:B------:R-:W-:Y:S01]  /*3680*/  FSETP.GEU.AND P5, PT, R4, -126, PT ;  /* 0xc2fc00000400780b */ /* 0x000fe20003fae000 */
[----:B------:R-:W-:Y:S01]  /*3690*/  @!P4 FMUL R18, R18, 0.5 ;  /* 0x3f0000001212c820 */ /* 0x000fe20000400000 */
[----:B------:R-:W-:Y:S01]  /*36a0*/  FSEL R13, R12, R17, P0 ;  /* 0x000000110c0d7208 */ /* 0x000fe20000000000 */
[----:B-1----:R-:W-:Y:S01]  /*36b0*/  @!P6 FMUL R16, R16, R16 ;  /* 0x000000101010e220 */ /* 0x002fe20000400000 */
[----:B------:R-:W-:Y:S02]  /*36c0*/  FSEL R12, R17, R12, P0 ;  /* 0x0000000c110c7208 */ /* 0x000fe40000000000 */
[----:B------:R-:W-:Y:S01]  /*36d0*/  FSEL R17, R25, R6, P2 ;  /* 0x0000000619117208 */ /* 0x000fe20001000000 */
[----:B------:R-:W1:Y:S01]  /*36e0*/  MUFU.EX2 R18, R18 ;  /* 0x0000001200127308 */ /* 0x000e620000000800 */
[----:B------:R-:W-:Y:S01]  /*36f0*/  FSEL R6, R6, R25, P2 ;  /* 0x0000001906067208 */ /* 0x000fe20001000000 */
[----:B------:R-:W-:Y:S02]  /*3700*/  FFMA R16, R12, R16, R13 ;  /* 0x000000100c107223 */ /* 0x000fe4000000000d */
[----:B------:R-:W2:Y:S02]  /*3710*/  LDS.128 R12, [UR4+0xb0] ;  /* 0x0000b004ff0c7984 */ /* 0x000ea40008000c00 */
[----:B------:R-:W-:Y:S01]  /*3720*/  FADD R6, -R17, R6 ;  /* 0x0000000611067221 */ /* 0x000fe20000000100 */
[----:B------:R-:W-:Y:S01]  /*3730*/  @!P5 FMUL R4, R4, 0.5 ;  /* 0x3f0000000404d820 */ /* 0x000fe20000400000 */
[----:B------:R-:W-:-:S02]  /*3740*/  FSEL R27, R16, R19, P1 ;  /* 0x00000013101b7208 */ /* 0x000fc40000800000 */
[----:B------:R-:W-:Y:S01]  /*3750*/  FMUL R6, R6, 1.4426950216293334961 ;  /* 0x3fb8aa3b06067820 */ /* 0x000fe20000400000 */
[----:B------:R-:W-:Y:S02]  /*3760*/  FSEL R16, R19, R16, P1 ;  /* 0x0000001013107208 */ /* 0x000fe40000800000 */
[----:B------:R-:W3:Y:S02]  /*3770*/  MUFU.EX2 R4, R4 ;  /* 0x0000000400047308 */ /* 0x000ee40000000800 */
[----:B------:R-:W-:Y:S02]  /*3780*/  FSETP.GEU.AND P1, PT, R6, -126, PT ;  /* 0xc2fc00000600780b */ /* 0x000fe40003f2e000 */
[----:B0-----:R-:W-:Y:S01]  /*3790*/  FSETP.GT.AND P0, PT, R17, R8, PT ;  /* 0x000000081100720b */ /* 0x001fe20003f04000 */
[----:B-1----:R-:W-:-:S03]  /*37a0*/  @!P4 FMUL R18, R18, R18 ;  /* 0x000000121212c220 */ /* 0x002fc60000400000 */
[----:B------:R-:W-:Y:S01]  /*37b0*/  FSEL R25, R17, R8, P0 ;  /* 0x0000000811197208 */ /* 0x000fe20000000000 */
[----:B------:R-:W-:Y:S01]  /*37c0*/  FFMA R16, R16, R18, R27 ;  /* 0x0000001210107223 */ /* 0x000fe2000000001b */
[----:B------:R-:W-:-:S04]  /*37d0*/  FSEL R8, R8, R17, P0 ;  /* 0x0000001108087208 */ /* 0x000fc80000000000 */
[----:B------:R-:W-:Y:S01]  /*37e0*/  FSEL R17, R16, R5, P3 ;  /* 0x0000000510117208 */ /* 0x000fe20001800000 */
[----:B------:R-:W-:Y:S01]  /*37f0*/  @!P1 FMUL R6, R6, 0.5 ;  /* 0x3f00000006069820 */ /* 0x000fe20000400000 */
[----:B------:R-:W-:Y:S01]  /*3800*/  FADD R8, -R25, R8 ;  /* 0x0000000819087221 */ /* 0x000fe20000000100 */
[----:B------:R-:W-:Y:S01]  /*3810*/  FSEL R16, R5, R16, P3 ;  /* 0x0000001005107208 */ /* 0x000fe20001800000 */
[----:B---3--:R-:W-:Y:S01]  /*3820*/  @!P5 FMUL R4, R4, R4 ;  /* 0x000000040404d220 */ /* 0x008fe20000400000 */
[C---:B------:R-:W-:Y:S01]  /*3830*/  FSETP.GT.AND P3, PT, R25.reuse, R10, PT ;  /* 0x0000000a1900720b */ /* 0x040fe20003f64000 */
[----:B------:R-:W-:Y:S01]  /*3840*/  FMUL R22, R8, 1.4426950216293334961 ;  /* 0x3fb8aa3b08167820 */ /* 0x000fe20000400000 */
[----:B------:R-:W0:Y:S01]  /*3850*/  MUFU.EX2 R6, R6 ;  /* 0x0000000600067308 */ /* 0x000e220000000800 */
[----:B------:R-:W-:Y:S01]  /*3860*/  FFMA R4, R16, R4, R17 ;  /* 0x0000000410047223 */ /* 0x000fe20000000011 */
[----:B------:R-:W-:Y:S01]  /*3870*/  FSEL R27, R25, R10, P3 ;  /* 0x0000000a191b7208 */ /* 0x000fe20001800000 */
[----:B------:R-:W1:Y:S01]  /*3880*/  LDS.128 R16, [UR4+0xc0] ;  /* 0x0000c004ff107984 */ /* 0x000e620008000c00 */
[----:B------:R-:W-:-:S02]  /*3890*/  FSEL R10, R10, R25, P3 ;  /* 0x000000190a0a7208 */ /* 0x000fc40001800000 */
[----:B------:R-:W-:Y:S02]  /*38a0*/  FSETP.GEU.AND P4, PT, R22, -126, PT ;  /* 0xc2fc00001600780b */ /* 0x000fe40003f8e000 */
[----:B------:R-:W-:Y:S01]  /*38b0*/  FSEL R25, R4, R7, P2 ;  /* 0x0000000704197208 */ /* 0x000fe20001000000 */
[----:B------:R-:W-:Y:S01]  /*38c0*/  FADD R10, -R27, R10 ;  /* 0x0000000a1b0a7221 */ /* 0x000fe20000000100 */
[----:B------:R-:W-:Y:S02]  /*38d0*/  FSEL R4, R7, R4, P2 ;  /* 0x0000000407047208 */ /* 0x000fe40001000000 */
[----:B--2---:R-:W-:Y:S01]  /*38e0*/  FSETP.GT.AND P2, PT, R27, R12, PT ;  /* 0x0000000c1b00720b */ /* 0x004fe20003f44000 */
[----:B------:R-:W-:-:S03]  /*38f0*/  FMUL R8, R10, 1.4426950216293334961 ;  /* 0x3fb8aa3b0a087820 */ /* 0x000fc60000400000 */
[----:B------:R-:W-:Y:S01]  /*3900*/  FSEL R5, R27, R12, P2 ;  /* 0x0000000c1b057208 */ /* 0x000fe20001000000 */
[----:B0-----:R-:W-:Y:S01]  /*3910*/  @!P1 FMUL R6, R6, R6 ;  /* 0x0000000606069220 */ /* 0x001fe20000400000 */
[----:B------:R-:W-:Y:S01]  /*3920*/  FSEL R12, R12, R27, P2 ;  /* 0x0000001b0c0c7208 */ /* 0x000fe20001000000 */
[----:B------:R-:W-:Y:S01]  /*3930*/  @!P4 FMUL R22, R22, 0.5 ;  /* 0x3f0000001616c820 */ /* 0x000fe20000400000 */
[----:B------:R-:W-:Y:S01]  /*3940*/  FSETP.GEU.AND P5, PT, R8, -126, PT ;  /* 0xc2fc00000800780b */ /* 0x000fe20003fae000 */
[----:B------:R-:W-:Y:S01]  /*3950*/  FFMA R4, R4, R6, R25 ;  /* 0x0000000604047223 */ /* 0x000fe20000000019 */
[C---:B------:R-:W-:Y:S01]  /*3960*/  FSETP.GT.AND P1, PT, R5.reuse, R14, PT ;  /* 0x0000000e0500720b */ /* 0x040fe20003f24000 */
[----:B------:R-:W-:Y:S02]  /*3970*/  FADD R12, -R5, R12 ;  /* 0x0000000c050c7221 */ /* 0x000fe40000000100 */
[----:B------:R-:W0:Y:S01]  /*3980*/  MUFU.EX2 R22, R22 ;  /* 0x0000001600167308 */ /* 0x000e220000000800 */
[----:B------:R-:W-:Y:S01]  /*3990*/  FSEL R25, R4, R9, P0 ;  /* 0x0000000904197208 */ /* 0x000fe20000000000 */
[----:B------:R-:W-:Y:S01]  /*39a0*/  FMUL R10, R12, 1.4426950216293334961 ;  /* 0x3fb8aa3b0c0a7820 */ /* 0x000fe20000400000 */
[----:B------:R-:W-:-:S02]  /*39b0*/  FSEL R12, R9, R4, P0 ;  /* 0x00000004090c7208 */ /* 0x000fc40000000000 */
[----:B------:R-:W-:Y:S02]  /*39c0*/  FSEL R9, R5, R14, P1 ;  /* 0x0000000e05097208 */ /* 0x000fe40000800000 */
[----:B------:R-:W-:Y:S01]  /*39d0*/  FSEL R14, R14, R5, P1 ;  /* 0x000000050e0e7208 */ /* 0x000fe20000800000 */
[----:B------:R-:W-:Y:S01]  /*39e0*/  @!P5 FMUL R8, R8, 0.5 ;  /* 0x3f0000000808d820 */ /* 0x000fe20000400000 */
[----:B------:R-:W-:Y:S01]  /*39f0*/  FSETP.GEU.AND P0, PT, R10, -126, PT ;  /* 0xc2fc00000a00780b */ /* 0x000fe20003f0e000 */
[----:B------:R-:W2:Y:S02]  /*3a00*/  LDS.128 R4, [UR4+0xd0] ;  /* 0x0000d004ff047984 */ /* 0x000ea40008000c00 */
[C---:B------:R-:W-:Y:S02]  /*3a10*/  FADD R14, -R9.reuse, R14 ;  /* 0x0000000e090e7221 */ /* 0x040fe40000000100 */
[----:B------:R-:W3:Y:S02]  /*3a20*/  MUFU.EX2 R8, R8 ;  /* 0x0000000800087308 */ /* 0x000ee40000000800 */
[----:B------:R-:W-:Y:S01]  /*3a30*/  FMUL R14, R14, 1.4426950216293334961 ;  /* 0x3fb8aa3b0e0e7820 */ /* 0x000fe20000400000 */
[----:B0-----:R-:W-:Y:S01]  /*3a40*/  @!P4 FMUL R22, R22, R22 ;  /* 0x000000161616c220 */ /* 0x001fe20000400000 */
[----:B-1----:R-:W-:-:S03]  /*3a50*/  FSETP.GT.AND P6, PT, R9, R16, PT ;  /* 0x000000100900720b */ /* 0x002fc60003fc4000 */
[----:B------:R-:W-:Y:S01]  /*3a60*/  FSETP.GEU.AND P4, PT, R14, -126, PT ;  /* 0xc2fc00000e00780b */ /* 0x000fe20003f8e000 */
[----:B------:R-:W-:Y:S01]  /*3a70*/  @!P0 FMUL R10, R10, 0.5 ;  /* 0x3f0000000a0a8820 */ /* 0x000fe20000400000 */
[----:B------:R-:W-:Y:S01]  /*3a80*/  FFMA R12, R12, R22, R25 ;  /* 0x000000160c0c7223 */ /* 0x000fe20000000019 */
[----:B------:R-:W-:Y:S02]  /*3a90*/  FSEL R25, R9, R16, P6 ;  /* 0x0000001009197208 */ /* 0x000fe40003000000 */
[----:B------:R-:W-:Y:S02]  /*3aa0*/  FSEL R22, R16, R9, P6 ;  /* 0x0000000910167208 */ /* 0x000fe40003000000 */
[----:B------:R-:W0:Y:S01]  /*3ab0*/  MUFU.EX2 R10, R10 ;  /* 0x0000000a000a7308 */ /* 0x000e220000000800 */
[----:B------:R-:W-:Y:S02]  /*3ac0*/  FSEL R9, R12, R11, P3 ;  /* 0x0000000b0c097208 */ /* 0x000fe40001800000 */
[----:B------:R-:W-:Y:S01]  /*3ad0*/  FSEL R16, R11, R12, P3 ;  /* 0x0000000c0b107208 */ /* 0x000fe20001800000 */
[C---:B------:R-:W-:Y:S01]  /*3ae0*/  FADD R22, -R25.reuse, R22 ;  /* 0x0000001619167221 */ /* 0x040fe20000000100 */
[----:B---3--:R-:W-:Y:S01]  /*3af0*/  @!P5 FMUL R8, R8, R8 ;  /* 0x000000080808d220 */ /* 0x008fe20000400000 */
[----:B------:R-:W-:Y:S01]  /*3b00*/  @!P4 FMUL R14, R14, 0.5 ;  /* 0x3f0000000e0ec820 */ /* 0x000fe20000400000 */
[----:B------:R-:W-:Y:S01]  /*3b10*/  FSETP.GT.AND P5, PT, R25, R18, PT ;  /* 0x000000121900720b */ /* 0x000fe20003fa4000 */
[----:B------:R-:W-:Y:S01]  /*3b20*/  FMUL R12, R22, 1.4426950216293334961 ;  /* 0x3fb8aa3b160c7820 */ /* 0x000fe20000400000 */
[----:B------:R-:W-:-:S02]  /*3b30*/  FFMA R16, R16, R8, R9 ;  /* 0x0000000810107223 */ /* 0x000fc40000000009 */
[----:B------:R-:W-:Y:S01]  /*3b40*/  FSEL R27, R25, R18, P5 ;  /* 0x00000012191b7208 */ /* 0x000fe20002800000 */
[----:B------:R-:W1:Y:S01]  /*3b50*/  MUFU.EX2 R14, R14 ;  /* 0x0000000e000e7308 */ /* 0x000e620000000800 */
[----:B------:R-:W-:Y:S02]  /*3b60*/  FSEL R18, R18, R25, P5 ;  /* 0x0000001912127208 */ /* 0x000fe40002800000 */
[----:B------:R-:W-:Y:S02]  /*3b70*/  FSETP.GEU.AND P3, PT, R12, -126, PT ;  /* 0xc2fc00000c00780b */ /* 0x000fe40003f6e000 */
[----:B------:R-:W-:Y:S01]  /*3b80*/  FSEL R9, R16, R13, P2 ;  /* 0x0000000d10097208 */ /* 0x000fe20001000000 */
[----:B0-----:R-:W-:Y:S01]  /*3b90*/  @!P0 FMUL R10, R10, R10 ;  /* 0x0000000a0a0a8220 */ /* 0x001fe20000400000 */
[----:B------:R-:W-:Y:S01]  /*3ba0*/  FSEL R16, R13, R16, P2 ;  /* 0x000000100d107208 */ /* 0x000fe20001000000 */
[C---:B------:R-:W-:Y:S01]  /*3bb0*/  FADD R8, -R27.reuse, R18 ;  /* 0x000000121b087221 */ /* 0x040fe20000000100 */
[----:B--2---:R-:W-:-:S03]  /*3bc0*/  FSETP.GT.AND P0, PT, R27, R4, PT ;  /* 0x000000041b00720b */ /* 0x004fc60003f04000 */
[----:B------:R-:W-:Y:S01]  /*3bd0*/  FFMA R18, R16, R10, R9 ;  /* 0x0000000a10127223 */ /* 0x000fe20000000009 */
[----:B------:R-:W-:Y:S01]  /*3be0*/  FMUL R16, R8, 1.4426950216293334961 ;  /* 0x3fb8aa3b08107820 */ /* 0x000fe20000400000 */
[----:B------:R-:W-:Y:S01]  /*3bf0*/  FSEL R13, R27, R4, P0 ;  /* 0x000000041b0d7208 */ /* 0x000fe20000000000 */
[----:B------:R-:W0:Y:S01]  /*3c00*/  LDS.128 R8, [UR4+0xe0] ;  /* 0x0000e004ff087984 */ /* 0x000e220008000c00 */
[----:B------:R-:W-:Y:S01]  /*3c10*/  FSEL R22, R4, R27, P0 ;  /* 0x0000001b04167208 */ /* 0x000fe20000000000 */
[----:B------:R-:W-:Y:S01]  /*3c20*/  @!P3 FMUL R12, R12, 0.5 ;  /* 0x3f0000000c0cb820 */ /* 0x000fe20000400000 */
[----:B------:R-:W-:Y:S01]  /*3c30*/  FSETP.GEU.AND P2, PT, R16, -126, PT ;  /* 0xc2fc00001000780b */ /* 0x000fe20003f4e000 */
[----:B-1----:R-:W-:Y:S01]  /*3c40*/  @!P4 FMUL R14, R14, R14 ;  /* 0x0000000e0e0ec220 */ /* 0x002fe20000400000 */
[----:B------:R-:W-:Y:S01]  /*3c50*/  FSEL R25, R18, R15, P1 ;  /* 0x0000000f12197208 */ /* 0x000fe20000800000 */
[----:B------:R-:W-:Y:S01]  /*3c60*/  FADD R22, -R13, R22 ;  /* 0x000000160d167221 */ /* 0x000fe20000000100 */
[----:B------:R-:W-:Y:S01]  /*3c70*/  FSEL R18, R15, R18, P1 ;  /* 0x000000120f127208 */ /* 0x000fe20000800000 */
[----:B------:R-:W1:Y:S01]  /*3c80*/  MUFU.EX2 R4, R12 ;  /* 0x0000000c00047308 */ /* 0x000e620000000800 */
[----:B------:R-:W-:-:S03]  /*3c90*/  FSETP.GT.AND P4, PT, R13, R6, PT ;  /* 0x000000060d00720b */ /* 0x000fc60003f84000 */
[----:B------:R-:W-:Y:S01]  /*3ca0*/  FFMA R14, R18, R14, R25 ;  /* 0x0000000e120e7223 */ /* 0x000fe20000000019 */
[----:B------:R-:W-:-:S03]  /*3cb0*/  FMUL R18, R22, 1.4426950216293334961 ;  /* 0x3fb8aa3b16127820 */ /* 0x000fc60000400000 */
[----:B------:R-:W-:Y:S01]  /*3cc0*/  @!P2 FMUL R16, R16, 0.5 ;  /* 0x3f0000001010a820 */ /* 0x000fe20000400000 */
[----:B------:R-:W-:Y:S02]  /*3cd0*/  FSEL R25, R14, R17, P6 ;  /* 0x000000110e197208 */ /* 0x000fe40003000000 */
[----:B------:R-:W-:Y:S02]  /*3ce0*/  FSETP.GEU.AND P1, PT, R18, -126, PT ;  /* 0xc2fc00001200780b */ /* 0x000fe40003f2e000 */
[----:B------:R-:W-:Y:S01]  /*3cf0*/  FSEL R22, R17, R14, P6 ;  /* 0x0000000e11167208 */ /* 0x000fe20003000000 */
[----:B------:R-:W2:Y:S01]  /*3d00*/  MUFU.EX2 R16, R16 ;  /* 0x0000001000107308 */ /* 0x000ea20000000800 */
[----:B------:R-:W-:Y:S02]  /*3d10*/  FSEL R17, R13, R6, P4 ;  /* 0x000000060d117208 */ /* 0x000fe40002000000 */
[----:B------:R-:W-:Y:S01]  /*3d20*/  FSEL R6, R6, R13, P4 ;  /* 0x0000000d06067208 */ /* 0x000fe20002000000 */
[----:B-1----:R-:W-:Y:S01]  /*3d30*/  @!P3 FMUL R4, R4, R4 ;  /* 0x000000040404b220 */ /* 0x002fe20000400000 */
[----:B------:R-:W1:Y:S03]  /*3d40*/  LDS.128 R12, [UR4+0xf0] ;  /* 0x0000f004ff0c7984 */ /* 0x000e660008000c00 */
[----:B------:R-:W-:Y:S01]  /*3d50*/  FADD R6, -R17, R6 ;  /* 0x0000000611067221 */ /* 0x000fe20000000100 */
[----:B------:R-:W-:Y:S01]  /*3d60*/  FFMA R22, R22, R4, R25 ;  /* 0x0000000416167223 */ /* 0x000fe20000000019 */
[----:B------:R-:W-:-:S02]  /*3d70*/  @!P1 FMUL R18, R18, 0.5 ;  /* 0x3f00000012129820 */ /* 0x000fc40000400000 */
[----:B------:R-:W-:Y:S02]  /*3d80*/  FMUL R4, R6, 1.4426950216293334961 ;  /* 0x3fb8aa3b06047820 */ /* 0x000fe40000400000 */
[----:B------:R-:W-:Y:S02]  /*3d90*/  FSEL R25, R22, R19, P5 ;  /* 0x0000001316197208 */ /* 0x000fe40002800000 */
[----:B------:R-:W3:Y:S01]  /*3da0*/  MUFU.EX2 R18, R18 ;  /* 0x0000001200127308 */ /* 0x000ee20000000800 */
[----:B------:R-:W-:Y:S01]  /*3db0*/  FSETP.GEU.AND P3, PT, R4, -126, PT ;  /* 0xc2fc00000400780b */ /* 0x000fe20003f6e000 */
[----:B--2---:R-:W-:Y:S01]  /*3dc0*/  @!P2 FMUL R16, R16, R16 ;  /* 0x000000101010a220 */ /* 0x004fe20000400000 */
[----:B0-----:R-:W-:Y:S02]  /*3dd0*/  FSETP.GT.AND P2, PT, R17, R8, PT ;  /* 0x000000081100720b */ /* 0x001fe40003f44000 */
[----:B------:R-:W-:Y:S02]  /*3de0*/  FSEL R22, R19, R22, P5 ;  /* 0x0000001613167208 */ /* 0x000fe40002800000 */
[----:B------:R-:W-:-:S02]  /*3df0*/  FSEL R19, R17, R8, P2 ;  /* 0x0000000811137208 */ /* 0x000fc40001000000 */
[----:B------:R-:W-:Y:S01]  /*3e00*/  FSEL R8, R8, R17, P2 ;  /* 0x0000001108087208 */ /* 0x000fe20001000000 */
[----:B------:R-:W-:-:S04]  /*3e10*/  FFMA R22, R22, R16, R25 ;  /* 0x0000001016167223 */ /* 0x000fc80000000019 */
[----:B------:R-:W-:Y:S01]  /*3e20*/  @!P3 FMUL R4, R4, 0.5 ;  /* 0x3f0000000404b820 */ /* 0x000fe20000400000 */
[----:B------:R-:W-:Y:S01]  /*3e30*/  FADD R8, -R19, R8 ;  /* 0x0000000813087221 */ /* 0x000fe20000000100 */
[----:B------:R-:W-:Y:S01]  /*3e40*/  FSEL R17, R22, R5, P0 ;  /* 0x0000000516117208 */ /* 0x000fe20000000000 */
[----:B---3--:R-:W-:Y:S01]  /*3e50*/  @!P1 FMUL R18, R18, R18 ;  /* 0x0000001212129220 */ /* 0x008fe20000400000 */
[----:B------:R-:W-:Y:S01]  /*3e60*/  FSEL R6, R5, R22, P0 ;  /* 0x0000001605067208 */ /* 0x000fe20000000000 */
[----:B------:R-:W-:Y:S01]  /*3e70*/  FMUL R22, R8, 1.4426950216293334961 ;  /* 0x3fb8aa3b08167820 */ /* 0x000fe20000400000 */
[C---:B------:R-:W-:Y:S01]  /*3e80*/  FSETP.GT.AND P0, PT, R19.reuse, R10, PT ;  /* 0x0000000a1300720b */ /* 0x040fe20003f04000 */
[----:B------:R-:W0:Y:S02]  /*3e90*/  MUFU.EX2 R4, R4 ;  /* 0x0000000400047308 */ /* 0x000e240000000800 */
[----:B------:R-:W-:Y:S01]  /*3ea0*/  FFMA R6, R6, R18, R17 ;  /* 0x0000001206067223 */ /* 0x000fe20000000011 */
[----:B------:R-:W-:-:S02]  /*3eb0*/  FSEL R5, R19, R10, P0 ;  /* 0x0000000a13057208 */ /* 0x000fc40000000000 */
[----:B------:R-:W-:Y:S02]  /*3ec0*/  FSEL R10, R10, R19, P0 ;  /* 0x000000130a0a7208 */ /* 0x000fe40000000000 */
[----:B------:R-:W2:Y:S01]  /*3ed0*/  LDS.128 R16, [UR4+0x100] ;  /* 0x00010004ff107984 */ /* 0x000ea20008000c00 */
[----:B------:R-:W-:Y:S02]  /*3ee0*/  FSETP.GEU.AND P1, PT, R22, -126, PT ;  /* 0xc2fc00001600780b */ /* 0x000fe40003f2e000 */
[C---:B------:R-:W-:Y:S01]  /*3ef0*/  FADD R10, -R5.reuse, R10 ;  /* 0x0000000a050a7221 */ /* 0x040fe20000000100 */
[CC--:B-1----:R-:W-:Y:S02]  /*3f00*/  FSETP.GT.AND P5, PT, R5.reuse, R12.reuse, PT ;  /* 0x0000000c0500720b */ /* 0x0c2fe40003fa4000 */
[----:B------:R-:W-:Y:S01]  /*3f10*/  FSEL R27, R6, R7, P4 ;  /* 0x00000007061b7208 */ /* 0x000fe20002000000 */
[----:B------:R-:W-:Y:S01]  /*3f20*/  FMUL R8, R10, 1.4426950216293334961 ;  /* 0x3fb8aa3b0a087820 */ /* 0x000fe20000400000 */
[----:B------:R-:W-:-:S02]  /*3f30*/  FSEL R25, R5, R12, P5 ;  /* 0x0000000c05197208 */ /* 0x000fc40002800000 */
[----:B------:R-:W-:Y:S01]  /*3f40*/  FSEL R12, R12, R5, P5 ;  /* 0x000000050c0c7208 */ /* 0x000fe20002800000 */
[----:B0-----:R-:W-:Y:S01]  /*3f50*/  @!P3 FMUL R4, R4, R4 ;  /* 0x000000040404b220 */ /* 0x001fe20000400000 */
[----:B------:R-:W-:Y:S02]  /*3f60*/  FSETP.GEU.AND P3, PT, R8, -126, PT ;  /* 0xc2fc00000800780b */ /* 0x000fe40003f6e000 */
[----:B------:R-:W-:Y:S01]  /*3f70*/  @!P1 FMUL R22, R22, 0.5 ;  /* 0x3f00000016169820 */ /* 0x000fe20000400000 */
[----:B------:R-:W-:Y:S01]  /*3f80*/  FSEL R6, R7, R6, P4 ;  /* 0x0000000607067208 */ /* 0x000fe20002000000 */
[----:B------:R-:W-:-:S04]  /*3f90*/  FADD R12, -R25, R12 ;  /* 0x0000000c190c7221 */ /* 0x000fc80000000100 */
[----:B------:R-:W-:Y:S01]  /*3fa0*/  FMUL R10, R12, 1.4426950216293334961 ;  /* 0x3fb8aa3b0c0a7820 */ /* 0x000fe20000400000 */
[----:B------:R-:W-:Y:S01]  /*3fb0*/  FFMA R6, R6, R4, R27 ;  /* 0x0000000406067223 */ /* 0x000fe2000000001b */
[----:B------:R-:W0:Y:S03]  /*3fc0*/  MUFU.EX2 R22, R22 ;  /* 0x0000001600167308 */ /* 0x000e260000000800 */
[----:B------:R-:W-:Y:S01]  /*3fd0*/  FSETP.GEU.AND P4, PT, R10, -126, PT ;  /* 0xc2fc00000a00780b */ /* 0x000fe20003f8e000 */
[----:B------:R-:W-:Y:S01]  /*3fe0*/  @!P3 FMUL R8, R8, 0.5 ;  /* 0x3f0000000808b820 */ /* 0x000fe20000400000 */
[----:B------:R-:W-:Y:S02]  /*3ff0*/  FSEL R27, R6, R9, P2 ;  /* 0x00000009061b7208 */ /* 0x000fe40001000000 */
[----:B------:R-:W-:Y:S02]  /*4000*/  FSEL R12, R9, R6, P2 ;  /* 0x00000006090c7208 */ /* 0x000fe40001000000 */
[----:B------:R-:W1:Y:S01]  /*4010*/  LDS.128 R4, [UR4+0x110] ;  /* 0x00011004ff047984 */ /* 0x000e620008000c00 */
[CC--:B------:R-:W-:Y:S01]  /*4020*/  FSETP.GT.AND P2, PT, R25.reuse, R14.reuse, PT ;  /* 0x0000000e1900720b */ /* 0x0c0fe20003f44000 */
[----:B------:R-:W3:Y:S03]  /*4030*/  MUFU.EX2 R8, R8 ;  /* 0x0000000800087308 */ /* 0x000ee60000000800 */
[----:B------:R-:W-:-:S02]  /*4040*/  FSEL R9, R25, R14, P2 ;  /* 0x0000000e19097208 */ /* 0x000fc40001000000 */
[----:B------:R-:W-:Y:S01]  /*4050*/  FSEL R14, R14, R25, P2 ;  /* 0x000000190e0e7208 */ /* 0x000fe20001000000 */
[----:B0-----:R-:W-:Y:S01]  /*4060*/  @!P1 FMUL R22, R22, R22 ;  /* 0x0000001616169220 */ /* 0x001fe20000400000 */
[----:B------:R-:W-:Y:S01]  /*4070*/  @!P4 FMUL R10, R10, 0.5 ;  /* 0x3f0000000a0ac820 */ /* 0x000fe20000400000 */
[C---:B--2---:R-:W-:Y:S02]  /*4080*/  FSETP.GT.AND P1, PT, R9.reuse, R16, PT ;  /* 0x000000100900720b */ /* 0x044fe40003f24000 */
[C---:B------:R-:W-:Y:S01]  /*4090*/  FADD R14, -R9.reuse, R14 ;  /* 0x0000000e090e7221 */ /* 0x040fe20000000100 */
[----:B------:R-:W-:Y:S01]  /*40a0*/  FFMA R22, R12, R22, R27 ;  /* 0x000000160c167223 */ /* 0x000fe2000000001b */
[----:B------:R-:W-:Y:S01]  /*40b0*/  FSEL R25, R9, R16, P1 ;  /* 0x0000001009197208 */ /* 0x000fe20000800000 */
[----:B------:R-:W0:Y:S01]  /*40c0*/  MUFU.EX2 R10, R10 ;  /* 0x0000000a000a7308 */ /* 0x000e220000000800 */
[----:B------:R-:W-:Y:S01]  /*40d0*/  FMUL R12, R14, 1.4426950216293334961 ;  /* 0x3fb8aa3b0e0c7820 */ /* 0x000fe20000400000 */
[----:B------:R-:W-:-:S02]  /*40e0*/  FSEL R16, R16, R9, P1 ;  /* 0x0000000910107208 */ /* 0x000fc40000800000 */
[----:B------:R-:W-:Y:S01]  /*40f0*/  FSEL R9, R22, R11, P0 ;  /* 0x0000000b16097208 */ /* 0x000fe20000000000 */
[----:B---3--:R-:W-:Y:S01]  /*4100*/  @!P3 FMUL R8, R8, R8 ;  /* 0x000000080808b220 */ /* 0x008fe20000400000 */
[----:B------:R-:W-:Y:S01]  /*4110*/  FSEL R22, R11, R22, P0 ;  /* 0x000000160b167208 */ /* 0x000fe20000000000 */
[C---:B------:R-:W-:Y:S01]  /*4120*/  FADD R16, -R25.reuse, R16 ;  /* 0x0000001019107221 */ /* 0x040fe20000000100 */
[----:B------:R-:W-:Y:S02]  /*4130*/  FSETP.GEU.AND P0, PT, R12, -126, PT ;  /* 0xc2fc00000c00780b */ /* 0x000fe40003f0e000 */
[C---:B------:R-:W-:Y:S01]  /*4140*/  FSETP.GT.AND P3, PT, R25.reuse, R18, PT ;  /* 0x000000121900720b */ /* 0x040fe20003f64000 */
[----:B------:R-:W-:Y:S01]  /*4150*/  FFMA R22, R22, R8, R9 ;  /* 0x0000000816167223 */ /* 0x000fe20000000009 */
[----:B------:R-:W-:Y:S02]  /*4160*/  FMUL R8, R16, 1.4426950216293334961 ;  /* 0x3fb8aa3b10087820 */ /* 0x000fe40000400000 */
[----:B------:R-:W-:-:S02]  /*4170*/  FSEL R9, R25, R18, P3 ;  /* 0x0000001219097208 */ /* 0x000fc40001800000 */
[----:B------:R-:W-:Y:S01]  /*4180*/  FSEL R18, R18, R25, P3 ;  /* 0x0000001912127208 */ /* 0x000fe20001800000 */
[----:B0-----:R-:W-:Y:S01]  /*4190*/  @!P4 FMUL R10, R10, R10 ;  /* 0x0000000a0a0ac220 */ /* 0x001fe20000400000 */
[----:B------:R-:W-:Y:S02]  /*41a0*/  FSEL R11, R22, R13, P5 ;  /* 0x0000000d160b7208 */ /* 0x000fe40002800000 */
[----:B------:R-:W-:Y:S01]  /*41b0*/  FSEL R22, R13, R22, P5 ;  /* 0x000000160d167208 */ /* 0x000fe20002800000 */
[----:B------:R-:W-:Y:S01]  /*41c0*/  @!P0 FMUL R12, R12, 0.5 ;  /* 0x3f0000000c0c8820 */ /* 0x000fe20000400000 */
[----:B------:R-:W-:Y:S01]  /*41d0*/  FSETP.GEU.AND P4, PT, R8, -126, PT ;  /* 0xc2fc00000800780b */ /* 0x000fe20003f8e000 */
[C---:B------:R-:W-:Y:S02]  /*41e0*/  FADD R18, -R9.reuse, R18 ;  /* 0x0000001209127221 */ /* 0x040fe40000000100 */
[----:B------:R-:W-:Y:S01]  /*41f0*/  FFMA R22, R22, R10, R11 ;  /* 0x0000000a16167223 */ /* 0x000fe2000000000b */
[CC--:B-1----:R-:W-:Y:S01]  /*4200*/  FSETP.GT.AND P5, PT, R9.reuse, R4.reuse, PT ;  /* 0x000000040900720b */ /* 0x0c2fe20003fa4000 */
[----:B------:R-:W-:Y:S01]  /*4210*/  FMUL R10, R18, 1.4426950216293334961 ;  /* 0x3fb8aa3b120a7820 */ /* 0x000fe20000400000 */
[----:B------:R-:W0:Y:S02]  /*4220*/  MUFU.EX2 R12, R12 ;  /* 0x0000000c000c7308 */ /* 0x000e240000000800 */
[----:B------:R-:W-:-:S02]  /*4230*/  FSEL R11, R9, R4, P5 ;  /* 0x00000004090b7208 */ /* 0x000fc40002800000 */
[----:B------:R-:W-:Y:S02]  /*4240*/  FSEL R4, R4, R9, P5 ;  /* 0x0000000904047208 */ /* 0x000fe40002800000 */
[----:B------:R-:W-:Y:S01]  /*4250*/  FSETP.GEU.AND P6, PT, R10, -126, PT ;  /* 0xc2fc00000a00780b */ /* 0x000fe20003fce000 */
[----:B------:R-:W-:Y:S01]  /*4260*/  @!P4 FMUL R8, R8, 0.5 ;  /* 0x3f0000000808c820 */ /* 0x000fe20000400000 */
[----:B------:R-:W-:Y:S01]  /*4270*/  FSEL R9, R22, R15, P2 ;  /* 0x0000000f16097208 */ /* 0x000fe20001000000 */
[----:B------:R-:W-:Y:S01]  /*4280*/  FADD R4, -R11, R4 ;  /* 0x000000040b047221 */ /* 0x000fe20000000100 */
[----:B------:R-:W-:Y:S02]  /*4290*/  FSEL R22, R15, R22, P2 ;  /* 0x000000160f167208 */ /* 0x000fe40001000000 */
[----:B------:R-:W-:Y:S01]  /*42a0*/  FSETP.GT.AND P2, PT, R11, R6, PT ;  /* 0x000000060b00720b */ /* 0x000fe20003f44000 */
[----:B------:R-:W1:Y:S01]  /*42b0*/  MUFU.EX2 R8, R8 ;  /* 0x0000000800087308 */ /* 0x000e620000000800 */
[----:B------:R-:W-:-:S02]  /*42c0*/  FMUL R13, R4, 1.4426950216293334961 ;  /* 0x3fb8aa3b040d7820 */ /* 0x000fc40000400000 */
[----:B------:R-:W-:Y:S01]  /*42d0*/  FSEL R15, R6, R11, P2 ;  /* 0x0000000b060f7208 */ /* 0x000fe20001000000 */
[----:B0-----:R-:W-:Y:S01]  /*42e0*/  @!P0 FMUL R12, R12, R12 ;  /* 0x0000000c0c0c8220 */ /* 0x001fe20000400000 */
[----:B------:R-:W-:Y:S01]  /*42f0*/  FSEL R6, R11, R6, P2 ;  /* 0x000000060b067208 */ /* 0x000fe20001000000 */
[----:B------:R-:W-:Y:S01]  /*4300*/  @!P6 FMUL R10, R10, 0.5 ;  /* 0x3f0000000a0ae820 */ /* 0x000fe20000400000 */
[----:B------:R-:W-:Y:S01]  /*4310*/  FSETP.GEU.AND P0, PT, R13, -126, PT ;  /* 0xc2fc00000d00780b */ /* 0x000fe20003f0e000 */
[----:B------:R-:W-:Y:S02]  /*4320*/  FFMA R22, R22, R12, R9 ;  /* 0x0000000c16167223 */ /* 0x000fe40000000009 */
[----:B------:R-:W-:Y:S02]  /*4330*/  FADD R15, -R6, R15 ;  /* 0x0000000f060f7221 */ /* 0x000fe40000000100 */
[----:B------:R-:W0:Y:S01]  /*4340*/  MUFU.EX2 R10, R10 ;  /* 0x0000000a000a7308 */ /* 0x000e220000000800 */
[----:B------:R-:W-:Y:S01]  /*4350*/  FSEL R4, R22, R17, P1 ;  /* 0x0000001116047208 */ /* 0x000fe20000800000 */
[----:B------:R-:W-:Y:S01]  /*4360*/  FMUL R15, R15, 1.4426950216293334961 ;  /* 0x3fb8aa3b0f0f7820 */ /* 0x000fe20000400000 */
[----:B------:R-:W-:Y:S01]  /*4370*/  FSEL R17, R17, R22, P1 ;  /* 0x0000001611117208 */ /* 0x000fe20000800000 */
[----:B-1----:R-:W-:-:S03]  /*4380*/  @!P4 FMUL R8, R8, R8 ;  /* 0x000000080808c220 */ /* 0x002fc60000400000 */
[----:B------:R-:W-:Y:S01]  /*4390*/  FSETP.GEU.AND P1, PT, R15, -126, PT ;  /* 0xc2fc00000f00780b */ /* 0x000fe20003f2e000 */
[----:B------:R-:W-:Y:S01]  /*43a0*/  @!P0 FMUL R13, R13, 0.5 ;  /* 0x3f0000000d0d8820 */ /* 0x000fe20000400000 */
[----:B------:R-:W-:-:S03]  /*43b0*/  FFMA R4, R17, R8, R4 ;  /* 0x0000000811047223 */ /* 0x000fc60000000004 */
[----:B------:R-:W1:Y:S02]  /*43c0*/  MUFU.EX2 R9, R13 ;  /* 0x0000000d00097308 */ /* 0x000e640000000800 */
[----:B------:R-:W-:Y:S02]  /*43d0*/  FSEL R8, R4, R19, P3 ;  /* 0x0000001304087208 */ /* 0x000fe40001800000 */
[----:B------:R-:W-:Y:S01]  /*43e0*/  FSEL R19, R19, R4, P3 ;  /* 0x0000000413137208 */ /* 0x000fe20001800000 */
[----:B0-----:R-:W-:-:S03]  /*43f0*/  @!P6 FMUL R10, R10, R10 ;  /* 0x0000000a0a0ae220 */ /* 0x001fc60000400000 */
[----:B------:R-:W-:Y:S01]  /*4400*/  @!P1 FMUL R15, R15, 0.5 ;  /* 0x3f0000000f0f9820 */ /* 0x000fe20000400000 */
[----:B------:R-:W-:-:S03]  /*4410*/  FFMA R8, R19, R10, R8 ;  /* 0x0000000a13087223 */ /* 0x000fc60000000008 */
[----:B------:R-:W0:Y:S02]  /*4420*/  MUFU.EX2 R10, R15 ;  /* 0x0000000f000a7308 */ /* 0x000e240000000800 */
[----:B------:R-:W-:Y:S02]  /*4430*/  FSEL R4, R8, R5, P5 ;  /* 0x0000000508047208 */ /* 0x000fe40002800000 */
[----:B------:R-:W-:Y:S01]  /*4440*/  FSEL R5, R5, R8, P5 ;  /* 0x0000000805057208 */ /* 0x000fe20002800000 */
[----:B-1----:R-:W-:-:S04]  /*4450*/  @!P0 FMUL R9, R9, R9 ;  /* 0x0000000909098220 */ /* 0x002fc80000400000 */
[----:B------:R-:W-:-:S05]  /*4460*/  FFMA R4, R5, R9, R4 ;  /* 0x0000000905047223 */ /* 0x000fca0000000004 */
[----:B------:R-:W-:Y:S02]  /*4470*/  FSEL R5, R4, R7, P2 ;  /* 0x0000000704057208 */ /* 0x000fe40001000000 */
[----:B------:R-:W-:Y:S01]  /*4480*/  FSEL R4, R7, R4, P2 ;  /* 0x0000000407047208 */ /* 0x000fe20001000000 */
[----:B0-----:R-:W-:-:S04]  /*4490*/  @!P1 FMUL R10, R10, R10 ;  /* 0x0000000a0a0a9220 */ /* 0x001fc80000400000 */
[----:B------:R-:W-:-:S05]  /*44a0*/  FFMA R7, R4, R10, R5 ;  /* 0x0000000a04077223 */ /* 0x000fca0000000005 */
[----:B------:R0:W-:Y:S02]  /*44b0*/  STS.64 [UR4+0x128], R6 ;  /* 0x00012806ff007988 */ /* 0x0001e40008000a04 */
.L_x_166:
[----:B------:R-:W-:Y:S05]  /*44c0*/  BSYNC.RECONVERGENT B0 ;  /* 0x0000000000007941 */ /* 0x000fea0003800200 */
.L_x_165:
[----:B------:R-:W-:Y:S01]  /*44d0*/  BAR.SYNC.DEFER_BLOCKING 0x0 ;  /* 0x0000000000007b1d */ /* 0x000fe20000010000 */
[----:B------:R-:W-:-:S13]  /*44e0*/  ISETP.GE.U32.AND P0, PT, R2, R21, PT ;  /* 0x000000150200720c */ /* 0x000fda0003f06070 */
[----:B------:R-:W-:Y:S05]  /*44f0*/  @!P0 BRA `(.L_x_167) ;  /* 0x0000000c00588947 */ /* 0x000fea0003800000 */
[----:B------:R-:W5:Y:S02]  /*4500*/  LDC R4, c[0x0][0x394] ;  /* 0x0000e500ff047b82 */ /* 0x000f640000000800 */
[----:B-----5:R-:W-:-:S13]  /*4510*/  ISETP.GE.AND P0, PT, R4, 0x400, PT ;  /* 0x000004000400780c */ /* 0x020fda0003f06270 */
[----:B------:R-:W-:Y:S05]  /*4520*/  @!P0 EXIT ;  /* 0x000000000000894d */ /* 0x000fea0003800000 */
[----:B------:R-:W5:Y:S01]  /*4530*/  S2UR UR5, SR_CgaCtaId ;  /* 0x00000000000579c3 */ /* 0x000f620000008800 */
[----:B------:R-:W-:Y:S01]  /*4540*/  UMOV UR4, 0x400 ;  /* 0x0000040000047882 */ /* 0x000fe20000000000 */
[C---:B------:R-:W-:Y:S01]  /*4550*/  VIADD R4, R20.reuse, 0xffffffff ;  /* 0xffffffff14047836 */ /* 0x040fe20000000000 */
[C---:B------:R-:W-:Y:S01]  /*4560*/  IADD3 R5, PT, PT, -R21.reuse, R2, RZ ;  /* 0x0000000215057210 */ /* 0x040fe20007ffe1ff */
[----:B------:R-:W-:Y:S01]  /*4570*/  HFMA2 R2, -RZ, RZ, 15, 0 ;  /* 0x4b800000ff027431 */ /* 0x000fe200000001ff */
[----:B------:R-:W-:Y:S02]  /*4580*/  LOP3.LUT R14, R20, 0x7, RZ, 0xc0, !PT ;  /* 0x00000007140e7812 */ /* 0x000fe400078ec0ff */
[----:B------:R-:W-:Y:S01]  /*4590*/  ISETP.GE.U32.AND P2, PT, R4, 0x7, PT ;  /* 0x000000070400780c */ /* 0x000fe20003f46070 */
[----:B------:R-:W-:Y:S01]  /*45a0*/  IMAD R4, R20, R5, RZ ;  /* 0x0000000514047224 */ /* 0x000fe200078e02ff */
[----:B------:R-:W-:Y:S02]  /*45b0*/  ISETP.NE.AND P0, PT, R14, RZ, PT ;  /* 0x000000ff0e00720c */ /* 0x000fe40003f05270 */
[----:B------:R-:W-:Y:S01]  /*45c0*/  MOV R16, RZ ;  /* 0x000000ff00107202 */ /* 0x000fe20000000f00 */
[----:B------:R-:W-:Y:S01]  /*45d0*/  IMAD R21, R21, R3, R4 ;  /* 0x0000000315157224 */ /* 0x000fe200078e0204 */
[----:B-----5:R-:W-:-:S09]  /*45e0*/  ULEA UR4, UR5, UR4, 0x18 ;  /* 0x0000000405047291 */ /* 0x020fd2000f8ec0ff */
[----:B0-----:R-:W0:Y:S02]  /*45f0*/  LDS.64 R12, [UR4+0x128] ;  /* 0x00012804ff0c7984 */ /* 0x001e240008000a00 */
[----:B0-----:R-:W-:-:S04]  /*4600*/  FSETP.GEU.AND P1, PT, |R13|, 1.175494350822287508e-38, PT ;  /* 0x008000000d00780b */ /* 0x001fc80003f2e200 */
[----:B------:R-:W-:-:S09]  /*4610*/  FSEL R2, R2, 1, !P1 ;  /* 0x3f80000002027808 */ /* 0x000fd20004800000 */
[----:B------:R-:W-:-:S04]  /*4620*/  @!P1 FMUL R13, R13, 16777216 ;  /* 0x4b8000000d0d9820 */ /* 0x000fc80000400000 */
[----:B------:R-:W0:Y:S02]  /*4630*/  MUFU.RCP R15, R13 ;  /* 0x0000000d000f7308 */ /* 0x000e240000001000 */
[----:B0-----:R-:W-:Y:S01]  /*4640*/  FMUL R15, R15, R2 ;  /* 0x000000020f0f7220 */ /* 0x001fe20000400000 */
[----:B------:R-:W-:Y:S06]  /*4650*/  @!P2 BRA `(.L_x_168) ;  /* 0x00000004007ca947 */ /* 0x000fec0003800000 */
[----:B------:R-:W0:Y:S01]  /*4660*/  LDC.64 R2, c[0x0][0x388] ;  /* 0x0000e200ff027b82 */ /* 0x000e220000000a00 */
[----:B------:R-:W-:Y:S01]  /*4670*/  LOP3.LUT R16, R20, 0x1ffff8, RZ, 0xc0, !PT ;  /* 0x001ffff814107812 */ /* 0x000fe200078ec0ff */
[----:B------:R-:W0:Y:S01]  /*4680*/  LDCU UR5, c[0x0][0x398] ;  /* 0x00007300ff0577ac */ /* 0x000e220008000800 */
[----:B------:R-:W-:-:S03]  /*4690*/  IADD3 R13, PT, PT, R1, 0x10, RZ ;  /* 0x00000010010d7810 */ /* 0x000fc60007ffe0ff */
[----:B-1-3--:R-:W-:Y:S01]  /*46a0*/  IMAD.MOV R17, RZ, RZ, -R16 ;  /* 0x000000ffff117224 */ /* 0x00afe200078e0a10 */
[----:B------:R-:W-:-:S06]  /*46b0*/  UMOV UR4, URZ ;  /* 0x000000ff00047c82 */ /* 0x000fcc0008000000 */
.L_x_169:
[----:B-12---:R-:W2:Y:S04]  /*46c0*/  LDL.128 R8, [R13+-0x10] ;  /* 0xfffff0000d087983 */ /* 0x006ea80000100c00 */
[----:B----4-:R1:W3:Y:S01]  /*46d0*/  LDL.128 R4, [R13] ;  /* 0x000000000d047983 */ /* 0x0102e20000100c00 */
[----:B------:R-:W-:Y:S02]  /*46e0*/  IADD3 R17, PT, PT, R17, 0x8, RZ ;  /* 0x0000000811117810 */ /* 0x000fe40007ffe0ff */
[----:B-1----:R-:W-:Y:S01]  /*46f0*/  IADD3 R13, PT, PT, R13, 0x20, RZ ;  /* 0x000000200d0d7810 */ /* 0x002fe20007ffe0ff */
        /* <DEDUP_REMOVED lines=14> */
[----:B------:R-:W-:Y:S01]  /*47e0*/  FADD R6, -R12, R6 ;  /* 0x000000060c067221 */ /* 0x000fe20000000100 */
[----:B------:R-:W-:Y:S01]  /*47f0*/  FSETP.GEU.AND P2, PT, R24, -126, PT ;  /* 0xc2fc00001800780b */ /* 0x000fe20003f4e000 */
[----:B------:R-:W-:Y:S01]  /*4800*/  FADD R19, -R12, R7 ;  /* 0x000000070c137221 */ /* 0x000fe20000000100 */
[----:B------:R-:W-:Y:S01]  /*4810*/  FMUL R18, R5, 1.4426950216293334961 ;  /* 0x3fb8aa3b05127820 */ /* 0x000fe20000400000 */
[----:B------:R-:W-:Y:S01]  /*4820*/  FSETP.GEU.AND P4, PT, R22, -126, PT ;  /* 0xc2fc00001600780b */ /* 0x000fe20003f8e000 */
[----:B------:R-:W-:Y:S01]  /*4830*/  FMUL R28, R6, 1.4426950216293334961 ;  /* 0x3fb8aa3b061c7820 */ /* 0x000fe20000400000 */
[----:B------:R-:W-:Y:S01]  /*4840*/  IADD3 R4, PT, PT, R21, UR4, RZ ;  /* 0x0000000415047c10 */ /* 0x000fe2000fffe0ff */
[----:B------:R-:W-:Y:S01]  /*4850*/  FMUL R19, R19, 1.4426950216293334961 ;  /* 0x3fb8aa3b13137820 */ /* 0x000fe20000400000 */
[----:B------:R-:W-:Y:S01]  /*4860*/  @!P6 FMUL R0, R0, 0.5 ;  /* 0x3f0000000000e820 */ /* 0x000fe20000400000 */
[----:B------:R-:W-:Y:S01]  /*4870*/  FSETP.GEU.AND P5, PT, R18, -126, PT ;  /* 0xc2fc00001200780b */ /* 0x000fe20003fae000 */
[----:B------:R-:W-:Y:S01]  /*4880*/  @!P1 FMUL R8, R8, 0.5 ;  /* 0x3f00000008089820 */ /* 0x000fe20000400000 */
[----:B------:R-:W-:Y:S01]  /*4890*/  UIADD3 UR4, UPT, UPT, UR4, 0x8, URZ ;  /* 0x0000000804047890 */ /* 0x000fe2000fffe0ff */
[----:B------:R0:W1:Y:S01]  /*48a0*/  MUFU.EX2 R10, R0 ;  /* 0x00000000000a7308 */ /* 0x0000620000000800 */
[----:B------:R-:W-:Y:S01]  /*48b0*/  @!P3 FMUL R11, R11, 0.5 ;  /* 0x3f0000000b0bb820 */ /* 0x000fe20000400000 */
[----:B------:R-:W-:-:S03]  /*48c0*/  @!P2 FMUL R24, R24, 0.5 ;  /* 0x3f0000001818a820 */ /* 0x000fc60000400000 */
[----:B------:R-:W-:-:S03]  /*48d0*/  @!P4 FMUL R22, R22, 0.5 ;  /* 0x3f0000001616c820 */ /* 0x000fc60000400000 */
[----:B------:R-:W2:Y:S01]  /*48e0*/  MUFU.EX2 R8, R8 ;  /* 0x0000000800087308 */ /* 0x000ea20000000800 */
[----:B0-----:R-:W-:Y:S01]  /*48f0*/  MOV R0, UR5 ;  /* 0x0000000500007c02 */ /* 0x001fe20008000f00 */
[----:B------:R-:W-:-:S04]  /*4900*/  @!P5 FMUL R18, R18, 0.5 ;  /* 0x3f0000001212d820 */ /* 0x000fc80000400000 */
[----:B------:R-:W-:Y:S02]  /*4910*/  IMAD R7, R4, R0, R23 ;  /* 0x0000000004077224 */ /* 0x000fe400078e0217 */
[----:B------:R0:W3:Y:S01]  /*4920*/  MUFU.EX2 R26, R11 ;  /* 0x0000000b001a7308 */ /* 0x0000e20000000800 */
[----:B-1----:R-:W-:Y:S01]  /*4930*/  @!P6 FMUL R10, R10, R10 ;  /* 0x0000000a0a0ae220 */ /* 0x002fe20000400000 */
[----:B------:R-:W-:Y:S01]  /*4940*/  FSETP.GEU.AND P6, PT, R28, -126, PT ;  /* 0xc2fc00001c00780b */ /* 0x000fe20003fce000 */
[----:B------:R-:W-:-:S04]  /*4950*/  IMAD.WIDE.U32 R4, R7, 0x4, R2 ;  /* 0x0000000407047825 */ /* 0x000fc800078e0002 */
[----:B------:R-:W-:Y:S01]  /*4960*/  FMUL R9, R15, R10 ;  /* 0x0000000a0f097220 */ /* 0x000fe20000400000 */
[----:B------:R-:W1:Y:S01]  /*4970*/  MUFU.EX2 R24, R24 ;  /* 0x0000001800187308 */ /* 0x000e620000000800 */
[----:B--2---:R-:W-:Y:S01]  /*4980*/  @!P1 FMUL R8, R8, R8 ;  /* 0x0000000808089220 */ /* 0x004fe20000400000 */
[----:B------:R-:W-:Y:S02]  /*4990*/  FSETP.GEU.AND P1, PT, R19, -126, PT ;  /* 0xc2fc00001300780b */ /* 0x000fe40003f2e000 */
[----:B------:R2:W-:Y:S01]  /*49a0*/  STG.E desc[UR6][R4.64], R9 ;  /* 0x0000000904007986 */ /* 0x0005e2000c101906 */
[----:B0-----:R-:W-:Y:S01]  /*49b0*/  IADD3 R11, PT, PT, R7, R0, RZ ;  /* 0x00000000070b7210 */ /* 0x001fe20007ffe0ff */
[----:B------:R-:W-:Y:S01]  /*49c0*/  FMUL R25, R15, R8 ;  /* 0x000000080f197220 */ /* 0x000fe20000400000 */
[----:B------:R-:W-:Y:S01]  /*49d0*/  @!P6 FMUL R28, R28, 0.5 ;  /* 0x3f0000001c1ce820 */ /* 0x000fe20000400000 */
[----:B------:R-:W0:Y:S02]  /*49e0*/  MUFU.EX2 R22, R22 ;  /* 0x0000001600167308 */ /* 0x000e240000000800 */
[----:B------:R-:W-:-:S04]  /*49f0*/  IMAD.WIDE.U32 R6, R11, 0x4, R2 ;  /* 0x000000040b067825 */ /* 0x000fc800078e0002 */
[----:B---3--:R-:W-:Y:S01]  /*4a00*/  @!P3 FMUL R26, R26, R26 ;  /* 0x0000001a1a1ab220 */ /* 0x008fe20000400000 */
[----:B------:R-:W-:Y:S01]  /*4a10*/  IMAD.IADD R11, R11, 0x1, R0 ;  /* 0x000000010b0b7824 */ /* 0x000fe200078e0200 */
[----:B------:R3:W-:Y:S01]  /*4a20*/  STG.E desc[UR6][R6.64], R25 ;  /* 0x0000001906007986 */ /* 0x0007e2000c101906 */
[----:B------:R-:W-:Y:S01]  /*4a30*/  @!P1 FMUL R19, R19, 0.5 ;  /* 0x3f00000013139820 */ /* 0x000fe20000400000 */
[----:B------:R-:W4:Y:S01]  /*4a40*/  MUFU.EX2 R18, R18 ;  /* 0x0000001200127308 */ /* 0x000f220000000800 */
[C---:B--2---:R-:W-:Y:S01]  /*4a50*/  IMAD.WIDE.U32 R8, R11.reuse, 0x4, R2 ;  /* 0x000000040b087825 */ /* 0x044fe200078e0002 */
[----:B------:R-:W-:-:S03]  /*4a60*/  IADD3 R5, PT, PT, R11, R0, RZ ;  /* 0x000000000b057210 */ /* 0x000fc60007ffe0ff */
[----:B-1----:R-:W-:Y:S01]  /*4a70*/  @!P2 FMUL R24, R24, R24 ;  /* 0x000000181818a220 */ /* 0x002fe20000400000 */
[----:B------:R-:W-:Y:S01]  /*4a80*/  FMUL R29, R15, R26 ;  /* 0x0000001a0f1d7220 */ /* 0x000fe20000400000 */
[C-C-:B------:R-:W-:Y:S01]  /*4a90*/  IMAD.WIDE.U32 R10, R5.reuse, 0x4, R2.reuse ;  /* 0x00000004050a7825 */ /* 0x140fe200078e0002 */
[----:B------:R-:W1:Y:S01]  /*4aa0*/  MUFU.EX2 R28, R28 ;  /* 0x0000001c001c7308 */ /* 0x000e620000000800 */
[----:B------:R-:W-:Y:S02]  /*4ab0*/  IADD3 R5, PT, PT, R5, R0, RZ ;  /* 0x0000000005057210 */ /* 0x000fe40007ffe0ff */
[----:B------:R-:W-:Y:S01]  /*4ac0*/  FMUL R27, R15, R24 ;  /* 0x000000180f1b7220 */ /* 0x000fe20000400000 */
[----:B0-----:R-:W-:Y:S01]  /*4ad0*/  @!P4 FMUL R22, R22, R22 ;  /* 0x000000161616c220 */ /* 0x001fe20000400000 */
[C---:B---3--:R-:W-:Y:S01]  /*4ae0*/  IADD3 R7, PT, PT, R5.reuse, R0, RZ ;  /* 0x0000000005077210 */ /* 0x048fe20007ffe0ff */
[----:B------:R-:W-:-:S04]  /*4af0*/  IMAD.WIDE.U32 R4, R5, 0x4, R2 ;  /* 0x0000000405047825 */ /* 0x000fc800078e0002 */
[----:B------:R-:W-:Y:S01]  /*4b00*/  FMUL R25, R15, R22 ;  /* 0x000000160f197220 */ /* 0x000fe20000400000 */
[----:B------:R-:W0:Y:S01]  /*4b10*/  MUFU.EX2 R19, R19 ;  /* 0x0000001300137308 */ /* 0x000e220000000800 */
[----:B----4-:R-:W-:Y:S01]  /*4b20*/  @!P5 FMUL R18, R18, R18 ;  /* 0x000000121212d220 */ /* 0x010fe20000400000 */
[C---:B------:R-:W-:Y:S01]  /*4b30*/  IMAD.IADD R24, R7.reuse, 0x1, R0 ;  /* 0x0000000107187824 */ /* 0x040fe200078e0200 */
[----:B------:R2:W-:Y:S01]  /*4b40*/  STG.E desc[UR6][R8.64], R27 ;  /* 0x0000001b08007986 */ /* 0x0005e2000c101906 */
[----:B------:R-:W-:-:S03]  /*4b50*/  IMAD.WIDE.U32 R6, R7, 0x4, R2 ;  /* 0x0000000407067825 */ /* 0x000fc600078e0002 */
[----:B------:R-:W-:Y:S01]  /*4b60*/  IADD3 R22, PT, PT, R24, R0, RZ ;  /* 0x0000000018167210 */ /* 0x000fe20007ffe0ff */
[----:B------:R3:W-:Y:S01]  /*4b70*/  STG.E desc[UR6][R10.64], R29 ;  /* 0x0000001d0a007986 */ /* 0x0007e2000c101906 */
[----:B-1----:R-:W-:-:S03]  /*4b80*/  @!P6 FMUL R28, R28, R28 ;  /* 0x0000001c1c1ce220 */ /* 0x002fc60000400000 */
[----:B------:R1:W-:Y:S01]  /*4b90*/  STG.E desc[UR6][R4.64], R25 ;  /* 0x0000001904007986 */ /* 0x0003e2000c101906 */
[----:B--2---:R-:W-:Y:S01]  /*4ba0*/  FMUL R27, R15, R18 ;  /* 0x000000120f1b7220 */ /* 0x004fe20000400000 */
[----:B------:R-:W-:-:S04]  /*4bb0*/  IMAD.WIDE.U32 R8, R24, 0x4, R2 ;  /* 0x0000000418087825 */ /* 0x000fc800078e0002 */
[----:B0-----:R-:W-:Y:S01]  /*4bc0*/  @!P1 FMUL R19, R19, R19 ;  /* 0x0000001313139220 */ /* 0x001fe20000400000 */
[----:B------:R-:W-:Y:S01]  /*4bd0*/  ISETP.NE.AND P1, PT, R17, RZ, PT ;  /* 0x000000ff1100720c */ /* 0x000fe20003f25270 */
[C---:B---3--:R-:W-:Y:S02]  /*4be0*/  FMUL R29, R15.reuse, R28 ;  /* 0x0000001c0f1d7220 */ /* 0x048fe40000400000 */
[----:B------:R-:W-:Y:S01]  /*4bf0*/  FMUL R19, R15, R19 ;  /* 0x000000130f137220 */ /* 0x000fe20000400000 */
[----:B------:R-:W-:Y:S01]  /*4c00*/  IMAD.WIDE.U32 R10, R22, 0x4, R2 ;  /* 0x00000004160a7825 */ /* 0x000fe200078e0002 */
[----:B------:R1:W-:Y:S04]  /*4c10*/  STG.E desc[UR6][R6.64], R27 ;  /* 0x0000001b06007986 */ /* 0x0003e8000c101906 */
[----:B------:R1:W-:Y:S04]  /*4c20*/  STG.E desc[UR6][R8.64], R29 ;  /* 0x0000001d08007986 */ /* 0x0003e8000c101906 */
[----:B------:R1:W-:Y:S01]  /*4c30*/  STG.E desc[UR6][R10.64], R19 ;  /* 0x000000130a007986 */ /* 0x0003e2000c101906 */
[----:B------:R-:W-:Y:S05]  /*4c40*/  @P1 BRA `(.L_x_169) ;  /* 0xfffffff8009c1947 */ /* 0x000fea000383ffff */
.L_x_168:
[----:B------:R-:W-:Y:S05]  /*4c50*/  @!P0 EXIT ;  /* 0x000000000000894d */ /* 0x000fea0003800000 */
[----:B------:R-:W-:Y:S02]  /*4c60*/  ISETP.GE.U32.AND P0, PT, R14, 0x4, PT ;  /* 0x000000040e00780c */ /* 0x000fe40003f06070 */
[----:B-1----:R-:W-:-:S04]  /*4c70*/  LOP3.LUT R11, R20, 0x3, RZ, 0xc0, !PT ;  /* 0x00000003140b7812 */ /* 0x002fc800078ec0ff */
[----:B------:R-:W-:-:S07]  /*4c80*/  ISETP.NE.AND P4, PT, R11, RZ, PT ;  /* 0x000000ff0b00720c */ /* 0x000fce0003f85270 */
[----:B------:R-:W-:Y:S06]  /*4c90*/  @!P0 BRA `(.L_x_170) ;  /* 0x0000000000b88947 */ /* 0x000fec0003800000 */
[----:B------:R-:W-:Y:S01]  /*4ca0*/  IMAD R4, R16, 0x4, R1 ;  /* 0x0000000410047824 */ /* 0x000fe200078e0201 */
[----:B--23--:R-:W0:Y:S04]  /*4cb0*/  LDC.64 R8, c[0x0][0x388] ;  /* 0x0000e200ff087b82 */ /* 0x00ce280000000a00 */
[----:B----4-:R-:W2:Y:S04]  /*4cc0*/  LDL.64 R6, [R4] ;  /* 0x0000000004067983 */ /* 0x010ea80000100a00 */
[----:B------:R-:W3:Y:S01]  /*4cd0*/  LDL.64 R2, [R4+0x8] ;  /* 0x0000080004027983 */ /* 0x000ee20000100a00 */
[C---:B--2---:R-:W-:Y:S01]  /*4ce0*/  FADD R6, -R12.reuse, R6 ;  /* 0x000000060c067221 */ /* 0x044fe20000000100 */
[C---:B------:R-:W-:Y:S01]  /*4cf0*/  FADD R7, -R12.reuse, R7 ;  /* 0x000000070c077221 */ /* 0x040fe20000000100 */
[C---:B---3--:R-:W-:Y:S01]  /*4d00*/  FADD R2, -R12.reuse, R2 ;  /* 0x000000020c027221 */ /* 0x048fe20000000100 */
[----:B------:R-:W-:Y:S01]  /*4d10*/  FADD R3, -R12, R3 ;  /* 0x000000030c037221 */ /* 0x000fe20000000100 */
[----:B------:R-:W-:Y:S01]  /*4d20*/  FMUL R6, R6, 1.4426950216293334961 ;  /* 0x3fb8aa3b06067820 */ /* 0x000fe20000400000 */
[----:B------:R-:W-:Y:S01]  /*4d30*/  FMUL R7, R7, 1.4426950216293334961 ;  /* 0x3fb8aa3b07077820 */ /* 0x000fe20000400000 */
[----:B------:R-:W-:Y:S01]  /*4d40*/  FMUL R18, R2, 1.4426950216293334961 ;  /* 0x3fb8aa3b02127820 */ /* 0x000fe20000400000 */
[----:B------:R-:W-:Y:S01]  /*4d50*/  FMUL R17, R3, 1.4426950216293334961 ;  /* 0x3fb8aa3b03117820 */ /* 0x000fe20000400000 */
[----:B------:R-:W-:-:S02]  /*4d60*/  IADD3 R2, PT, PT, R21, R16, RZ ;  /* 0x0000001015027210 */ /* 0x000fc40007ffe0ff */
[----:B------:R-:W-:Y:S02]  /*4d70*/  FSETP.GEU.AND P0, PT, R6, -126, PT ;  /* 0xc2fc00000600780b */ /* 0x000fe40003f0e000 */
[----:B------:R-:W-:Y:S01]  /*4d80*/  FSETP.GEU.AND P2, PT, R18, -126, PT ;  /* 0xc2fc00001200780b */ /* 0x000fe20003f4e000 */
[-C--:B------:R-:W-:Y:S01]  /*4d90*/  IMAD R3, R2, R0.reuse, R23 ;  /* 0x0000000002037224 */ /* 0x080fe200078e0217 */
[----:B------:R-:W-:Y:S02]  /*4da0*/  FSETP.GEU.AND P1, PT, R7, -126, PT ;  /* 0xc2fc00000700780b */ /* 0x000fe40003f2e000 */
[----:B------:R-:W-:Y:S02]  /*4db0*/  FSETP.GEU.AND P3, PT, R17, -126, PT ;  /* 0xc2fc00001100780b */ /* 0x000fe40003f6e000 */
[C---:B------:R-:W-:Y:S01]  /*4dc0*/  IADD3 R5, PT, PT, R3.reuse, R0, RZ ;  /* 0x0000000003057210 */ /* 0x040fe20007ffe0ff */
[----:B0-----:R-:W-:Y:S01]  /*4dd0*/  IMAD.WIDE.U32 R2, R3, 0x4, R8 ;  /* 0x0000000403027825 */ /* 0x001fe200078e0008 */
[----:B------:R-:W-:-:S02]  /*4de0*/  IADD3 R16, PT, PT, R16, 0x4, RZ ;  /* 0x0000000410107810 */ /* 0x000fc40007ffe0ff */
[C---:B------:R-:W-:Y:S01]  /*4df0*/  IADD3 R13, PT, PT, R5.reuse, R0, RZ ;  /* 0x00000000050d7210 */ /* 0x040fe20007ffe0ff */
[----:B------:R-:W-:Y:S01]  /*4e00*/  @!P0 FMUL R6, R6, 0.5 ;  /* 0x3f00000006068820 */ /* 0x000fe20000400000 */
[----:B------:R-:W-:-:S04]  /*4e10*/  IMAD.WIDE.U32 R4, R5, 0x4, R8 ;  /* 0x0000000405047825 */ /* 0x000fc800078e0008 */
[----:B------:R-:W-:Y:S01]  /*4e20*/  @!P2 FMUL R18, R18, 0.5 ;  /* 0x3f0000001212a820 */ /* 0x000fe20000400000 */
[----:B------:R-:W-:Y:S01]  /*4e30*/  @!P1 FMUL R7, R7, 0.5 ;  /* 0x3f00000007079820 */ /* 0x000fe20000400000 */
[----:B------:R-:W0:Y:S01]  /*4e40*/  MUFU.EX2 R10, R6 ;  /* 0x00000006000a7308 */ /* 0x000e220000000800 */
[----:B------:R-:W-:Y:S01]  /*4e50*/  @!P3 FMUL R17, R17, 0.5 ;  /* 0x3f0000001111b820 */ /* 0x000fe20000400000 */
[----:B------:R-:W-:-:S06]  /*4e60*/  IMAD.IADD R19, R13, 0x1, R0 ;  /* 0x000000010d137824 */ /* 0x000fcc00078e0200 */
[----:B------:R1:W2:Y:S08]  /*4e70*/  MUFU.EX2 R14, R7 ;  /* 0x00000007000e7308 */ /* 0x0002b00000000800 */
[----:B------:R-:W3:Y:S01]  /*4e80*/  MUFU.EX2 R18, R18 ;  /* 0x0000001200127308 */ /* 0x000ee20000000800 */
[----:B0-----:R-:W-:Y:S01]  /*4e90*/  @!P0 FMUL R10, R10, R10 ;  /* 0x0000000a0a0a8220 */ /* 0x001fe20000400000 */
[----:B-1----:R-:W-:-:S04]  /*4ea0*/  IMAD.WIDE.U32 R6, R13, 0x4, R8 ;  /* 0x000000040d067825 */ /* 0x002fc800078e0008 */
[----:B------:R-:W-:Y:S01]  /*4eb0*/  FMUL R13, R15, R10 ;  /* 0x0000000a0f0d7220 */ /* 0x000fe20000400000 */
[----:B------:R-:W-:Y:S01]  /*4ec0*/  IMAD.WIDE.U32 R8, R19, 0x4, R8 ;  /* 0x0000000413087825 */ /* 0x000fe200078e0008 */
[----:B------:R0:W1:Y:S03]  /*4ed0*/  MUFU.EX2 R22, R17 ;  /* 0x0000001100167308 */ /* 0x0000660000000800 */
[----:B--2---:R-:W-:Y:S01]  /*4ee0*/  @!P1 FMUL R14, R14, R14 ;  /* 0x0000000e0e0e9220 */ /* 0x004fe20000400000 */
[----:B------:R2:W-:Y:S01]  /*4ef0*/  STG.E desc[UR6][R2.64], R13 ;  /* 0x0000000d02007986 */ /* 0x0005e2000c101906 */
[----:B---3--:R-:W-:Y:S02]  /*4f00*/  @!P2 FMUL R18, R18, R18 ;  /* 0x000000121212a220 */ /* 0x008fe40000400000 */
[C---:B0-----:R-:W-:Y:S02]  /*4f10*/  FMUL R17, R15.reuse, R14 ;  /* 0x0000000e0f117220 */ /* 0x041fe40000400000 */
[----:B------:R-:W-:-:S03]  /*4f20*/  FMUL R19, R15, R18 ;  /* 0x000000120f137220 */ /* 0x000fc60000400000 */
[----:B------:R2:W-:Y:S01]  /*4f30*/  STG.E desc[UR6][R4.64], R17 ;  /* 0x0000001104007986 */ /* 0x0005e2000c101906 */
[----:B-1----:R-:W-:-:S03]  /*4f40*/  @!P3 FMUL R22, R22, R22 ;  /* 0x000000161616b220 */ /* 0x002fc60000400000 */
[----:B------:R2:W-:Y:S01]  /*4f50*/  STG.E desc[UR6][R6.64], R19 ;  /* 0x0000001306007986 */ /* 0x0005e2000c101906 */
[----:B------:R-:W-:-:S05]  /*4f60*/  FMUL R25, R15, R22 ;  /* 0x000000160f197220 */ /* 0x000fca0000400000 */
[----:B------:R2:W-:Y:S02]  /*4f70*/  STG.E desc[UR6][R8.64], R25 ;  /* 0x0000001908007986 */ /* 0x0005e4000c101906 */
.L_x_170:
[----:B------:R-:W-:Y:S05]  /*4f80*/  @!P4 EXIT ;  /* 0x000000000000c94d */ /* 0x000fea0003800000 */
[----:B------:R-:W-:Y:S02]  /*4f90*/  ISETP.NE.AND P0, PT, R11, 0x1, PT ;  /* 0x000000010b00780c */ /* 0x000fe40003f05270 */
[----:B------:R-:W-:-:S04]  /*4fa0*/  LOP3.LUT R20, R20, 0x1, RZ, 0xc0, !PT ;  /* 0x0000000114147812 */ /* 0x000fc800078ec0ff */
[----:B------:R-:W-:-:S07]  /*4fb0*/  ISETP.NE.U32.AND P2, PT, R20, 0x1, PT ;  /* 0x000000011400780c */ /* 0x000fce0003f45070 */
[----:B------:R-:W-:Y:S06]  /*4fc0*/  @!P0 BRA `(.L_x_171) ;  /* 0x0000000000648947 */ /* 0x000fec0003800000 */
[----:B--2---:R-:W-:-:S06]  /*4fd0*/  LEA R4, R16, R1, 0x2 ;  /* 0x0000000110047211 */ /* 0x004fcc00078e10ff */
[----:B------:R-:W2:Y:S02]  /*4fe0*/  LDL.64 R4, [R4] ;  /* 0x0000000004047983 */ /* 0x000ea40000100a00 */
[C---:B--2---:R-:W-:Y:S01]  /*4ff0*/  FADD R2, -R12.reuse, R4 ;  /* 0x000000040c027221 */ /* 0x044fe20000000100 */
[----:B------:R-:W-:Y:S01]  /*5000*/  FADD R5, -R12, R5 ;  /* 0x000000050c057221 */ /* 0x000fe20000000100 */
[----:B------:R-:W-:Y:S01]  /*5010*/  IADD3 R4, PT, PT, R21, R16, RZ ;  /* 0x0000001015047210 */ /* 0x000fe20007ffe0ff */
[----:B------:R-:W-:Y:S02]  /*5020*/  VIADD R16, R16, 0x2 ;  /* 0x0000000210107836 */ /* 0x000fe40000000000 */
[----:B----4-:R-:W-:Y:S01]  /*5030*/  FMUL R6, R2, 1.4426950216293334961 ;  /* 0x3fb8aa3b02067820 */ /* 0x010fe20000400000 */
[----:B---3--:R-:W-:Y:S01]  /*5040*/  FMUL R9, R5, 1.4426950216293334961 ;  /* 0x3fb8aa3b05097820 */ /* 0x008fe20000400000 */
[----:B------:R-:W0:Y:S01]  /*5050*/  LDC.64 R2, c[0x0][0x388] ;  /* 0x0000e200ff027b82 */ /* 0x000e220000000a00 */
[----:B------:R-:W-:-:S02]  /*5060*/  IMAD R5, R4, R0, R23 ;  /* 0x0000000004057224 */ /* 0x000fc400078e0217 */
[----:B------:R-:W-:Y:S02]  /*5070*/  FSETP.GEU.AND P0, PT, R6, -126, PT ;  /* 0xc2fc00000600780b */ /* 0x000fe40003f0e000 */
[----:B------:R-:W-:Y:S02]  /*5080*/  FSETP.GEU.AND P1, PT, R9, -126, PT ;  /* 0xc2fc00000900780b */ /* 0x000fe40003f2e000 */
[----:B------:R-:W-:-:S09]  /*5090*/  IADD3 R7, PT, PT, R5, R0, RZ ;  /* 0x0000000005077210 */ /* 0x000fd20007ffe0ff */
        /* <DEDUP_REMOVED lines=12> */
.L_x_171:
[----:B------:R-:W-:Y:S05]  /*5160*/  @P2 EXIT ;  /* 0x000000000000294d */ /* 0x000fea0003800000 */
[----:B0-2---:R-:W-:-:S05]  /*5170*/  LEA R4, R16, R1, 0x2 ;  /* 0x0000000110047211 */ /* 0x005fca00078e10ff */
[----:B------:R-:W2:Y:S01]  /*5180*/  LDL R3, [R4] ;  /* 0x0000000004037983 */ /* 0x000ea20000100800 */
[----:B------:R-:W-:-:S05]  /*5190*/  IADD3 R16, PT, PT, R21, R16, RZ ;  /* 0x0000001015107210 */ /* 0x000fca0007ffe0ff */
[----:B------:R-:W-:Y:S02]  /*51a0*/  IMAD R23, R16, R0, R23 ;  /* 0x0000000010177224 */ /* 0x000fe400078e0217 */
[----:B--2---:R-:W-:-:S04]  /*51b0*/  FADD R3, -R12, R3 ;  /* 0x000000030c037221 */ /* 0x004fc80000000100 */
[----:B------:R-:W-:Y:S02]  /*51c0*/  FMUL R5, R3, 1.4426950216293334961 ;  /* 0x3fb8aa3b03057820 */ /* 0x000fe40000400000 */
[----:B------:R-:W0:Y:S03]  /*51d0*/  LDC.64 R2, c[0x0][0x388] ;  /* 0x0000e200ff027b82 */ /* 0x000e260000000a00 */
[----:B------:R-:W-:-:S13]  /*51e0*/  FSETP.GEU.AND P0, PT, R5, -126, PT ;  /* 0xc2fc00000500780b */ /* 0x000fda0003f0e000 */
[----:B------:R-:W-:-:S04]  /*51f0*/  @!P0 FMUL R5, R5, 0.5 ;  /* 0x3f00000005058820 */ /* 0x000fc80000400000 */
[----:B----4-:R-:W1:Y:S01]  /*5200*/  MUFU.EX2 R6, R5 ;  /* 0x0000000500067308 */ /* 0x010e620000000800 */
[----:B0-----:R-:W-:-:S04]  /*5210*/  IMAD.WIDE.U32 R2, R23, 0x4, R2 ;  /* 0x0000000417027825 */ /* 0x001fc800078e0002 */
[----:B-1----:R-:W-:-:S04]  /*5220*/  @!P0 FMUL R6, R6, R6 ;  /* 0x0000000606068220 */ /* 0x002fc80000400000 */
[----:B------:R-:W-:-:S05]  /*5230*/  FMUL R15, R15, R6 ;  /* 0x000000060f0f7220 */ /* 0x000fca0000400000 */
[----:B------:R-:W-:Y:S01]  /*5240*/  STG.E desc[UR6][R2.64], R15 ;  /* 0x0000000f02007986 */ /* 0x000fe2000c101906 */
[----:B------:R-:W-:Y:S05]  /*5250*/  EXIT ;  /* 0x000000000000794d */ /* 0x000fea0003800000 */
.L_x_167:
[----:B------:R-:W5:Y:S02]  /*5260*/  LDC R4, c[0x0][0x394] ;  /* 0x0000e500ff047b82 */ /* 0x000f640000000800 */
[----:B-----5:R-:W-:-:S13]  /*5270*/  ISETP.GE.AND P0, PT, R4, -0x3ff, PT ;  /* 0xfffffc010400780c */ /* 0x020fda0003f06270 */
[----:B------:R-:W-:Y:S05]  /*5280*/  @!P0 EXIT ;  /* 0x000000000000894d */ /* 0x000fea0003800000 */
[----:B------:R-:W5:Y:S01]  /*5290*/  S2UR UR5, SR_CgaCtaId ;  /* 0x00000000000579c3 */ /* 0x000f620000008800 */
[----:B------:R-:W-:Y:S01]  /*52a0*/  UMOV UR4, 0x400 ;  /* 0x0000040000047882 */ /* 0x000fe20000000000 */
[----:B------:R-:W-:Y:S01]  /*52b0*/  HFMA2 R4, -RZ, RZ, 15, 0 ;  /* 0x4b800000ff047431 */ /* 0x000fe200000001ff */
[----:B------:R-:W-:Y:S01]  /*52c0*/  ISETP.GE.U32.AND P2, PT, R20, 0x7, PT ;  /* 0x000000071400780c */ /* 0x000fe20003f46070 */
[C---:B------:R-:W-:Y:S01]  /*52d0*/  IMAD R2, R3.reuse, R2, RZ ;  /* 0x0000000203027224 */ /* 0x040fe200078e02ff */
[----:B0-----:R-:W-:Y:S02]  /*52e0*/  LOP3.LUT R12, R3, 0x7, RZ, 0xc0, !PT ;  /* 0x00000007030c7812 */ /* 0x001fe400078ec0ff */
[----:B------:R-:W-:Y:S02]  /*52f0*/  MOV R18, RZ ;  /* 0x000000ff00127202 */ /* 0x000fe40000000f00 */
[----:B------:R-:W-:Y:S01]  /*5300*/  ISETP.NE.AND P0, PT, R12, RZ, PT ;  /* 0x000000ff0c00720c */ /* 0x000fe20003f05270 */
[----:B-----5:R-:W-:-:S09]  /*5310*/  ULEA UR4, UR5, UR4, 0x18 ;  /* 0x0000000405047291 */ /* 0x020fd2000f8ec0ff */
[----:B------:R-:W0:Y:S02]  /*5320*/  LDS.64 R14, [UR4+0x128] ;  /* 0x00012804ff0e7984 */ /* 0x000e240008000a00 */
[----:B0-----:R-:W-:-:S04]  /*5330*/  FSETP.GEU.AND P1, PT, |R15|, 1.175494350822287508e-38, PT ;  /* 0x008000000f00780b */ /* 0x001fc80003f2e200 */
[----:B------:R-:W-:-:S09]  /*5340*/  FSEL R4, R4, 1, !P1 ;  /* 0x3f80000004047808 */ /* 0x000fd20004800000 */
[----:B------:R-:W-:-:S04]  /*5350*/  @!P1 FMUL R15, R15, 16777216 ;  /* 0x4b8000000f0f9820 */ /* 0x000fc80000400000 */
[----:B------:R-:W0:Y:S02]  /*5360*/  MUFU.RCP R13, R15 ;  /* 0x0000000f000d7308 */ /* 0x000e240000001000 */
[----:B0-----:R-:W-:Y:S01]  /*5370*/  FMUL R13, R13, R4 ;  /* 0x000000040d0d7220 */ /* 0x001fe20000400000 */
[----:B------:R-:W-:Y:S06]  /*5380*/  @!P2 BRA `(.L_x_172) ;  /* 0x00000004007ca947 */ /* 0x000fec0003800000 */
[----:B-1-3--:R-:W0:Y:S01]  /*5390*/  LDC.64 R16, c[0x0][0x388] ;  /* 0x0000e200ff107b82 */ /* 0x00ae220000000a00 */
[----:B------:R-:W-:Y:S01]  /*53a0*/  LOP3.LUT R18, R3, 0xfffffff8, RZ, 0xc0, !PT ;  /* 0xfffffff803127812 */ /* 0x000fe200078ec0ff */
[----:B------:R-:W-:Y:S01]  /*53b0*/  VIADD R15, R1, 0x10 ;  /* 0x00000010010f7836 */ /* 0x000fe20000000000 */
[----:B------:R-:W1:Y:S02]  /*53c0*/  LDCU UR5, c[0x0][0x398] ;  /* 0x00007300ff0577ac */ /* 0x000e640008000800 */
[----:B------:R-:W-:Y:S01]  /*53d0*/  IADD3 R19, PT, PT, -R18, RZ, RZ ;  /* 0x000000ff12137210 */ /* 0x000fe20007ffe1ff */
[----:B------:R-:W-:-:S06]  /*53e0*/  UMOV UR4, URZ ;  /* 0x000000ff00047c82 */ /* 0x000fcc0008000000 */
.L_x_173:
[----:B--23--:R-:W2:Y:S04]  /*53f0*/  LDL.128 R8, [R15+-0x10] ;  /* 0xfffff0000f087983 */ /* 0x00cea80000100c00 */
[----:B----4-:R3:W4:Y:S01]  /*5400*/  LDL.128 R4, [R15] ;  /* 0x000000000f047983 */ /* 0x0107220000100c00 */
[----:B-1----:R-:W-:Y:S02]  /*5410*/  MOV R0, UR5 ;  /* 0x0000000500007c02 */ /* 0x002fe40008000f00 */
[----:B------:R-:W-:Y:S02]  /*5420*/  IADD3 R19, PT, PT, R19, 0x8, RZ ;  /* 0x0000000813137810 */ /* 0x000fe40007ffe0ff */
[----:B---3--:R-:W-:Y:S01]  /*5430*/  IADD3 R15, PT, PT, R15, 0x20, RZ ;  /* 0x000000200f0f7810 */ /* 0x008fe20007ffe0ff */
[C---:B--2---:R-:W-:Y:S01]  /*5440*/  FADD R8, -R14.reuse, R8 ;  /* 0x000000080e087221 */ /* 0x044fe20000000100 */
[C---:B------:R-:W-:Y:S01]  /*5450*/  FADD R9, -R14.reuse, R9 ;  /* 0x000000090e097221 */ /* 0x040fe20000000100 */
[C---:B------:R-:W-:Y:S01]  /*5460*/  FADD R10, -R14.reuse, R10 ;  /* 0x0000000a0e0a7221 */ /* 0x040fe20000000100 */
[----:B------:R-:W-:Y:S01]  /*5470*/  FADD R11, -R14, R11 ;  /* 0x0000000b0e0b7221 */ /* 0x000fe20000000100 */
[----:B------:R-:W-:Y:S01]  /*5480*/  FMUL R28, R8, 1.4426950216293334961 ;  /* 0x3fb8aa3b081c7820 */ /* 0x000fe20000400000 */
[----:B------:R-:W-:Y:S01]  /*5490*/  FMUL R8, R9, 1.4426950216293334961 ;  /* 0x3fb8aa3b09087820 */ /* 0x000fe20000400000 */
[----:B------:R-:W-:Y:S01]  /*54a0*/  FMUL R10, R10, 1.4426950216293334961 ;  /* 0x3fb8aa3b0a0a7820 */ /* 0x000fe20000400000 */
[----:B----4-:R-:W-:Y:S01]  /*54b0*/  FADD R4, -R14, R4 ;  /* 0x000000040e047221 */ /* 0x010fe20000000100 */
[----:B------:R-:W-:Y:S01]  /*54c0*/  FMUL R22, R11, 1.4426950216293334961 ;  /* 0x3fb8aa3b0b167820 */ /* 0x000fe20000400000 */
[----:B------:R-:W-:Y:S01]  /*54d0*/  FSETP.GEU.AND P5, PT, R28, -126, PT ;  /* 0xc2fc00001c00780b */ /* 0x000fe20003fae000 */
[----:B------:R-:W-:Y:S01]  /*54e0*/  FADD R5, -R14, R5 ;  /* 0x000000050e057221 */ /* 0x000fe20000000100 */
[----:B------:R-:W-:Y:S01]  /*54f0*/  FSETP.GEU.AND P1, PT, R8, -126, PT ;  /* 0xc2fc00000800780b */ /* 0x000fe20003f2e000 */
[----:B------:R-:W-:Y:S01]  /*5500*/  FMUL R26, R4, 1.4426950216293334961 ;  /* 0x3fb8aa3b041a7820 */ /* 0x000fe20000400000 */
[----:B------:R-:W-:Y:S01]  /*5510*/  FSETP.GEU.AND P2, PT, R10, -126, PT ;  /* 0xc2fc00000a00780b */ /* 0x000fe20003f4e000 */
[C---:B------:R-:W-:Y:S01]  /*5520*/  FADD R11, -R14.reuse, R6 ;  /* 0x000000060e0b7221 */ /* 0x040fe20000000100 */
[----:B------:R-:W-:Y:S01]  /*5530*/  FADD R7, -R14, R7 ;  /* 0x000000070e077221 */ /* 0x000fe20000000100 */
[----:B------:R-:W-:Y:S01]  /*5540*/  FSETP.GEU.AND P3, PT, R22, -126, PT ;  /* 0xc2fc00001600780b */ /* 0x000fe20003f6e000 */
[----:B------:R-:W-:Y:S01]  /*5550*/  FMUL R24, R5, 1.4426950216293334961 ;  /* 0x3fb8aa3b05187820 */ /* 0x000fe20000400000 */
[----:B------:R-:W-:Y:S01]  /*5560*/  FSETP.GEU.AND P4, PT, R26, -126, PT ;  /* 0xc2fc00001a00780b */ /* 0x000fe20003f8e000 */
[----:B------:R-:W-:Y:S01]  /*5570*/  FMUL R21, R7, 1.4426950216293334961 ;  /* 0x3fb8aa3b07157820 */ /* 0x000fe20000400000 */
[----:B------:R-:W-:Y:S01]  /*5580*/  IADD3 R9, PT, PT, R2, UR4, RZ ;  /* 0x0000000402097c10 */ /* 0x000fe2000fffe0ff */
[----:B------:R-:W-:Y:S01]  /*5590*/  UIADD3 UR4, UPT, UPT, UR4, 0x8, URZ ;  /* 0x0000000804047890 */ /* 0x000fe2000fffe0ff */
[----:B------:R-:W-:Y:S01]  /*55a0*/  @!P5 FMUL R28, R28, 0.5 ;  /* 0x3f0000001c1cd820 */ /* 0x000fe20000400000 */
[----:B------:R-:W-:Y:S01]  /*55b0*/  FSETP.GEU.AND P6, PT, R24, -126, PT ;  /* 0xc2fc00001800780b */ /* 0x000fe20003fce000 */
[----:B------:R-:W-:Y:S01]  /*55c0*/  @!P1 FMUL R8, R8, 0.5 ;  /* 0x3f00000008089820 */ /* 0x000fe20000400000 */
[----:B------:R-:W-:-:S02]  /*55d0*/  IMAD R9, R9, R0, R23 ;  /* 0x0000000009097224 */ /* 0x000fc400078e0217 */
[----:B------:R-:W-:Y:S01]  /*55e0*/  @!P2 FMUL R10, R10, 0.5 ;  /* 0x3f0000000a0aa820 */ /* 0x000fe20000400000 */
[----:B------:R-:W1:Y:S01]  /*55f0*/  MUFU.EX2 R28, R28 ;  /* 0x0000001c001c7308 */ /* 0x000e620000000800 */
[----:B------:R-:W-:Y:S01]  /*5600*/  @!P3 FMUL R22, R22, 0.5 ;  /* 0x3f0000001616b820 */ /* 0x000fe20000400000 */
[----:B0-----:R-:W-:-:S04]  /*5610*/  IMAD.WIDE.U32 R4, R9, 0x4, R16 ;  /* 0x0000000409047825 */ /* 0x001fc800078e0010 */
[----:B------:R-:W-:Y:S01]  /*5620*/  @!P4 FMUL R26, R26, 0.5 ;  /* 0x3f0000001a1ac820 */ /* 0x000fe20000400000 */
[----:B------:R-:W-:Y:S01]  /*5630*/  IADD3 R9, PT, PT, R9, R0, RZ ;  /* 0x0000000009097210 */ /* 0x000fe20007ffe0ff */
[----:B------:R-:W0:Y:S01]  /*5640*/  MUFU.EX2 R8, R8 ;  /* 0x0000000800087308 */ /* 0x000e220000000800 */
[----:B------:R-:W-:-:S07]  /*5650*/  @!P6 FMUL R24, R24, 0.5 ;  /* 0x3f0000001818e820 */ /* 0x000fce0000400000 */
[----:B------:R-:W2:Y:S01]  /*5660*/  MUFU.EX2 R6, R10 ;  /* 0x0000000a00067308 */ /* 0x000ea20000000800 */
[----:B-1----:R-:W-:-:S04]  /*5670*/  @!P5 FMUL R28, R28, R28 ;  /* 0x0000001c1c1cd220 */ /* 0x002fc80000400000 */
[----:B------:R-:W-:Y:S01]  /*5680*/  FMUL R25, R13, R28 ;  /* 0x0000001c0d197220 */ /* 0x000fe20000400000 */
[----:B------:R-:W-:Y:S02]  /*5690*/  FMUL R28, R11, 1.4426950216293334961 ;  /* 0x3fb8aa3b0b1c7820 */ /* 0x000fe40000400000 */
[----:B------:R-:W1:Y:S01]  /*56a0*/  MUFU.EX2 R22, R22 ;  /* 0x0000001600167308 */ /* 0x000e620000000800 */
[----:B0-----:R-:W-:Y:S01]  /*56b0*/  @!P1 FMUL R8, R8, R8 ;  /* 0x0000000808089220 */ /* 0x001fe20000400000 */
[----:B------:R-:W-:Y:S01]  /*56c0*/  FSETP.GEU.AND P1, PT, R21, -126, PT ;  /* 0xc2fc00001500780b */ /* 0x000fe20003f2e000 */
[----:B------:R0:W-:Y:S01]  /*56d0*/  STG.E desc[UR6][R4.64], R25 ;  /* 0x0000001904007986 */ /* 0x0001e2000c101906 */
[----:B------:R-:W-:Y:S01]  /*56e0*/  FSETP.GEU.AND P5, PT, R28, -126, PT ;  /* 0xc2fc00001c00780b */ /* 0x000fe20003fae000 */
[----:B------:R-:W-:-:S03]  /*56f0*/  FMUL R7, R13, R8 ;  /* 0x000000080d077220 */ /* 0x000fc60000400000 */
[----:B------:R-:W3:Y:S01]  /*5700*/  MUFU.EX2 R26, R26 ;  /* 0x0000001a001a7308 */ /* 0x000ee20000000800 */
[----:B--2---:R-:W-:-:S04]  /*5710*/  @!P2 FMUL R6, R6, R6 ;  /* 0x000000060606a220 */ /* 0x004fc80000400000 */
[----:B------:R-:W-:Y:S01]  /*5720*/  FMUL R27, R13, R6 ;  /* 0x000000060d1b7220 */ /* 0x000fe20000400000 */
[----:B0-----:R-:W-:-:S04]  /*5730*/  IMAD.WIDE.U32 R4, R9, 0x4, R16 ;  /* 0x0000000409047825 */ /* 0x001fc800078e0010 */
[----:B------:R-:W-:Y:S01]  /*5740*/  @!P1 FMUL R21, R21, 0.5 ;  /* 0x3f00000015159820 */ /* 0x000fe20000400000 */
[----:B------:R-:W-:Y:S01]  /*5750*/  @!P5 FMUL R28, R28, 0.5 ;  /* 0x3f0000001c1cd820 */ /* 0x000fe20000400000 */
[----:B------:R-:W0:Y:S01]  /*5760*/  MUFU.EX2 R24, R24 ;  /* 0x0000001800187308 */ /* 0x000e220000000800 */
[----:B------:R-:W-:Y:S01]  /*5770*/  IMAD.IADD R9, R9, 0x1, R0 ;  /* 0x0000000109097824 */ /* 0x000fe200078e0200 */
[----:B------:R2:W-:Y:S01]  /*5780*/  STG.E desc[UR6][R4.64], R7 ;  /* 0x0000000704007986 */ /* 0x0005e2000c101906 */
[----:B-1----:R-:W-:Y:S02]  /*5790*/  @!P3 FMUL R22, R22, R22 ;  /* 0x000000161616b220 */ /* 0x002fe40000400000 */
[C---:B------:R-:W-:Y:S01]  /*57a0*/  IMAD.WIDE.U32 R10, R9.reuse, 0x4, R16 ;  /* 0x00000004090a7825 */ /* 0x040fe200078e0010 */
[----:B------:R-:W-:-:S03]  /*57b0*/  IADD3 R29, PT, PT, R9, R0, RZ ;  /* 0x00000000091d7210 */ /* 0x000fc60007ffe0ff */
[----:B---3--:R-:W-:Y:S01]  /*57c0*/  @!P4 FMUL R26, R26, R26 ;  /* 0x0000001a1a1ac220 */ /* 0x008fe20000400000 */
[----:B------:R-:W1:Y:S01]  /*57d0*/  MUFU.EX2 R28, R28 ;  /* 0x0000001c001c7308 */ /* 0x000e620000000800 */
[----:B------:R-:W-:Y:S01]  /*57e0*/  IADD3 R25, PT, PT, R29, R0, RZ ;  /* 0x000000001d197210 */ /* 0x000fe20007ffe0ff */
[----:B------:R3:W-:Y:S01]  /*57f0*/  STG.E desc[UR6][R10.64], R27 ;  /* 0x0000001b0a007986 */ /* 0x0007e2000c101906 */
[----:B------:R-:W-:Y:S02]  /*5800*/  FMUL R26, R13, R26 ;  /* 0x0000001a0d1a7220 */ /* 0x000fe40000400000 */
[----:B--2---:R-:W-:Y:S01]  /*5810*/  IADD3 R5, PT, PT, R25, R0, RZ ;  /* 0x0000000019057210 */ /* 0x004fe20007ffe0ff */
[--C-:B------:R-:W-:Y:S02]  /*5820*/  IMAD.WIDE.U32 R6, R29, 0x4, R16.reuse ;  /* 0x000000041d067825 */ /* 0x100fe400078e0010 */
[----:B------:R-:W2:Y:S02]  /*5830*/  MUFU.EX2 R21, R21 ;  /* 0x0000001500157308 */ /* 0x000ea40000000800 */
[----:B------:R-:W-:Y:S01]  /*5840*/  FMUL R29, R13, R22 ;  /* 0x000000160d1d7220 */ /* 0x000fe20000400000 */
[----:B0-----:R-:W-:Y:S01]  /*5850*/  @!P6 FMUL R24, R24, R24 ;  /* 0x000000181818e220 */ /* 0x001fe20000400000 */
[----:B------:R-:W-:-:S03]  /*5860*/  IMAD.WIDE.U32 R8, R25, 0x4, R16 ;  /* 0x0000000419087825 */ /* 0x000fc600078e0010 */
[----:B------:R0:W-:Y:S01]  /*5870*/  STG.E desc[UR6][R6.64], R29 ;  /* 0x0000001d06007986 */ /* 0x0001e2000c101906 */
[C---:B---3--:R-:W-:Y:S01]  /*5880*/  IADD3 R27, PT, PT, R5.reuse, R0, RZ ;  /* 0x00000000051b7210 */ /* 0x048fe20007ffe0ff */
[----:B------:R-:W-:-:S04]  /*5890*/  IMAD.WIDE.U32 R4, R5, 0x4, R16 ;  /* 0x0000000405047825 */ /* 0x000fc800078e0010 */
[----:B-1----:R-:W-:Y:S01]  /*58a0*/  @!P5 FMUL R28, R28, R28 ;  /* 0x0000001c1c1cd220 */ /* 0x002fe20000400000 */
[----:B------:R-:W-:Y:S01]  /*58b0*/  FMUL R11, R13, R24 ;  /* 0x000000180d0b7220 */ /* 0x000fe20000400000 */
[----:B------:R1:W-:Y:S01]  /*58c0*/  STG.E desc[UR6][R8.64], R26 ;  /* 0x0000001a08007986 */ /* 0x0003e2000c101906 */
[----:B------:R-:W-:Y:S02]  /*58d0*/  IMAD.IADD R10, R27, 0x1, R0 ;  /* 0x000000011b0a7824 */ /* 0x000fe400078e0200 */
[----:B------:R-:W-:Y:S01]  /*58e0*/  FMUL R25, R13, R28 ;  /* 0x0000001c0d197220 */ /* 0x000fe20000400000 */
[----:B------:R3:W-:Y:S01]  /*58f0*/  STG.E desc[UR6][R4.64], R11 ;  /* 0x0000000b04007986 */ /* 0x0007e2000c101906 */
[----:B--2---:R-:W-:Y:S01]  /*5900*/  @!P1 FMUL R21, R21, R21 ;  /* 0x0000001515159220 */ /* 0x004fe20000400000 */
[----:B0-----:R-:W-:Y:S01]  /*5910*/  IMAD.WIDE.U32 R6, R27, 0x4, R16 ;  /* 0x000000041b067825 */ /* 0x001fe200078e0010 */
[----:B------:R-:W-:-:S03]  /*5920*/  ISETP.NE.AND P1, PT, R19, RZ, PT ;  /* 0x000000ff1300720c */ /* 0x000fc60003f25270 */
[----:B------:R-:W-:Y:S01]  /*5930*/  FMUL R21, R13, R21 ;  /* 0x000000150d157220 */ /* 0x000fe20000400000 */
[----:B-1----:R-:W-:Y:S01]  /*5940*/  IMAD.WIDE.U32 R8, R10, 0x4, R16 ;  /* 0x000000040a087825 */ /* 0x002fe200078e0010 */
[----:B------:R3:W-:Y:S04]  /*5950*/  STG.E desc[UR6][R6.64], R25 ;  /* 0x0000001906007986 */ /* 0x0007e8000c101906 */
[----:B------:R3:W-:Y:S04]  /*5960*/  STG.E desc[UR6][R8.64], R21 ;  /* 0x0000001508007986 */ /* 0x0007e8000c101906 */
[----:B------:R-:W-:Y:S05]  /*5970*/  @P1 BRA `(.L_x_173) ;  /* 0xfffffff8009c1947 */ /* 0x000fea000383ffff */
.L_x_172:
[----:B------:R-:W-:Y:S05]  /*5980*/  @!P0 EXIT ;  /* 0x000000000000894d */ /* 0x000fea0003800000 */
[----:B------:R-:W-:Y:S02]  /*5990*/  ISETP.GE.U32.AND P0, PT, R12, 0x4, PT ;  /* 0x000000040c00780c */ /* 0x000fe40003f06070 */
[----:B------:R-:W-:-:S11]  /*59a0*/  LOP3.LUT P4, R3, R3, 0x3, RZ, 0xc0, !PT ;  /* 0x0000000303037812 */ /* 0x000fd6000788c0ff */
[----:B------:R-:W-:Y:S05]  /*59b0*/  @!P0 BRA `(.L_x_174) ;  /* 0x0000000000b88947 */ /* 0x000fea0003800000 */
[----:B---34-:R-:W-:Y:S01]  /*59c0*/  LEA R6, R18, R1, 0x2 ;  /* 0x0000000112067211 */ /* 0x018fe200078e10ff */
[----:B------:R-:W0:Y:S04]  /*59d0*/  LDC.64 R10, c[0x0][0x388] ;  /* 0x0000e200ff0a7b82 */ /* 0x000e280000000a00 */
[----:B-12---:R-:W2:Y:S04]  /*59e0*/  LDL.64 R8, [R6] ;  /* 0x0000000006087983 */ /* 0x006ea80000100a00 */
        /* <DEDUP_REMOVED lines=12> */
[----:B------:R-:W-:Y:S01]  /*5ab0*/  IMAD R5, R4, R0, R23 ;  /* 0x0000000004057224 */ /* 0x000fe200078e0217 */
[----:B------:R-:W-:Y:S02]  /*5ac0*/  FSETP.GEU.AND P1, PT, R9, -126, PT ;  /* 0xc2fc00000900780b */ /* 0x000fe40003f2e000 */
[----:B------:R-:W-:Y:S01]  /*5ad0*/  FSETP.GEU.AND P3, PT, R17, -126, PT ;  /* 0xc2fc00001100780b */ /* 0x000fe20003f6e000 */
[C---:B------:R-:W-:Y:S01]  /*5ae0*/  IMAD.IADD R7, R5.reuse, 0x1, R0 ;  /* 0x0000000105077824 */ /* 0x040fe200078e0200 */
[----:B------:R-:W-:Y:S01]  /*5af0*/  IADD3 R18, PT, PT, R18, 0x4, RZ ;  /* 0x0000000412127810 */ /* 0x000fe20007ffe0ff */
[----:B0-----:R-:W-:-:S03]  /*5b00*/  IMAD.WIDE.U32 R4, R5, 0x4, R10 ;  /* 0x0000000405047825 */ /* 0x001fc600078e000a */
[C---:B------:R-:W-:Y:S01]  /*5b10*/  IADD3 R15, PT, PT, R7.reuse, R0, RZ ;  /* 0x00000000070f7210 */ /* 0x040fe20007ffe0ff */
[----:B------:R-:W-:Y:S01]  /*5b20*/  @!P0 FMUL R8, R8, 0.5 ;  /* 0x3f00000008088820 */ /* 0x000fe20000400000 */
[----:B------:R-:W-:-:S04]  /*5b30*/  IMAD.WIDE.U32 R6, R7, 0x4, R10 ;  /* 0x0000000407067825 */ /* 0x000fc800078e000a */
[----:B------:R-:W-:Y:S01]  /*5b40*/  @!P2 FMUL R22, R22, 0.5 ;  /* 0x3f0000001616a820 */ /* 0x000fe20000400000 */
[----:B------:R-:W-:Y:S01]  /*5b50*/  IADD3 R19, PT, PT, R15, R0, RZ ;  /* 0x000000000f137210 */ /* 0x000fe20007ffe0ff */
[----:B------:R-:W-:Y:S01]  /*5b60*/  @!P1 FMUL R9, R9, 0.5 ;  /* 0x3f00000009099820 */ /* 0x000fe20000400000 */
[----:B------:R-:W0:Y:S01]  /*5b70*/  MUFU.EX2 R12, R8 ;  /* 0x00000008000c7308 */ /* 0x000e220000000800 */
[----:B------:R-:W-:-:S07]  /*5b80*/  @!P3 FMUL R17, R17, 0.5 ;  /* 0x3f0000001111b820 */ /* 0x000fce0000400000 */
        /* <DEDUP_REMOVED lines=17> */
.L_x_174:
[----:B------:R-:W-:Y:S05]  /*5ca0*/  @!P4 EXIT ;  /* 0x000000000000c94d */ /* 0x000fea0003800000 */
[----:B------:R-:W-:Y:S02]  /*5cb0*/  ISETP.NE.AND P0, PT, R3, 0x1, PT ;  /* 0x000000010300780c */ /* 0x000fe40003f05270 */
[----:B------:R-:W-:-:S04]  /*5cc0*/  LOP3.LUT R20, R20, 0x1, RZ, 0xc0, !PT ;  /* 0x0000000114147812 */ /* 0x000fc800078ec0ff */
[----:B------:R-:W-:-:S07]  /*5cd0*/  ISETP.NE.U32.AND P2, PT, R20, 0x1, PT ;  /* 0x000000011400780c */ /* 0x000fce0003f45070 */
[----:B------:R-:W-:Y:S06]  /*5ce0*/  @!P0 BRA `(.L_x_175) ;  /* 0x0000000000648947 */ /* 0x000fec0003800000 */
[----:B------:R-:W-:-:S05]  /*5cf0*/  LEA R3, R18, R1, 0x2 ;  /* 0x0000000112037211 */ /* 0x000fca00078e10ff */
[----:B--23--:R0:W2:Y:S02]  /*5d00*/  LDL.64 R4, [R3] ;  /* 0x0000000003047983 */ /* 0x00c0a40000100a00 */
[----:B0-----:R-:W-:Y:S01]  /*5d10*/  IMAD.IADD R3, R2, 0x1, R18 ;  /* 0x0000000102037824 */ /* 0x001fe200078e0212 */
[----:B------:R-:W-:-:S03]  /*5d20*/  IADD3 R18, PT, PT, R18, 0x2, RZ ;  /* 0x0000000212127810 */ /* 0x000fc60007ffe0ff */
[----:B------:R-:W-:-:S05]  /*5d30*/  IMAD R3, R3, R0, R23 ;  /* 0x0000000003037224 */ /* 0x000fca00078e0217 */
[----:B------:R-:W-:Y:S01]  /*5d40*/  IADD3 R11, PT, PT, R3, R0, RZ ;  /* 0x00000000030b7210 */ /* 0x000fe20007ffe0ff */
[C---:B--2---:R-:W-:Y:S01]  /*5d50*/  FADD R4, -R14.reuse, R4 ;  /* 0x000000040e047221 */ /* 0x044fe20000000100 */
[----:B------:R-:W-:-:S03]  /*5d60*/  FADD R5, -R14, R5 ;  /* 0x000000050e057221 */ /* 0x000fc60000000100 */
[----:B------:R-:W-:Y:S01]  /*5d70*/  FMUL R8, R4, 1.4426950216293334961 ;  /* 0x3fb8aa3b04087820 */ /* 0x000fe20000400000 */
[----:B-1----:R-:W-:Y:S02]  /*5d80*/  FMUL R9, R5, 1.4426950216293334961 ;  /* 0x3fb8aa3b05097820 */ /* 0x002fe40000400000 */
[----:B------:R-:W4:Y:S02]  /*5d90*/  LDC.64 R4, c[0x0][0x388] ;  /* 0x0000e200ff047b82 */ /* 0x000f240000000a00 */
[----:B------:R-:W-:Y:S02]  /*5da0*/  FSETP.GEU.AND P0, PT, R8, -126, PT ;  /* 0xc2fc00000800780b */ /* 0x000fe40003f0e000 */
[----:B------:R-:W-:-:S11]  /*5db0*/  FSETP.GEU.AND P1, PT, R9, -126, PT ;  /* 0xc2fc00000900780b */ /* 0x000fd60003f2e000 */
[----:B------:R-:W-:Y:S02]  /*5dc0*/  @!P0 FMUL R8, R8, 0.5 ;  /* 0x3f00000008088820 */ /* 0x000fe40000400000 */
[----:B------:R-:W-:Y:S02]  /*5dd0*/  @!P1 FMUL R9, R9, 0.5 ;  /* 0x3f00000009099820 */ /* 0x000fe40000400000 */
[----:B------:R-:W0:Y:S01]  /*5de0*/  MUFU.EX2 R10, R8 ;  /* 0x00000008000a7308 */ /* 0x000e220000000800 */
[----:B----4-:R-:W-:-:S07]  /*5df0*/  IMAD.WIDE.U32 R6, R3, 0x4, R4 ;  /* 0x0000000403067825 */ /* 0x010fce00078e0004 */
[----:B------:R-:W1:Y:S01]  /*5e00*/  MUFU.EX2 R12, R9 ;  /* 0x00000009000c7308 */ /* 0x000e620000000800 */
[----:B------:R-:W-:-:S04]  /*5e10*/  IMAD.WIDE.U32 R4, R11, 0x4, R4 ;  /* 0x000000040b047825 */ /* 0x000fc800078e0004 */
[----:B0-----:R-:W-:-:S04]  /*5e20*/  @!P0 FMUL R10, R10, R10 ;  /* 0x0000000a0a0a8220 */ /* 0x001fc80000400000 */
[----:B------:R-:W-:Y:S01]  /*5e30*/  FMUL R3, R13, R10 ;  /* 0x0000000a0d037220 */ /* 0x000fe20000400000 */
[----:B-1----:R-:W-:-:S04]  /*5e40*/  @!P1 FMUL R12, R12, R12 ;  /* 0x0000000c0c0c9220 */ /* 0x002fc80000400000 */
[----:B------:R0:W-:Y:S01]  /*5e50*/  STG.E desc[UR6][R6.64], R3 ;  /* 0x0000000306007986 */ /* 0x0001e2000c101906 */
[----:B------:R-:W-:-:S05]  /*5e60*/  FMUL R11, R13, R12 ;  /* 0x0000000c0d0b7220 */ /* 0x000fca0000400000 */
[----:B------:R0:W-:Y:S02]  /*5e70*/  STG.E desc[UR6][R4.64], R11 ;  /* 0x0000000b04007986 */ /* 0x0001e4000c101906 */
.L_x_175:
[----:B------:R-:W-:Y:S05]  /*5e80*/  @!P2 EXIT ;  /* 0x000000000000a94d */ /* 0x000fea0003800000 */
[----:B0-234-:R-:W-:Y:S01]  /*5e90*/  LEA R6, R18, R1, 0x2 ;  /* 0x0000000112067211 */ /* 0x01dfe200078e10ff */
[----:B------:R-:W0:Y:S04]  /*5ea0*/  LDC.64 R4, c[0x0][0x388] ;  /* 0x0000e200ff047b82 */ /* 0x000e280000000a00 */
[----:B------:R-:W2:Y:S01]  /*5eb0*/  LDL R3, [R6] ;  /* 0x0000000006037983 */ /* 0x000ea20000100800 */
[----:B------:R-:W-:Y:S01]  /*5ec0*/  IADD3 R2, PT, PT, R2, R18, RZ ;  /* 0x0000001202027210 */ /* 0x000fe20007ffe0ff */
[----:B--2---:R-:W-:-:S04]  /*5ed0*/  FADD R3, -R14, R3 ;  /* 0x000000030e037221 */ /* 0x004fc80000000100 */
[----:B------:R-:W-:Y:S01]  /*5ee0*/  FMUL R7, R3, 1.4426950216293334961 ;  /* 0x3fb8aa3b03077820 */ /* 0x000fe20000400000 */
[----:B------:R-:W-:-:S04]  /*5ef0*/  IMAD R3, R2, R0, R23 ;  /* 0x0000000002037224 */ /* 0x000fc800078e0217 */
[----:B------:R-:W-:Y:S01]  /*5f00*/  FSETP.GEU.AND P0, PT, R7, -126, PT ;  /* 0xc2fc00000700780b */ /* 0x000fe20003f0e000 */
[----:B0-----:R-:W-:-:S12]  /*5f10*/  IMAD.WIDE.U32 R2, R3, 0x4, R4 ;  /* 0x0000000403027825 */ /* 0x001fd800078e0004 */
[----:B------:R-:W-:-:S04]  /*5f20*/  @!P0 FMUL R7, R7, 0.5 ;  /* 0x3f00000007078820 */ /* 0x000fc80000400000 */
[----:B------:R-:W0:Y:S02]  /*5f30*/  MUFU.EX2 R8, R7 ;  /* 0x0000000700087308 */ /* 0x000e240000000800 */
[----:B0-----:R-:W-:-:S04]  /*5f40*/  @!P0 FMUL R8, R8, R8 ;  /* 0x0000000808088220 */ /* 0x001fc80000400000 */
[----:B------:R-:W-:-:S05]  /*5f50*/  FMUL R13, R13, R8 ;  /* 0x000000080d0d7220 */ /* 0x000fca0000400000 */
[----:B------:R-:W-:Y:S01]  /*5f60*/  STG.E desc[UR6][R2.64], R13 ;  /* 0x0000000d02007986 */ /* 0x000fe2000c101906 */
[----:B------:R-:W-:Y:S05]  /*5f70*/  EXIT ;  /* 0x000000000000794d */ /* 0x000fea0003800000 */
.L_x_176:
        /* <DEDUP_REMOVED lines=16> */
.L_x_352:


//--------------------- .text._Z19_blockSoftmaxKernelILi1024ELi16EEvPfS0_iii --------------------------
	.section	.text._Z19_blockSoftmaxKernelILi1024ELi16EEvPfS0_iii,"ax",@progbits
	.align	128
        .global         _Z19_blockSoftmaxKernelILi1024ELi16EEvPfS0_iii
        .type           _Z19_blockSoftmaxKernelILi1024ELi16EEvPfS0_iii,@function
        .size           _Z19_blockSoftmaxKernelILi1024ELi16EEvPfS0_iii,(.L_x_353 - _Z19_blockSoftmaxKernelILi1024ELi16EEvPfS0_iii)
        .other          _Z19_blockSoftmaxKernelILi1024ELi16EEvPfS0_iii,@"STO_CUDA_ENTRY STV_DEFAULT"
_Z19_blockSoftmaxKernelILi1024ELi16EEvPfS0_iii:
.text._Z19_blockSoftmaxKernelILi1024ELi16EEvPfS0_iii:
        /* <DEDUP_REMOVED lines=59> */
.L_x_181:
        /* <DEDUP_REMOVED lines=129> */
.L_x_180:
        /* <DEDUP_REMOVED lines=71> */
.L_x_182:
        /* <DEDUP_REMOVED lines=40> */
.L_x_183:
        /* <DEDUP_REMOVED lines=22> */
.L_x_178:
        /* <DEDUP_REMOVED lines=18> */
.L_x_185:
        /* <DEDUP_REMOVED lines=129> */
.L_x_184:
        /* <DEDUP_REMOVED lines=69> */
.L_x_186:
        /* <DEDUP_REMOVED lines=41> */
.L_x_187:
        /* <DEDUP_REMOVED lines=21> */
.L_x_179:
[----:B------:R-:W-:Y:S05]  /*2570*/  BSYNC.RECONVERGENT B0 ;  /* 0x0000000000007941 */ /* 0x000fea0003800200 */
.L_x_177:
        /* <DEDUP_REMOVED lines=24> */
.L_x_189:
[----:B------:R-:W-:Y:S05]  /*2700*/  BSYNC.RECONVERGENT B0 ;  /* 0x0000000000007941 */ /* 0x000fea0003800200 */
.L_x_188:
        /* <DEDUP_REMOVED lines=17> */
.L_x_191:
[----:B------:R-:W-:Y:S05]  /*2820*/  BSYNC.RECONVERGENT B0 ;  /* 0x0000000000007941 */ /* 0x000fea0003800200 */
.L_x_190:
        /* <DEDUP_REMOVED lines=17> */
.L_x_193:
[----:B------:R-:W-:Y:S05]  /*2940*/  BSYNC.RECONVERGENT B0 ;  /* 0x0000000000007941 */ /* 0x000fea0003800200 */
.L_x_192:
        /* <DEDUP_REMOVED lines=17> */
.L_x_195:
[----:B------:R-:W-:Y:S05]  /*2a60*/  BSYNC.RECONVERGENT B0 ;  /* 0x0000000000007941 */ /* 0x000fea0003800200 */
.L_x_194:
        /* <DEDUP_REMOVED lines=25> */
.L_x_197:
[----:B------:R-:W-:Y:S05]  /*2c00*/  BSYNC.RECONVERGENT B0 ;  /* 0x0000000000007941 */ /* 0x000fea0003800200 */
.L_x_196:
        /* <DEDUP_REMOVED lines=395> */
.L_x_199:
[----:B------:R-:W-:Y:S05]  /*44c0*/  BSYNC.RECONVERGENT B0 ;  /* 0x0000000000007941 */ /* 0x000fea0003800200 */
.L_x_198:
        /* <DEDUP_REMOVED lines=31> */
.L_x_202:
        /* <DEDUP_REMOVED lines=89> */
.L_x_201:
        /* <DEDUP_REMOVED lines=51> */
.L_x_203:
        /* <DEDUP_REMOVED lines=30> */
.L_x_204:
        /* <DEDUP_REMOVED lines=16> */
.L_x_200:
        /* <DEDUP_REMOVED lines=25> */
.L_x_206:
        /* <DEDUP_REMOVED lines=89> */
.L_x_205:
        /* <DEDUP_REMOVED lines=50> */
.L_x_207:
        /* <DEDUP_REMOVED lines=30> */
.L_x_208:
        /* <DEDUP_REMOVED lines=16> */
.L_x_209:
        /* <DEDUP_REMOVED lines=16> */
.L_x_353:


//--------------------- .text._Z19_blockSoftmaxKernelILi1024ELi32EEvPfS0_iii --------------------------
	.section	.text._Z19_blockSoftmaxKernelILi1024ELi32EEvPfS0_iii,"ax",@progbits
	.align	128
        .global         _Z19_blockSoftmaxKernelILi1024ELi32EEvPfS0_iii
        .type           _Z19_blockSoftmaxKernelILi1024ELi32EEvPfS0_iii,@function
        .size           _Z19_blockSoftmaxKernelILi1024ELi32EEvPfS0_iii,(.L_x_354 - _Z19_blockSoftmaxKernelILi1024ELi32EEvPfS0_iii)
        .other          _Z19_blockSoftmaxKernelILi1024ELi32EEvPfS0_iii,@"STO_CUDA_ENTRY STV_DEFAULT"
_Z19_blockSoftmaxKernelILi1024ELi32EEvPfS0_iii:
.text._Z19_blockSoftmaxKernelILi1024ELi32EEvPfS0_iii:
        /* <DEDUP_REMOVED lines=59> */
.L_x_214:
        /* <DEDUP_REMOVED lines=129> */
.L_x_213:
        /* <DEDUP_REMOVED lines=71> */
.L_x_215:
        /* <DEDUP_REMOVED lines=40> */
.L_x_216:
        /* <DEDUP_REMOVED lines=22> */
.L_x_211:
        /* <DEDUP_REMOVED lines=18> */
.L_x_218:
        /* <DEDUP_REMOVED lines=129> */
.L_x_217:
        /* <DEDUP_REMOVED lines=69> */
.L_x_219:
        /* <DEDUP_REMOVED lines=41> */
.L_x_220:
        /* <DEDUP_REMOVED lines=21> */
.L_x_212:
[----:B------:R-:W-:Y:S05]  /*2570*/  BSYNC.RECONVERGENT B0 ;  /* 0x0000000000007941 */ /* 0x000fea0003800200 */
.L_x_210:
        /* <DEDUP_REMOVED lines=24> */
.L_x_222:
[----:B------:R-:W-:Y:S05]  /*2700*/  BSYNC.RECONVERGENT B0 ;  /* 0x0000000000007941 */ /* 0x000fea0003800200 */
.L_x_221:
        /* <DEDUP_REMOVED lines=17> */
.L_x_224:
[----:B------:R-:W-:Y:S05]  /*2820*/  BSYNC.RECONVERGENT B0 ;  /* 0x0000000000007941 */ /* 0x000fea0003800200 */
.L_x_223:
        /* <DEDUP_REMOVED lines=17> */
.L_x_226:
[----:B------:R-:W-:Y:S05]  /*2940*/  BSYNC.RECONVERGENT B0 ;  /* 0x0000000000007941 */ /* 0x000fea0003800200 */
.L_x_225:
        /* <DEDUP_REMOVED lines=17> */
.L_x_228:
[----:B------:R-:W-:Y:S05]  /*2a60*/  BSYNC.RECONVERGENT B0 ;  /* 0x0000000000007941 */ /* 0x000fea0003800200 */
.L_x_227:
        /* <DEDUP_REMOVED lines=25> */
.L_x_230:
[----:B------:R-:W-:Y:S05]  /*2c00*/  BSYNC.RECONVERGENT B0 ;  /* 0x0000000000007941 */ /* 0x000fea0003800200 */
.L_x_229:
        /* <DEDUP_REMOVED lines=395> */
.L_x_232:
[----:B------:R-:W-:Y:S05]  /*44c0*/  BSYNC.RECONVERGENT B0 ;  /* 0x0000000000007941 */ /* 0x000fea0003800200 */
.L_x_231:
        /* <DEDUP_REMOVED lines=31> */
.L_x_235:
        /* <DEDUP_REMOVED lines=89> */
.L_x_234:
        /* <DEDUP_REMOVED lines=51> */
.L_x_236:
        /* <DEDUP_REMOVED lines=30> */
.L_x_237:
        /* <DEDUP_REMOVED lines=16> */
.L_x_233:
        /* <DEDUP_REMOVED lines=25> */
.L_x_239:
        /* <DEDUP_REMOVED lines=89> */
.L_x_238:
        /* <DEDUP_REMOVED lines=50> */
.L_x_240:
        /* <DEDUP_REMOVED lines=30> */
.L_x_241:
        /* <DEDUP_REMOVED lines=16> */
.L_x_242:
        /* <DEDUP_REMOVED lines=16> */
.L_x_354:


//--------------------- .text._Z19_blockSoftmaxKernelILi1024ELi64EEvPfS0_iii --------------------------
	.section	.text._Z19_blockSoftmaxKernelILi1024ELi64EEvPfS0_iii,"ax",@progbits
	.align	128
        .global         _Z19_blockSoftmaxKernelILi1024ELi64EEvPfS0_iii
        .type           _Z19_blockSoftmaxKernelILi1024ELi64EEvPfS0_iii,@function
        .size           _Z19_blockSoftmaxKernelILi1024ELi64EEvPfS0_iii,(.L_x_355 - _Z19_blockSoftmaxKernelILi1024ELi64EEvPfS0_iii)
        .other          _Z19_blockSoftmaxKernelILi1024ELi64EEvPfS0_iii,@"STO_CUDA_ENTRY STV_DEFAULT"
_Z19_blockSoftmaxKernelILi1024ELi64EEvPfS0_iii:
.text._Z19_blockSoftmaxKernelILi1024ELi64EEvPfS0_iii:
        /* <DEDUP_REMOVED lines=59> */
.L_x_247:
        /* <DEDUP_REMOVED lines=129> */
.L_x_246:
        /* <DEDUP_REMOVED lines=71> */
.L_x_248:
        /* <DEDUP_REMOVED lines=40> */
.L_x_249:
        /* <DEDUP_REMOVED lines=22> */
.L_x_244:
        /* <DEDUP_REMOVED lines=18> */
.L_x_251:
        /* <DEDUP_REMOVED lines=129> */
.L_x_250:
        /* <DEDUP_REMOVED lines=69> */
.L_x_252:
        /* <DEDUP_REMOVED lines=41> */
.L_x_253:
        /* <DEDUP_REMOVED lines=21> */
.L_x_245:
[----:B------:R-:W-:Y:S05]  /*2570*/  BSYNC.RECONVERGENT B0 ;  /* 0x0000000000007941 */ /* 0x000fea0003800200 */
.L_x_243:
        /* <DEDUP_REMOVED lines=24> */
.L_x_255:
[----:B------:R-:W-:Y:S05]  /*2700*/  BSYNC.RECONVERGENT B0 ;  /* 0x0000000000007941 */ /* 0x000fea0003800200 */
.L_x_254:
        /* <DEDUP_REMOVED lines=17> */
.L_x_257:
[----:B------:R-:W-:Y:S05]  /*2820*/  BSYNC.RECONVERGENT B0 ;  /* 0x0000000000007941 */ /* 0x000fea0003800200 */
.L_x_256:
        /* <DEDUP_REMOVED lines=17> */
.L_x_259:
[----:B------:R-:W-:Y:S05]  /*2940*/  BSYNC.RECONVERGENT B0 ;  /* 0x0000000000007941 */ /* 0x000fea0003800200 */
.L_x_258:
        /* <DEDUP_REMOVED lines=17> */
.L_x_261:
[----:B------:R-:W-:Y:S05]  /*2a60*/  BSYNC.RECONVERGENT B0 ;  /* 0x0000000000007941 */ /* 0x000fea0003800200 */
.L_x_260:
        /* <DEDUP_REMOVED lines=25> */
.L_x_263:
[----:B------:R-:W-:Y:S05]  /*2c00*/  BSYNC.RECONVERGENT B0 ;  /* 0x0000000000007941 */ /* 0x000fea0003800200 */
.L_x_262:
        /* <DEDUP_REMOVED lines=395> */
.L_x_265:
[----:B------:R-:W-:Y:S05]  /*44c0*/  BSYNC.RECONVERGENT B0 ;  /* 0x0000000000007941 */ /* 0x000fea0003800200 */
.L_x_264:
        /* <DEDUP_REMOVED lines=31> */
.L_x_268:
        /* <DEDUP_REMOVED lines=89> */
.L_x_267:
        /* <DEDUP_REMOVED lines=51> */
.L_x_269:
        /* <DEDUP_REMOVED lines=30> */
.L_x_270:
        /* <DEDUP_REMOVED lines=16> */
.L_x_266:
        /* <DEDUP_REMOVED lines=25> */
.L_x_272:
        /* <DEDUP_REMOVED lines=89> */
.L_x_271:
        /* <DEDUP_REMOVED lines=50> */
.L_x_273:
        /* <DEDUP_REMOVED lines=30> */
.L_x_274:
        /* <DEDUP_REMOVED lines=16> */
.L_x_275:
        /* <DEDUP_REMOVED lines=16> */
.L_x_355:


//--------------------- .text._Z19_blockSoftmaxKernelILi1024ELi128EEvPfS0_iii --------------------------
	.section	.text._Z19_blockSoftmaxKernelILi1024ELi128EEvPfS0_iii,"ax",@progbits
	.align	128
        .global         _Z19_blockSoftmaxKernelILi1024ELi128EEvPfS0_iii
        .type           _Z19_blockSoftmaxKernelILi1024ELi128EEvPfS0_iii,@function
        .size           _Z19_blockSoftmaxKernelILi1024ELi128EEvPfS0_iii,(.L_x_356 - _Z19_blockSoftmaxKernelILi1024ELi128EEvPfS0_iii)
        .other          _Z19_blockSoftmaxKernelILi1024ELi128EEvPfS0_iii,@"STO_CUDA_ENTRY STV_DEFAULT"
_Z19_blockSoftmaxKernelILi1024ELi128EEvPfS0_iii:
.text._Z19_blockSoftmaxKernelILi1024ELi128EEvPfS0_iii:
        /* <DEDUP_REMOVED lines=59> */
.L_x_280:
        /* <DEDUP_REMOVED lines=129> */
.L_x_279:
        /* <DEDUP_REMOVED lines=71> */
.L_x_281:
        /* <DEDUP_REMOVED lines=40> */
.L_x_282:
        /* <DEDUP_REMOVED lines=22> */
.L_x_277:
        /* <DEDUP_REMOVED lines=18> */
.L_x_284:
        /* <DEDUP_REMOVED lines=129> */
.L_x_283:
        /* <DEDUP_REMOVED lines=69> */
.L_x_285:
        /* <DEDUP_REMOVED lines=41> */
.L_x_286:
        /* <DEDUP_REMOVED lines=21> */
.L_x_278:
[----:B------:R-:W-:Y:S05]  /*2570*/  BSYNC.RECONVERGENT B0 ;  /* 0x0000000000007941 */ /* 0x000fea0003800200 */
.L_x_276:
        /* <DEDUP_REMOVED lines=24> */
.L_x_288:
[----:B------:R-:W-:Y:S05]  /*2700*/  BSYNC.RECONVERGENT B0 ;  /* 0x0000000000007941 */ /* 0x000fea0003800200 */
.L_x_287:
        /* <DEDUP_REMOVED lines=17> */
.L_x_290:
[----:B------:R-:W-:Y:S05]  /*2820*/  BSYNC.RECONVERGENT B0 ;  /* 0x0000000000007941 */ /* 0x000fea0003800200 */
.L_x_289:
        /* <DEDUP_REMOVED lines=17> */
.L_x_292:
[----:B------:R-:W-:Y:S05]  /*2940*/  BSYNC.RECONVERGENT B0 ;  /* 0x0000000000007941 */ /* 0x000fea0003800200 */
.L_x_291:
        /* <DEDUP_REMOVED lines=17> */
.L_x_294:
[----:B------:R-:W-:Y:S05]  /*2a60*/  BSYNC.RECONVERGENT B0 ;  /* 0x0000000000007941 */ /* 0x000fea0003800200 */
.L_x_293:
        /* <DEDUP_REMOVED lines=25> */
.L_x_296:
[----:B------:R-:W-:Y:S05]  /*2c00*/  BSYNC.RECONVERGENT B0 ;  /* 0x0000000000007941 */ /* 0x000fea0003800200 */
.L_x_295:
        /* <DEDUP_REMOVED lines=395> */
.L_x_298:
[----:B------:R-:W-:Y:S05]  /*44c0*/  BSYNC.RECONVERGENT B0 ;  /* 0x0000000000007941 */ /* 0x000fea0003800200 */
.L_x_297:
        /* <DEDUP_REMOVED lines=31> */
.L_x_301:
        /* <DEDUP_REMOVED lines=89> */
.L_x_300:
        /* <DEDUP_REMOVED lines=51> */
.L_x_302:
        /* <DEDUP_REMOVED lines=30> */
.L_x_303:
        /* <DEDUP_REMOVED lines=16> */
.L_x_299:
        /* <DEDUP_REMOVED lines=25> */
.L_x_305:
        /* <DEDUP_REMOVED lines=89> */
.L_x_304:
        /* <DEDUP_REMOVED lines=50> */
.L_x_306:
        /* <DEDUP_REMOVED lines=30> */
.L_x_307:
        /* <DEDUP_REMOVED lines=16> */
.L_x_308:
        /* <DEDUP_REMOVED lines=16> */
.L_x_356:


//--------------------- .text._Z19_blockSoftmaxKernelILi1024EEvPfS0_iii --------------------------
	.section	.text._Z19_blockSoftmaxKernelILi1024EEvPfS0_iii,"ax",@progbits
	.align	128
        .global         _Z19_blockSoftmaxKernelILi1024EEvPfS0_iii
        .type           _Z19_blockSoftmaxKernelILi1024EEvPfS0_iii,@function
        .size           _Z19_blockSoftmaxKernelILi1024EEvPfS0_iii,(.L_x_357 - _Z19_blockSoftmaxKernelILi1024EEvPfS0_iii)
        .other          _Z19_blockSoftmaxKernelILi1024EEvPfS0_iii,@"STO_CUDA_ENTRY STV_DEFAULT"
_Z19_blockSoftmaxKernelILi1024EEvPfS0_iii:
.text._Z19_blockSoftmaxKernelILi1024EEvPfS0_iii:
[----:B------:R-:W-:Y:S01]  /*0000*/  LDC R1, c[0x0][0x37c] ;  /* 0x0000df00ff017b82 */ /* 0x000fe20000000800 */
[----:B------:R-:W0:Y:S07]  /*0010*/  LDCU UR4, c[0x0][0x398] ;  /* 0x00007300ff0477ac */ /* 0x000e2e0008000800 */
[----:B------:R-:W1:Y:S01]  /*0020*/  LDC R6, c[0x0][0x394] ;  /* 0x0000e500ff067b82 */ /* 0x000e620000000800 */
[----:B------:R-:W-:Y:S01]  /*0030*/  BSSY.RECONVERGENT B0, `(.L_x_309) ;  /* 0x000023d000007945 */ /* 0x000fe20003800200 */
[----:B------:R-:W-:Y:S01]  /*0040*/  HFMA2 R9, -RZ, RZ, 0, 0 ;  /* 0x00000000ff097431 */ /* 0x000fe200000001ff */
[----:B------:R-:W2:Y:S01]  /*0050*/  LDCU.64 UR6, c[0x0][0x358] ;  /* 0x00006b00ff0677ac */ /* 0x000ea20008000a00 */
[----:B0-----:R-:W-:-:S04]  /*0060*/  MOV R0, UR4 ;  /* 0x0000000400007c02 */ /* 0x001fc80008000f00 */
[----:B------:R-:W0:Y:S01]  /*0070*/  S2UR UR4, SR_CTAID.X ;  /* 0x00000000000479c3 */ /* 0x000e220000002500 */
[----:B------:R-:W3:Y:S01]  /*0080*/  I2F.U32.RP R4, R0 ;  /* 0x0000000000047306 */ /* 0x000ee20000209000 */
[----:B------:R-:W-:-:S07]  /*0090*/  ISETP.NE.U32.AND P1, PT, R0, RZ, PT ;  /* 0x000000ff0000720c */ /* 0x000fce0003f25070 */
[----:B---3--:R-:W3:Y:S02]  /*00a0*/  MUFU.RCP R4, R4 ;  /* 0x0000000400047308 */ /* 0x008ee40000001000 */
[----:B---3--:R-:W-:-:S06]  /*00b0*/  IADD3 R2, PT, PT, R4, 0xffffffe, RZ ;  /* 0x0ffffffe04027810 */ /* 0x008fcc0007ffe0ff */
[----:B------:R3:W4:Y:S02]  /*00c0*/  F2I.FTZ.U32.TRUNC.NTZ R3, R2 ;  /* 0x0000000200037305 */ /* 0x000724000021f000 */
[----:B---3--:R-:W-:Y:S02]  /*00d0*/  HFMA2 R2, -RZ, RZ, 0, 0 ;  /* 0x00000000ff027431 */ /* 0x008fe400000001ff */
[----:B----4-:R-:W-:-:S05]  /*00e0*/  IMAD R5, R3, R0, RZ ;  /* 0x0000000003057224 */ /* 0x010fca00078e02ff */
[----:B------:R-:W-:-:S05]  /*00f0*/  IADD3 R5, PT, PT, -R5, RZ, RZ ;  /* 0x000000ff05057210 */ /* 0x000fca0007ffe1ff */
[----:B------:R-:W-:Y:S01]  /*0100*/  IMAD.HI.U32 R3, R3, R5, R2 ;  /* 0x0000000503037227 */ /* 0x000fe200078e0002 */
[----:B------:R-:W-:Y:S01]  /*0110*/  MOV R5, 0xff7fffff ;  /* 0xff7fffff00057802 */ /* 0x000fe20000000f00 */
[----:B------:R-:W3:Y:S04]  /*0120*/  S2R R2, SR_TID.X ;  /* 0x0000000000027919 */ /* 0x000ee80000002100 */
[----:B0-----:R-:W-:-:S05]  /*0130*/  IMAD.HI.U32 R3, R3, UR4, RZ ;  /* 0x0000000403037c27 */ /* 0x001fca000f8e00ff */
[----:B------:R-:W-:-:S05]  /*0140*/  IADD3 R3, PT, PT, -R3, RZ, RZ ;  /* 0x000000ff03037210 */ /* 0x000fca0007ffe1ff */
[----:B------:R-:W-:Y:S01]  /*0150*/  IMAD R23, R0, R3, UR4 ;  /* 0x0000000400177e24 */ /* 0x000fe2000f8e0203 */
[----:B-1----:R-:W-:-:S04]  /*0160*/  SHF.R.S32.HI R3, RZ, 0x1f, R6 ;  /* 0x0000001fff037819 */ /* 0x002fc80000011406 */
[----:B------:R-:W-:Y:S02]  /*0170*/  ISETP.GE.U32.AND P0, PT, R23, R0, PT ;  /* 0x000000001700720c */ /* 0x000fe40003f06070 */
[----:B------:R-:W-:-:S04]  /*0180*/  LEA.HI R3, R3, R6, RZ, 0xa ;  /* 0x0000000603037211 */ /* 0x000fc800078f50ff */
[----:B------:R-:W-:Y:S02]  /*0190*/  LOP3.LUT R21, R3, 0xfffffc00, RZ, 0xc0, !PT ;  /* 0xfffffc0003157812 */ /* 0x000fe400078ec0ff */
[----:B------:R-:W-:Y:S02]  /*01a0*/  SHF.R.S32.HI R20, RZ, 0xa, R3 ;  /* 0x0000000aff147819 */ /* 0x000fe40000011403 */
[----:B------:R-:W-:Y:S02]  /*01b0*/  IADD3 R21, PT, PT, -R21, R6, RZ ;  /* 0x0000000615157210 */ /* 0x000fe40007ffe1ff */
[----:B------:R-:W-:Y:S02]  /*01c0*/  IADD3 R3, PT, PT, R20, 0x1, RZ ;  /* 0x0000000114037810 */ /* 0x000fe40007ffe0ff */
[----:B------:R-:W-:-:S04]  /*01d0*/  @P0 IADD3 R23, PT, PT, R23, -R0, RZ ;  /* 0x8000000017170210 */ /* 0x000fc80007ffe0ff */
[----:B------:R-:W-:-:S13]  /*01e0*/  ISETP.GE.U32.AND P0, PT, R23, R0, PT ;  /* 0x000000001700720c */ /* 0x000fda0003f06070 */
[-C--:B------:R-:W-:Y:S02]  /*01f0*/  @P0 IADD3 R23, PT, PT, R23, -R0.reuse, RZ ;  /* 0x8000000017170210 */ /* 0x080fe40007ffe0ff */
[----:B---3--:R-:W-:Y:S02]  /*0200*/  ISETP.GE.U32.AND P0, PT, R2, R21, PT ;  /* 0x000000150200720c */ /* 0x008fe40003f06070 */
[----:B------:R-:W-:-:S04]  /*0210*/  @!P1 LOP3.LUT R23, RZ, R0, RZ, 0x33, !PT ;  /* 0x00000000ff179212 */ /* 0x000fc800078e33ff */
[----:B------:R-:W-:-:S05]  /*0220*/  IADD3 R4, PT, PT, -R23, UR4, RZ ;  /* 0x0000000417047c10 */ /* 0x000fca000fffe1ff */
[----:B------:R-:W-:Y:S02]  /*0230*/  IMAD R23, R4, R6, R23 ;  /* 0x0000000604177224 */ /* 0x000fe400078e0217 */
[----:B--2---:R-:W-:Y:S05]  /*0240*/  @!P0 BRA `(.L_x_310) ;  /* 0x0000001000408947 */ /* 0x004fea0003800000 */
[----:B------:R-:W-:-:S13]  /*0250*/  ISETP.GE.AND P0, PT, R6, 0x400, PT ;  /* 0x000004000600780c */ /* 0x000fda0003f06270 */
[----:B------:R-:W-:Y:S05]  /*0260*/  @!P0 BRA `(.L_x_311) ;  /* 0x0000002000648947 */ /* 0x000fea0003800000 */
[----:B------:R-:W-:Y:S02]  /*0270*/  IADD3 R4, PT, PT, R20, -0x1, RZ ;  /* 0xffffffff14047810 */ /* 0x000fe40007ffe0ff */
[C---:B------:R-:W-:Y:S02]  /*0280*/  IADD3 R5, PT, PT, -R21.reuse, R2, RZ ;  /* 0x0000000215057210 */ /* 0x040fe40007ffe1ff */
[----:B------:R-:W-:Y:S01]  /*0290*/  ISETP.GE.U32.AND P1, PT, R4, 0x7, PT ;  /* 0x000000070400780c */ /* 0x000fe20003f26070 */
[----:B------:R-:W-:Y:S01]  /*02a0*/  HFMA2 R4, -RZ, RZ, 0, 0 ;  /* 0x00000000ff047431 */ /* 0x000fe200000001ff */
[C---:B------:R-:W-:Y:S01]  /*02b0*/  LOP3.LUT R22, R20.reuse, 0x7, RZ, 0xc0, !PT ;  /* 0x0000000714167812 */ /* 0x040fe200078ec0ff */
[----:B------:R-:W-:Y:S01]  /*02c0*/  IMAD R6, R20, R5, RZ ;  /* 0x0000000514067224 */ /* 0x000fe200078e02ff */
[----:B------:R-:W-:Y:S02]  /*02d0*/  MOV R5, 0xff7fffff ;  /* 0xff7fffff00057802 */ /* 0x000fe40000000f00 */
[----:B------:R-:W-:Y:S01]  /*02e0*/  ISETP.NE.AND P0, PT, R22, RZ, PT ;  /* 0x000000ff1600720c */ /* 0x000fe20003f05270 */
[----:B------:R-:W-:Y:S01]  /*02f0*/  IMAD R19, R21, R3, R6 ;  /* 0x0000000315137224 */ /* 0x000fe200078e0206 */
[----:B------:R-:W-:-:S05]  /*0300*/  MOV R9, RZ ;  /* 0x000000ff00097202 */ /* 0x000fca0000000f00 */
[----:B------:R-:W-:Y:S06]  /*0310*/  @!P1 BRA `(.L_x_312) ;  /* 0x0000000800149947 */ /* 0x000fec0003800000 */
[----:B------:R-:W0:Y:S01]  /*0320*/  LDC.64 R6, c[0x0][0x380] ;  /* 0x0000e000ff067b82 */ /* 0x000e220000000a00 */
[----:B------:R-:W-:Y:S01]  /*0330*/  LOP3.LUT R4, R20, 0x1ffff8, RZ, 0xc0, !PT ;  /* 0x001ffff814047812 */ /* 0x000fe200078ec0ff */
[----:B------:R-:W1:Y:S01]  /*0340*/  LDCU UR5, c[0x0][0x398] ;  /* 0x00007300ff0577ac */ /* 0x000e620008000800 */
[----:B------:R-:W-:Y:S02]  /*0350*/  MOV R5, 0xff7fffff ;  /* 0xff7fffff00057802 */ /* 0x000fe40000000f00 */
[----:B------:R-:W-:Y:S01]  /*0360*/  MOV R9, RZ ;  /* 0x000000ff00097202 */ /* 0x000fe20000000f00 */
[----:B------:R-:W-:Y:S01]  /*0370*/  UMOV UR4, URZ ;  /* 0x000000ff00047c82 */ /* 0x000fe20008000000 */
[----:B------:R-:W-:-:S07]  /*0380*/  IADD3 R8, PT, PT, -R4, RZ, RZ ;  /* 0x000000ff04087210 */ /* 0x000fce0007ffe1ff */
.L_x_313:
[----:B------:R-:W-:Y:S02]  /*0390*/  IADD3 R10, PT, PT, R19, UR4, RZ ;  /* 0x00000004130a7c10 */ /* 0x000fe4000fffe0ff */
[----:B-1----:R-:W-:-:S05]  /*03a0*/  MOV R0, UR5 ;  /* 0x0000000500007c02 */ /* 0x002fca0008000f00 */
[----:B------:R-:W-:-:S04]  /*03b0*/  IMAD R11, R10, R0, R23 ;  /* 0x000000000a0b7224 */ /* 0x000fc800078e0217 */
[----:B0-----:R-:W-:-:S05]  /*03c0*/  IMAD.WIDE.U32 R16, R11, 0x4, R6 ;  /* 0x000000040b107825 */ /* 0x001fca00078e0006 */
[----:B------:R0:W2:Y:S01]  /*03d0*/  LDG.E.CONSTANT R18, desc[UR6][R16.64] ;  /* 0x0000000610127981 */ /* 0x0000a2000c1e9900 */
[----:B------:R-:W-:-:S05]  /*03e0*/  IADD3 R13, PT, PT, R11, R0, RZ ;  /* 0x000000000b0d7210 */ /* 0x000fca0007ffe0ff */
[----:B------:R-:W-:-:S05]  /*03f0*/  IMAD.WIDE.U32 R10, R13, 0x4, R6 ;  /* 0x000000040d0a7825 */ /* 0x000fca00078e0006 */
[----:B------:R1:W3:Y:S01]  /*0400*/  LDG.E.CONSTANT R24, desc[UR6][R10.64] ;  /* 0x000000060a187981 */ /* 0x0002e2000c1e9900 */
[----:B------:R-:W-:-:S05]  /*0410*/  IADD3 R15, PT, PT, R13, R0, RZ ;  /* 0x000000000d0f7210 */ /* 0x000fca0007ffe0ff */
[C---:B------:R-:W-:Y:S01]  /*0420*/  IMAD.WIDE.U32 R12, R15.reuse, 0x4, R6 ;  /* 0x000000040f0c7825 */ /* 0x040fe200078e0006 */
[----:B------:R-:W-:-:S04]  /*0430*/  IADD3 R27, PT, PT, R15, R0, RZ ;  /* 0x000000000f1b7210 */ /* 0x000fc80007ffe0ff */
[----:B------:R4:W5:Y:S01]  /*0440*/  LDG.E.CONSTANT R25, desc[UR6][R12.64] ;  /* 0x000000060c197981 */ /* 0x000962000c1e9900 */
[----:B------:R-:W-:-:S05]  /*0450*/  IMAD.WIDE.U32 R14, R27, 0x4, R6 ;  /* 0x000000041b0e7825 */ /* 0x000fca00078e0006 */
[----:B------:R4:W5:Y:S01]  /*0460*/  LDG.E.CONSTANT R26, desc[UR6][R14.64] ;  /* 0x000000060e1a7981 */ /* 0x000962000c1e9900 */
[----:B------:R-:W-:-:S05]  /*0470*/  IADD3 R27, PT, PT, R27, R0, RZ ;  /* 0x000000001b1b7210 */ /* 0x000fca0007ffe0ff */
[C---:B0-----:R-:W-:Y:S01]  /*0480*/  IMAD.WIDE.U32 R16, R27.reuse, 0x4, R6 ;  /* 0x000000041b107825 */ /* 0x041fe200078e0006 */
[----:B------:R-:W-:-:S05]  /*0490*/  IADD3 R27, PT, PT, R27, R0, RZ ;  /* 0x000000001b1b7210 */ /* 0x000fca0007ffe0ff */
[----:B------:R0:W5:Y:S01]  /*04a0*/  LDG.E.CONSTANT R16, desc[UR6][R16.64] ;  /* 0x0000000610107981 */ /* 0x000162000c1e9900 */
[----:B-1----:R-:W-:-:S06]  /*04b0*/  IMAD.WIDE.U32 R10, R27, 0x4, R6 ;  /* 0x000000041b0a7825 */ /* 0x002fcc00078e0006 */
[----:B------:R-:W5:Y:S01]  /*04c0*/  LDG.E.CONSTANT R10, desc[UR6][R10.64] ;  /* 0x000000060a0a7981 */ /* 0x000f62000c1e9900 */
[----:B------:R-:W-:-:S05]  /*04d0*/  IADD3 R27, PT, PT, R27, R0, RZ ;  /* 0x000000001b1b7210 */ /* 0x000fca0007ffe0ff */
[C---:B----4-:R-:W-:Y:S01]  /*04e0*/  IMAD.WIDE.U32 R12, R27.reuse, 0x4, R6 ;  /* 0x000000041b0c7825 */ /* 0x050fe200078e0006 */
[----:B------:R-:W-:-:S05]  /*04f0*/  IADD3 R27, PT, PT, R27, R0, RZ ;  /* 0x000000001b1b7210 */ /* 0x000fca0007ffe0ff */
[----:B------:R1:W4:Y:S01]  /*0500*/  LDG.E.CONSTANT R12, desc[UR6][R12.64] ;  /* 0x000000060c0c7981 */ /* 0x000322000c1e9900 */
[----:B------:R-:W-:-:S06]  /*0510*/  IMAD.WIDE.U32 R14, R27, 0x4, R6 ;  /* 0x000000041b0e7825 */ /* 0x000fcc00078e0006 */
[----:B------:R1:W4:Y:S01]  /*0520*/  LDG.E.CONSTANT R14, desc[UR6][R14.64] ;  /* 0x000000060e0e7981 */ /* 0x000322000c1e9900 */
[----:B------:R-:W-:Y:S01]  /*0530*/  IADD3 R8, PT, PT, R8, 0x8, RZ ;  /* 0x0000000808087810 */ /* 0x000fe20007ffe0ff */
[----:B------:R-:W-:Y:S01]  /*0540*/  UIADD3 UR4, UPT, UPT, UR4, 0x8, URZ ;  /* 0x0000000804047890 */ /* 0x000fe2000fffe0ff */
[----:B--2---:R-:W-:-:S04]  /*0550*/  FSETP.GT.AND P6, PT, R5, R18, PT ;  /* 0x000000120500720b */ /* 0x004fc80003fc4000 */
[----:B------:R-:W-:Y:S02]  /*0560*/  FSEL R27, R5, R18, P6 ;  /* 0x00000012051b7208 */ /* 0x000fe40003000000 */
[----:B------:R-:W-:-:S05]  /*0570*/  FSEL R18, R18, R5, P6 ;  /* 0x0000000512127208 */ /* 0x000fca0003000000 */
[C---:B------:R-:W-:Y:S01]  /*0580*/  FADD R18, -R27.reuse, R18 ;  /* 0x000000121b127221 */ /* 0x040fe20000000100 */
[----:B---3--:R-:W-:-:S03]  /*0590*/  FSETP.GT.AND P1, PT, R27, R24, PT ;  /* 0x000000181b00720b */ /* 0x008fc60003f24000 */
[----:B------:R-:W-:Y:S01]  /*05a0*/  FMUL R28, R18, 1.4426950216293334961 ;  /* 0x3fb8aa3b121c7820 */ /* 0x000fe20000400000 */
[----:B------:R-:W-:Y:S02]  /*05b0*/  FSEL R18, R27, R24, P1 ;  /* 0x000000181b127208 */ /* 0x000fe40000800000 */
[----:B------:R-:W-:Y:S02]  /*05c0*/  FSEL R27, R24, R27, P1 ;  /* 0x0000001b181b7208 */ /* 0x000fe40000800000 */
[----:B------:R-:W-:Y:S02]  /*05d0*/  FSETP.GEU.AND P4, PT, R28, -126, PT ;  /* 0xc2fc00001c00780b */ /* 0x000fe40003f8e000 */
[C---:B-----5:R-:W-:Y:S01]  /*05e0*/  FSETP.GT.AND P5, PT, R18.reuse, R25, PT ;  /* 0x000000191200720b */ /* 0x060fe20003fa4000 */
[----:B------:R-:W-:-:S03]  /*05f0*/  FADD R27, -R18, R27 ;  /* 0x0000001b121b7221 */ /* 0x000fc60000000100 */
[----:B0-----:R-:W-:Y:S01]  /*0600*/  FSEL R17, R18, R25, P5 ;  /* 0x0000001912117208 */ /* 0x001fe20002800000 */
[----:B-1----:R-:W-:Y:S01]  /*0610*/  FMUL R13, R27, 1.4426950216293334961 ;  /* 0x3fb8aa3b1b0d7820 */ /* 0x002fe20000400000 */
[----:B------:R-:W-:Y:S02]  /*0620*/  FSEL R18, R25, R18, P5 ;  /* 0x0000001219127208 */ /* 0x000fe40002800000 */
[-C--:B------:R-:W-:Y:S02]  /*0630*/  FSETP.GT.AND P3, PT, R17, R26.reuse, PT ;  /* 0x0000001a1100720b */ /* 0x080fe40003f64000 */
[----:B------:R-:W-:Y:S01]  /*0640*/  FSETP.GEU.AND P2, PT, R13, -126, PT ;  /* 0xc2fc00000d00780b */ /* 0x000fe20003f4e000 */
[----:B------:R-:W-:Y:S01]  /*0650*/  @!P4 FMUL R28, R28, 0.5 ;  /* 0x3f0000001c1cc820 */ /* 0x000fe20000400000 */
[C---:B------:R-:W-:Y:S01]  /*0660*/  FADD R18, -R17.reuse, R18 ;  /* 0x0000001211127221 */ /* 0x040fe20000000100 */
[----:B------:R-:W-:Y:S02]  /*0670*/  FSEL R5, R17, R26, P3 ;  /* 0x0000001a11057208 */ /* 0x000fe40001800000 */
[----:B------:R-:W0:Y:S01]  /*0680*/  MUFU.EX2 R15, R28 ;  /* 0x0000001c000f7308 */ /* 0x000e220000000800 */
[----:B------:R-:W-:Y:S01]  /*0690*/  FMUL R11, R18, 1.4426950216293334961 ;  /* 0x3fb8aa3b120b7820 */ /* 0x000fe20000400000 */
[----:B------:R-:W-:-:S02]  /*06a0*/  FSEL R26, R26, R17, P3 ;  /* 0x000000111a1a7208 */ /* 0x000fc40001800000 */
[C---:B------:R-:W-:Y:S02]  /*06b0*/  FSEL R17, R9.reuse, 1, !P6 ;  /* 0x3f80000009117808 */ /* 0x040fe40007000000 */
[----:B------:R-:W-:Y:S01]  /*06c0*/  FSEL R18, R9, 1, P6 ;  /* 0x3f80000009127808 */ /* 0x000fe20003000000 */
[----:B------:R-:W-:Y:S01]  /*06d0*/  FADD R26, -R5, R26 ;  /* 0x0000001a051a7221 */ /* 0x000fe20000000100 */
[----:B------:R-:W-:Y:S01]  /*06e0*/  @!P2 FMUL R13, R13, 0.5 ;  /* 0x3f0000000d0da820 */ /* 0x000fe20000400000 */
[----:B------:R-:W-:Y:S02]  /*06f0*/  FSETP.GEU.AND P6, PT, R11, -126, PT ;  /* 0xc2fc00000b00780b */ /* 0x000fe40003fce000 */
[----:B------:R-:W-:-:S03]  /*0700*/  FMUL R9, R26, 1.4426950216293334961 ;  /* 0x3fb8aa3b1a097820 */ /* 0x000fc60000400000 */
[----:B------:R-:W1:Y:S01]  /*0710*/  MUFU.EX2 R13, R13 ;  /* 0x0000000d000d7308 */ /* 0x000e620000000800 */
[----:B0-----:R-:W-:Y:S01]  /*0720*/  @!P4 FMUL R15, R15, R15 ;  /* 0x0000000f0f0fc220 */ /* 0x001fe20000400000 */
[----:B------:R-:W-:-:S03]  /*0730*/  FSETP.GEU.AND P4, PT, R9, -126, PT ;  /* 0xc2fc00000900780b */ /* 0x000fc60003f8e000 */
[----:B------:R-:W-:-:S03]  /*0740*/  FFMA R17, R17, R15, R18 ;  /* 0x0000000f11117223 */ /* 0x000fc60000000012 */
[----:B------:R-:W-:Y:S02]  /*0750*/  @!P6 FMUL R11, R11, 0.5 ;  /* 0x3f0000000b0be820 */ /* 0x000fe40000400000 */
[C---:B------:R-:W-:Y:S02]  /*0760*/  FSEL R18, R17.reuse, 1, P1 ;  /* 0x3f80000011127808 */ /* 0x040fe40000800000 */
[----:B------:R-:W-:Y:S02]  /*0770*/  FSEL R17, R17, 1, !P1 ;  /* 0x3f80000011117808 */ /* 0x000fe40004800000 */
[----:B------:R-:W0:Y:S01]  /*0780*/  MUFU.EX2 R11, R11 ;  /* 0x0000000b000b7308 */ /* 0x000e220000000800 */
[-C--:B------:R-:W-:Y:S01]  /*0790*/  FSETP.GT.AND P1, PT, R5, R16.reuse, PT ;  /* 0x000000100500720b */ /* 0x080fe20003f24000 */
[----:B-1----:R-:W-:Y:S01]  /*07a0*/  @!P2 FMUL R13, R13, R13 ;  /* 0x0000000d0d0da220 */ /* 0x002fe20000400000 */
[----:B------:R-:W-:Y:S02]  /*07b0*/  @!P4 FMUL R9, R9, 0.5 ;  /* 0x3f0000000909c820 */ /* 0x000fe40000400000 */
[----:B------:R-:W-:Y:S01]  /*07c0*/  FSEL R15, R5, R16, P1 ;  /* 0x00000010050f7208 */ /* 0x000fe20000800000 */
[----:B------:R-:W-:Y:S01]  /*07d0*/  FFMA R17, R17, R13, R18 ;  /* 0x0000000d11117223 */ /* 0x000fe20000000012 */
[----:B------:R-:W-:-:S02]  /*07e0*/  FSEL R16, R16, R5, P1 ;  /* 0x0000000510107208 */ /* 0x000fc40000800000 */
[CC--:B------:R-:W-:Y:S01]  /*07f0*/  FSETP.GT.AND P2, PT, R15.reuse, R10.reuse, PT ;  /* 0x0000000a0f00720b */ /* 0x0c0fe20003f44000 */
[----:B------:R-:W1:Y:S02]  /*0800*/  MUFU.EX2 R9, R9 ;  /* 0x0000000900097308 */ /* 0x000e640000000800 */
[C---:B------:R-:W-:Y:S01]  /*0810*/  FADD R16, -R15.reuse, R16 ;  /* 0x000000100f107221 */ /* 0x040fe20000000100 */
[----:B------:R-:W-:Y:S02]  /*0820*/  FSEL R5, R15, R10, P2 ;  /* 0x0000000a0f057208 */ /* 0x000fe40001000000 */
[----:B------:R-:W-:Y:S01]  /*0830*/  FSEL R18, R10, R15, P2 ;  /* 0x0000000f0a127208 */ /* 0x000fe20001000000 */
[----:B------:R-:W-:Y:S01]  /*0840*/  FMUL R10, R16, 1.4426950216293334961 ;  /* 0x3fb8aa3b100a7820 */ /* 0x000fe20000400000 */
[----:B------:R-:W-:Y:S01]  /*0850*/  FSEL R16, R17, 1, P5 ;  /* 0x3f80000011107808 */ /* 0x000fe20002800000 */
[----:B0-----:R-:W-:Y:S01]  /*0860*/  @!P6 FMUL R11, R11, R11 ;  /* 0x0000000b0b0be220 */ /* 0x001fe20000400000 */
[----:B------:R-:W-:Y:S01]  /*0870*/  FSEL R17, R17, 1, !P5 ;  /* 0x3f80000011117808 */ /* 0x000fe20006800000 */
[----:B------:R-:W-:Y:S01]  /*0880*/  FADD R18, -R5, R18 ;  /* 0x0000001205127221 */ /* 0x000fe20000000100 */
[----:B------:R-:W-:-:S02]  /*0890*/  FSETP.GEU.AND P5, PT, R10, -126, PT ;  /* 0xc2fc00000a00780b */ /* 0x000fc40003fae000 */
[-C--:B----4-:R-:W-:Y:S01]  /*08a0*/  FSETP.GT.AND P6, PT, R5, R12.reuse, PT ;  /* 0x0000000c0500720b */ /* 0x090fe20003fc4000 */
[----:B------:R-:W-:Y:S01]  /*08b0*/  FFMA R16, R17, R11, R16 ;  /* 0x0000000b11107223 */ /* 0x000fe20000000010 */
[----:B------:R-:W-:Y:S02]  /*08c0*/  FMUL R11, R18, 1.4426950216293334961 ;  /* 0x3fb8aa3b120b7820 */ /* 0x000fe40000400000 */
[----:B------:R-:W-:Y:S01]  /*08d0*/  FSEL R13, R5, R12, P6 ;  /* 0x0000000c050d7208 */ /* 0x000fe20003000000 */
[----:B-1----:R-:W-:Y:S01]  /*08e0*/  @!P4 FMUL R9, R9, R9 ;  /* 0x000000090909c220 */ /* 0x002fe20000400000 */
[----:B------:R-:W-:Y:S02]  /*08f0*/  FSEL R24, R12, R5, P6 ;  /* 0x000000050c187208 */ /* 0x000fe40003000000 */
[C---:B------:R-:W-:Y:S02]  /*0900*/  FSEL R12, R16.reuse, 1, P3 ;  /* 0x3f800000100c7808 */ /* 0x040fe40001800000 */
[----:B------:R-:W-:Y:S01]  /*0910*/  FSEL R5, R16, 1, !P3 ;  /* 0x3f80000010057808 */ /* 0x000fe20005800000 */
[----:B------:R-:W-:Y:S01]  /*0920*/  @!P5 FMUL R10, R10, 0.5 ;  /* 0x3f0000000a0ad820 */ /* 0x000fe20000400000 */
[----:B------:R-:W-:Y:S01]  /*0930*/  FSETP.GEU.AND P4, PT, R11, -126, PT ;  /* 0xc2fc00000b00780b */ /* 0x000fe20003f8e000 */
[C---:B------:R-:W-:Y:S01]  /*0940*/  FADD R24, -R13.reuse, R24 ;  /* 0x000000180d187221 */ /* 0x040fe20000000100 */
[----:B------:R-:W-:Y:S01]  /*0950*/  FSETP.GT.AND P3, PT, R13, R14, PT ;  /* 0x0000000e0d00720b */ /* 0x000fe20003f64000 */
[----:B------:R-:W-:-:S02]  /*0960*/  FFMA R12, R5, R9, R12 ;  /* 0x00000009050c7223 */ /* 0x000fc4000000000c */
[----:B------:R-:W0:Y:S01]  /*0970*/  MUFU.EX2 R10, R10 ;  /* 0x0000000a000a7308 */ /* 0x000e220000000800 */
[----:B------:R-:W-:Y:S01]  /*0980*/  FMUL R24, R24, 1.4426950216293334961 ;  /* 0x3fb8aa3b18187820 */ /* 0x000fe20000400000 */
[----:B------:R-:W-:Y:S02]  /*0990*/  FSEL R5, R13, R14, P3 ;  /* 0x0000000e0d057208 */ /* 0x000fe40001800000 */
[----:B------:R-:W-:Y:S02]  /*09a0*/  FSEL R14, R14, R13, P3 ;  /* 0x0000000d0e0e7208 */ /* 0x000fe40001800000 */
[C---:B------:R-:W-:Y:S02]  /*09b0*/  FSEL R9, R12.reuse, 1, P1 ;  /* 0x3f8000000c097808 */ /* 0x040fe40000800000 */
[----:B------:R-:W-:Y:S01]  /*09c0*/  FSEL R12, R12, 1, !P1 ;  /* 0x3f8000000c0c7808 */ /* 0x000fe20004800000 */
[----:B------:R-:W-:Y:S01]  /*09d0*/  @!P4 FMUL R11, R11, 0.5 ;  /* 0x3f0000000b0bc820 */ /* 0x000fe20000400000 */
[----:B------:R-:W-:Y:S01]  /*09e0*/  FSETP.GEU.AND P1, PT, R24, -126, PT ;  /* 0xc2fc00001800780b */ /* 0x000fe20003f2e000 */
[----:B------:R-:W-:-:S02]  /*09f0*/  FADD R14, -R5, R14 ;  /* 0x0000000e050e7221 */ /* 0x000fc40000000100 */
[----:B------:R-:W1:Y:S02]  /*0a00*/  MUFU.EX2 R13, R11 ;  /* 0x0000000b000d7308 */ /* 0x000e640000000800 */
[----:B------:R-:W-:Y:S01]  /*0a10*/  FMUL R14, R14, 1.4426950216293334961 ;  /* 0x3fb8aa3b0e0e7820 */ /* 0x000fe20000400000 */
[----:B0-----:R-:W-:-:S04]  /*0a20*/  @!P5 FMUL R10, R10, R10 ;  /* 0x0000000a0a0ad220 */ /* 0x001fc80000400000 */
[----:B------:R-:W-:Y:S01]  /*0a30*/  FSETP.GEU.AND P5, PT, R14, -126, PT ;  /* 0xc2fc00000e00780b */ /* 0x000fe20003fae000 */
[----:B------:R-:W-:Y:S02]  /*0a40*/  FFMA R9, R12, R10, R9 ;  /* 0x0000000a0c097223 */ /* 0x000fe40000000009 */
[----:B------:R-:W-:-:S03]  /*0a50*/  @!P1 FMUL R24, R24, 0.5 ;  /* 0x3f00000018189820 */ /* 0x000fc60000400000 */
[C---:B------:R-:W-:Y:S01]  /*0a60*/  FSEL R10, R9.reuse, 1, P2 ;  /* 0x3f800000090a7808 */ /* 0x040fe20001000000 */
[----:B------:R-:W0:Y:S01]  /*0a70*/  MUFU.EX2 R12, R24 ;  /* 0x00000018000c7308 */ /* 0x000e220000000800 */
[----:B------:R-:W-:Y:S01]  /*0a80*/  FSEL R9, R9, 1, !P2 ;  /* 0x3f80000009097808 */ /* 0x000fe20005000000 */
[----:B-1----:R-:W-:-:S04]  /*0a90*/  @!P4 FMUL R13, R13, R13 ;  /* 0x0000000d0d0dc220 */ /* 0x002fc80000400000 */
[----:B------:R-:W-:Y:S01]  /*0aa0*/  @!P5 FMUL R14, R14, 0.5 ;  /* 0x3f0000000e0ed820 */ /* 0x000fe20000400000 */
[----:B------:R-:W-:-:S03]  /*0ab0*/  FFMA R9, R9, R13, R10 ;  /* 0x0000000d09097223 */ /* 0x000fc6000000000a */
[----:B------:R-:W1:Y:S02]  /*0ac0*/  MUFU.EX2 R11, R14 ;  /* 0x0000000e000b7308 */ /* 0x000e640000000800 */
[C---:B------:R-:W-:Y:S02]  /*0ad0*/  FSEL R10, R9.reuse, 1, P6 ;  /* 0x3f800000090a7808 */ /* 0x040fe40003000000 */
[----:B------:R-:W-:Y:S01]  /*0ae0*/  FSEL R9, R9, 1, !P6 ;  /* 0x3f80000009097808 */ /* 0x000fe20007000000 */
[----:B0-----:R-:W-:Y:S01]  /*0af0*/  @!P1 FMUL R12, R12, R12 ;  /* 0x0000000c0c0c9220 */ /* 0x001fe20000400000 */
[----:B------:R-:W-:-:S03]  /*0b00*/  ISETP.NE.AND P1, PT, R8, RZ, PT ;  /* 0x000000ff0800720c */ /* 0x000fc60003f25270 */
[----:B------:R-:W-:-:S05]  /*0b10*/  FFMA R9, R9, R12, R10 ;  /* 0x0000000c09097223 */ /* 0x000fca000000000a */
[----:B------:R-:W-:Y:S01]  /*0b20*/  FSEL R10, R9, 1, P3 ;  /* 0x3f800000090a7808 */ /* 0x000fe20001800000 */
[----:B-1----:R-:W-:Y:S01]  /*0b30*/  @!P5 FMUL R11, R11, R11 ;  /* 0x0000000b0b0bd220 */ /* 0x002fe20000400000 */
[----:B------:R-:W-:-:S05]  /*0b40*/  FSEL R9, R9, 1, !P3 ;  /* 0x3f80000009097808 */ /* 0x000fca0005800000 */
[----:B------:R-:W-:Y:S01]  /*0b50*/  FFMA R9, R9, R11, R10 ;  /* 0x0000000b09097223 */ /* 0x000fe2000000000a */
[----:B------:R-:W-:Y:S06]  /*0b60*/  @P1 BRA `(.L_x_313) ;  /* 0xfffffff800081947 */ /* 0x000fec000383ffff */
.L_x_312:
        /* <DEDUP_REMOVED lines=9> */
[----:B0-----:R-:W-:-:S06]  /*0c00*/  IMAD.WIDE.U32 R14, R11, 0x4, R6 ;  /* 0x000000040b0e7825 */ /* 0x001fcc00078e0006 */
[----:B------:R-:W2:Y:S01]  /*0c10*/  LDG.E.CONSTANT R14, desc[UR6][R14.64] ;  /* 0x000000060e0e7981 */ /* 0x000ea2000c1e9900 */
[C---:B------:R-:W-:Y:S01]  /*0c20*/  IMAD.WIDE.U32 R10, R13.reuse, 0x4, R6 ;  /* 0x000000040d0a7825 */ /* 0x040fe200078e0006 */
[----:B------:R-:W-:-:S05]  /*0c30*/  IADD3 R17, PT, PT, R13, R0, RZ ;  /* 0x000000000d117210 */ /* 0x000fca0007ffe0ff */
[----:B------:R-:W3:Y:S01]  /*0c40*/  LDG.E.CONSTANT R11, desc[UR6][R10.64] ;  /* 0x000000060a0b7981 */ /* 0x000ee2000c1e9900 */
[C---:B------:R-:W-:Y:S01]  /*0c50*/  IMAD.WIDE.U32 R12, R17.reuse, 0x4, R6 ;  /* 0x00000004110c7825 */ /* 0x040fe200078e0006 */
[----:B------:R-:W-:-:S05]  /*0c60*/  IADD3 R17, PT, PT, R17, R0, RZ ;  /* 0x0000000011117210 */ /* 0x000fca0007ffe0ff */
[----:B------:R-:W4:Y:S01]  /*0c70*/  LDG.E.CONSTANT R12, desc[UR6][R12.64] ;  /* 0x000000060c0c7981 */ /* 0x000f22000c1e9900 */
[----:B------:R-:W-:-:S06]  /*0c80*/  IMAD.WIDE.U32 R6, R17, 0x4, R6 ;  /* 0x0000000411067825 */ /* 0x000fcc00078e0006 */
[----:B------:R0:W5:Y:S01]  /*0c90*/  LDG.E.CONSTANT R7, desc[UR6][R6.64] ;  /* 0x0000000606077981 */ /* 0x000162000c1e9900 */
[----:B------:R-:W-:Y:S02]  /*0ca0*/  IADD3 R4, PT, PT, R4, 0x4, RZ ;  /* 0x0000000404047810 */ /* 0x000fe40007ffe0ff */
[----:B--2---:R-:W-:-:S04]  /*0cb0*/  FSETP.GT.AND P6, PT, R5, R14, PT ;  /* 0x0000000e0500720b */ /* 0x004fc80003fc4000 */
[----:B------:R-:W-:Y:S02]  /*0cc0*/  FSEL R8, R5, R14, P6 ;  /* 0x0000000e05087208 */ /* 0x000fe40003000000 */
[----:B------:R-:W-:Y:S02]  /*0cd0*/  FSEL R5, R14, R5, P6 ;  /* 0x000000050e057208 */ /* 0x000fe40003000000 */
[----:B---3--:R-:W-:-:S03]  /*0ce0*/  FSETP.GT.AND P1, PT, R8, R11, PT ;  /* 0x0000000b0800720b */ /* 0x008fc60003f24000 */
[----:B------:R-:W-:-:S04]  /*0cf0*/  FADD R5, -R8, R5 ;  /* 0x0000000508057221 */ /* 0x000fc80000000100 */
[----:B------:R-:W-:Y:S01]  /*0d00*/  FMUL R10, R5, 1.4426950216293334961 ;  /* 0x3fb8aa3b050a7820 */ /* 0x000fe20000400000 */
[----:B------:R-:W-:Y:S02]  /*0d10*/  FSEL R5, R8, R11, P1 ;  /* 0x0000000b08057208 */ /* 0x000fe40000800000 */
[----:B------:R-:W-:Y:S02]  /*0d20*/  FSEL R8, R11, R8, P1 ;  /* 0x000000080b087208 */ /* 0x000fe40000800000 */
[----:B------:R-:W-:Y:S02]  /*0d30*/  FSETP.GEU.AND P2, PT, R10, -126, PT ;  /* 0xc2fc00000a00780b */ /* 0x000fe40003f4e000 */
[C---:B----4-:R-:W-:Y:S01]  /*0d40*/  FSETP.GT.AND P3, PT, R5.reuse, R12, PT ;  /* 0x0000000c0500720b */ /* 0x050fe20003f64000 */
[----:B------:R-:W-:-:S03]  /*0d50*/  FADD R8, -R5, R8 ;  /* 0x0000000805087221 */ /* 0x000fc60000000100 */
[----:B0-----:R-:W-:Y:S01]  /*0d60*/  FSEL R6, R5, R12, P3 ;  /* 0x0000000c05067208 */ /* 0x001fe20001800000 */
[----:B------:R-:W-:Y:S01]  /*0d70*/  FMUL R8, R8, 1.4426950216293334961 ;  /* 0x3fb8aa3b08087820 */ /* 0x000fe20000400000 */
[----:B------:R-:W-:Y:S02]  /*0d80*/  FSEL R5, R12, R5, P3 ;  /* 0x000000050c057208 */ /* 0x000fe40001800000 */
[----:B-----5:R-:W-:Y:S02]  /*0d90*/  FSETP.GT.AND P5, PT, R6, R7, PT ;  /* 0x000000070600720b */ /* 0x020fe40003fa4000 */
[----:B------:R-:W-:Y:S01]  /*0da0*/  FSETP.GEU.AND P4, PT, R8, -126, PT ;  /* 0xc2fc00000800780b */ /* 0x000fe20003f8e000 */
[----:B------:R-:W-:Y:S01]  /*0db0*/  @!P2 FMUL R10, R10, 0.5 ;  /* 0x3f0000000a0aa820 */ /* 0x000fe20000400000 */
[----:B------:R-:W-:Y:S01]  /*0dc0*/  FADD R5, -R6, R5 ;  /* 0x0000000506057221 */ /* 0x000fe20000000100 */
[----:B------:R-:W-:-:S03]  /*0dd0*/  FSEL R14, R7, R6, P5 ;  /* 0x00000006070e7208 */ /* 0x000fc60002800000 */
[----:B------:R-:W-:Y:S01]  /*0de0*/  FMUL R12, R5, 1.4426950216293334961 ;  /* 0x3fb8aa3b050c7820 */ /* 0x000fe20000400000 */
[----:B------:R-:W0:Y:S01]  /*0df0*/  MUFU.EX2 R10, R10 ;  /* 0x0000000a000a7308 */ /* 0x000e220000000800 */
[----:B------:R-:W-:Y:S02]  /*0e00*/  FSEL R5, R6, R7, P5 ;  /* 0x0000000706057208 */ /* 0x000fe40002800000 */
[C---:B------:R-:W-:Y:S02]  /*0e10*/  FSEL R6, R9.reuse, 1, !P6 ;  /* 0x3f80000009067808 */ /* 0x040fe40007000000 */
[----:B------:R-:W-:Y:S01]  /*0e20*/  FSEL R9, R9, 1, P6 ;  /* 0x3f80000009097808 */ /* 0x000fe20003000000 */
[----:B------:R-:W-:Y:S01]  /*0e30*/  @!P4 FMUL R8, R8, 0.5 ;  /* 0x3f0000000808c820 */ /* 0x000fe20000400000 */
[----:B------:R-:W-:Y:S01]  /*0e40*/  FSETP.GEU.AND P6, PT, R12, -126, PT ;  /* 0xc2fc00000c00780b */ /* 0x000fe20003fce000 */
[----:B------:R-:W-:Y:S02]  /*0e50*/  FADD R14, -R5, R14 ;  /* 0x0000000e050e7221 */ /* 0x000fe40000000100 */
[----:B------:R-:W1:Y:S02]  /*0e60*/  MUFU.EX2 R11, R8 ;  /* 0x00000008000b7308 */ /* 0x000e640000000800 */
[----:B------:R-:W-:Y:S01]  /*0e70*/  FMUL R14, R14, 1.4426950216293334961 ;  /* 0x3fb8aa3b0e0e7820 */ /* 0x000fe20000400000 */
[----:B0-----:R-:W-:-:S04]  /*0e80*/  @!P2 FMUL R10, R10, R10 ;  /* 0x0000000a0a0aa220 */ /* 0x001fc80000400000 */
[----:B------:R-:W-:-:S03]  /*0e90*/  FSETP.GEU.AND P2, PT, R14, -126, PT ;  /* 0xc2fc00000e00780b */ /* 0x000fc60003f4e000 */
[----:B------:R-:W-:Y:S01]  /*0ea0*/  @!P6 FMUL R12, R12, 0.5 ;  /* 0x3f0000000c0ce820 */ /* 0x000fe20000400000 */
[----:B------:R-:W-:-:S03]  /*0eb0*/  FFMA R6, R6, R10, R9 ;  /* 0x0000000a06067223 */ /* 0x000fc60000000009 */
[----:B------:R-:W0:Y:S02]  /*0ec0*/  MUFU.EX2 R9, R12 ;  /* 0x0000000c00097308 */ /* 0x000e240000000800 */
[C---:B------:R-:W-:Y:S01]  /*0ed0*/  FSEL R7, R6.reuse, 1, P1 ;  /* 0x3f80000006077808 */ /* 0x040fe20000800000 */
[----:B-1----:R-:W-:Y:S01]  /*0ee0*/  @!P4 FMUL R11, R11, R11 ;  /* 0x0000000b0b0bc220 */ /* 0x002fe20000400000 */
[----:B------:R-:W-:Y:S02]  /*0ef0*/  FSEL R6, R6, 1, !P1 ;  /* 0x3f80000006067808 */ /* 0x000fe40004800000 */
[----:B------:R-:W-:-:S03]  /*0f00*/  @!P2 FMUL R14, R14, 0.5 ;  /* 0x3f0000000e0ea820 */ /* 0x000fc60000400000 */
[----:B------:R-:W-:Y:S01]  /*0f10*/  FFMA R6, R6, R11, R7 ;  /* 0x0000000b06067223 */ /* 0x000fe20000000007 */
[----:B------:R-:W1:Y:S04]  /*0f20*/  MUFU.EX2 R8, R14 ;  /* 0x0000000e00087308 */ /* 0x000e680000000800 */
[C---:B------:R-:W-:Y:S02]  /*0f30*/  FSEL R7, R6.reuse, 1, P3 ;  /* 0x3f80000006077808 */ /* 0x040fe40001800000 */
[----:B------:R-:W-:Y:S01]  /*0f40*/  FSEL R6, R6, 1, !P3 ;  /* 0x3f80000006067808 */ /* 0x000fe20005800000 */
[----:B0-----:R-:W-:-:S04]  /*0f50*/  @!P6 FMUL R9, R9, R9 ;  /* 0x000000090909e220 */ /* 0x001fc80000400000 */
[----:B------:R-:W-:-:S05]  /*0f60*/  FFMA R6, R6, R9, R7 ;  /* 0x0000000906067223 */ /* 0x000fca0000000007 */
[C---:B------:R-:W-:Y:S02]  /*0f70*/  FSEL R9, R6.reuse, 1, P5 ;  /* 0x3f80000006097808 */ /* 0x040fe40002800000 */
[----:B------:R-:W-:Y:S01]  /*0f80*/  FSEL R6, R6, 1, !P5 ;  /* 0x3f80000006067808 */ /* 0x000fe20006800000 */
[----:B-1----:R-:W-:-:S04]  /*0f90*/  @!P2 FMUL R8, R8, R8 ;  /* 0x000000080808a220 */ /* 0x002fc80000400000 */
[----:B------:R-:W-:-:S07]  /*0fa0*/  FFMA R9, R6, R8, R9 ;  /* 0x0000000806097223 */ /* 0x000fce0000000009 */
.L_x_314:
        /* <DEDUP_REMOVED lines=9> */
[----:B------:R-:W-:-:S05]  /*1040*/  IADD3 R13, PT, PT, R13, R0, RZ ;  /* 0x000000000d0d7210 */ /* 0x000fca0007ffe0ff */
[----:B------:R-:W2:Y:S01]  /*1050*/  LDG.E.CONSTANT R10, desc[UR6][R10.64] ;  /* 0x000000060a0a7981 */ /* 0x000ea2000c1e9900 */
[----:B------:R-:W-:-:S06]  /*1060*/  IMAD.WIDE.U32 R6, R13, 0x4, R6 ;  /* 0x000000040d067825 */ /* 0x000fcc00078e0006 */
[----:B------:R-:W3:Y:S01]  /*1070*/  LDG.E.CONSTANT R7, desc[UR6][R6.64] ;  /* 0x0000000606077981 */ /* 0x000ee2000c1e9900 */
[----:B------:R-:W-:Y:S02]  /*1080*/  IADD3 R4, PT, PT, R4, 0x2, RZ ;  /* 0x0000000204047810 */ /* 0x000fe40007ffe0ff */
[----:B--2---:R-:W-:-:S04]  /*1090*/  FSETP.GT.AND P0, PT, R5, R10, PT ;  /* 0x0000000a0500720b */ /* 0x004fc80003f04000 */
[----:B------:R-:W-:Y:S02]  /*10a0*/  FSEL R8, R5, R10, P0 ;  /* 0x0000000a05087208 */ /* 0x000fe40000000000 */
[----:B------:R-:W-:Y:S02]  /*10b0*/  FSEL R5, R10, R5, P0 ;  /* 0x000000050a057208 */ /* 0x000fe40000000000 */
[C---:B---3--:R-:W-:Y:S02]  /*10c0*/  FSETP.GT.AND P3, PT, R8.reuse, R7, PT ;  /* 0x000000070800720b */ /* 0x048fe40003f64000 */
[C---:B------:R-:W-:Y:S01]  /*10d0*/  FSEL R6, R9.reuse, 1, !P0 ;  /* 0x3f80000009067808 */ /* 0x040fe20004000000 */
[----:B------:R-:W-:Y:S01]  /*10e0*/  FADD R5, -R8, R5 ;  /* 0x0000000508057221 */ /* 0x000fe20000000100 */
[----:B------:R-:W-:-:S03]  /*10f0*/  FSEL R9, R9, 1, P0 ;  /* 0x3f80000009097808 */ /* 0x000fc60000000000 */
[----:B------:R-:W-:Y:S01]  /*1100*/  FMUL R12, R5, 1.4426950216293334961 ;  /* 0x3fb8aa3b050c7820 */ /* 0x000fe20000400000 */
[----:B------:R-:W-:Y:S02]  /*1110*/  FSEL R5, R8, R7, P3 ;  /* 0x0000000708057208 */ /* 0x000fe40001800000 */
[----:B------:R-:W-:Y:S02]  /*1120*/  FSEL R8, R7, R8, P3 ;  /* 0x0000000807087208 */ /* 0x000fe40001800000 */
[----:B------:R-:W-:-:S03]  /*1130*/  FSETP.GEU.AND P2, PT, R12, -126, PT ;  /* 0xc2fc00000c00780b */ /* 0x000fc60003f4e000 */
[----:B------:R-:W-:-:S04]  /*1140*/  FADD R8, -R5, R8 ;  /* 0x0000000805087221 */ /* 0x000fc80000000100 */
[----:B------:R-:W-:-:S05]  /*1150*/  FMUL R8, R8, 1.4426950216293334961 ;  /* 0x3fb8aa3b08087820 */ /* 0x000fca0000400000 */
[----:B------:R-:W-:Y:S01]  /*1160*/  FSETP.GEU.AND P4, PT, R8, -126, PT ;  /* 0xc2fc00000800780b */ /* 0x000fe20003f8e000 */
[----:B------:R-:W-:-:S04]  /*1170*/  @!P2 FMUL R12, R12, 0.5 ;  /* 0x3f0000000c0ca820 */ /* 0x000fc80000400000 */
[----:B------:R-:W0:Y:S08]  /*1180*/  MUFU.EX2 R7, R12 ;  /* 0x0000000c00077308 */ /* 0x000e300000000800 */
[----:B------:R-:W-:-:S04]  /*1190*/  @!P4 FMUL R8, R8, 0.5 ;  /* 0x3f0000000808c820 */ /* 0x000fc80000400000 */
[----:B------:R-:W1:Y:S01]  /*11a0*/  MUFU.EX2 R10, R8 ;  /* 0x00000008000a7308 */ /* 0x000e620000000800 */
[----:B0-----:R-:W-:-:S04]  /*11b0*/  @!P2 FMUL R7, R7, R7 ;  /* 0x000000070707a220 */ /* 0x001fc80000400000 */
[----:B------:R-:W-:-:S05]  /*11c0*/  FFMA R6, R6, R7, R9 ;  /* 0x0000000706067223 */ /* 0x000fca0000000009 */
[C---:B------:R-:W-:Y:S02]  /*11d0*/  FSEL R9, R6.reuse, 1, P3 ;  /* 0x3f80000006097808 */ /* 0x040fe40001800000 */
[----:B------:R-:W-:Y:S01]  /*11e0*/  FSEL R6, R6, 1, !P3 ;  /* 0x3f80000006067808 */ /* 0x000fe20005800000 */
[----:B-1----:R-:W-:-:S04]  /*11f0*/  @!P4 FMUL R10, R10, R10 ;  /* 0x0000000a0a0ac220 */ /* 0x002fc80000400000 */
[----:B------:R-:W-:-:S07]  /*1200*/  FFMA R9, R6, R10, R9 ;  /* 0x0000000a06097223 */ /* 0x000fce0000000009 */
.L_x_315:
        /* <DEDUP_REMOVED lines=11> */
[----:B------:R-:W-:-:S04]  /*12c0*/  FADD R5, -R4, R5 ;  /* 0x0000000504057221 */ /* 0x000fc80000000100 */
[----:B------:R-:W-:Y:S01]  /*12d0*/  FMUL R10, R5, 1.4426950216293334961 ;  /* 0x3fb8aa3b050a7820 */ /* 0x000fe20000400000 */
[----:B------:R-:W-:-:S04]  /*12e0*/  MOV R5, R4 ;  /* 0x0000000400057202 */ /* 0x000fc80000000f00 */
[----:B------:R-:W-:-:S13]  /*12f0*/  FSETP.GEU.AND P1, PT, R10, -126, PT ;  /* 0xc2fc00000a00780b */ /* 0x000fda0003f2e000 */
[----:B------:R-:W-:-:S04]  /*1300*/  @!P1 FMUL R10, R10, 0.5 ;  /* 0x3f0000000a0a9820 */ /* 0x000fc80000400000 */
[----:B------:R-:W0:Y:S02]  /*1310*/  MUFU.EX2 R11, R10 ;  /* 0x0000000a000b7308 */ /* 0x000e240000000800 */
[----:B0-----:R-:W-:-:S04]  /*1320*/  @!P1 FMUL R11, R11, R11 ;  /* 0x0000000b0b0b9220 */ /* 0x001fc80000400000 */
[----:B------:R-:W-:Y:S01]  /*1330*/  FFMA R9, R8, R11, R9 ;  /* 0x0000000b08097223 */ /* 0x000fe20000000009 */
[----:B------:R-:W-:Y:S06]  /*1340*/  BRA `(.L_x_311) ;  /* 0x00000010002c7947 */ /* 0x000fec0003800000 */
.L_x_310:
[----:B------:R-:W-:-:S13]  /*1350*/  ISETP.GE.AND P0, PT, R6, -0x3ff, PT ;  /* 0xfffffc010600780c */ /* 0x000fda0003f06270 */
[----:B------:R-:W-:Y:S05]  /*1360*/  @!P0 BRA `(.L_x_311) ;  /* 0x0000001000248947 */ /* 0x000fea0003800000 */
[----:B------:R-:W-:Y:S01]  /*1370*/  ISETP.GE.U32.AND P1, PT, R20, 0x7, PT ;  /* 0x000000071400780c */ /* 0x000fe20003f26070 */
[----:B------:R-:W-:Y:S01]  /*1380*/  HFMA2 R19, -RZ, RZ, 0, 0 ;  /* 0x00000000ff137431 */ /* 0x000fe200000001ff */
[C---:B------:R-:W-:Y:S01]  /*1390*/  LOP3.LUT R22, R3.reuse, 0x7, RZ, 0xc0, !PT ;  /* 0x0000000703167812 */ /* 0x040fe200078ec0ff */
[----:B------:R-:W-:Y:S01]  /*13a0*/  IMAD R4, R3, R2, RZ ;  /* 0x0000000203047224 */ /* 0x000fe200078e02ff */
[----:B------:R-:W-:Y:S02]  /*13b0*/  MOV R5, 0xff7fffff ;  /* 0xff7fffff00057802 */ /* 0x000fe40000000f00 */
[----:B------:R-:W-:Y:S02]  /*13c0*/  ISETP.NE.AND P0, PT, R22, RZ, PT ;  /* 0x000000ff1600720c */ /* 0x000fe40003f05270 */
[----:B------:R-:W-:-:S05]  /*13d0*/  MOV R9, RZ ;  /* 0x000000ff00097202 */ /* 0x000fca0000000f00 */
[----:B------:R-:W-:Y:S06]  /*13e0*/  @!P1 BRA `(.L_x_316) ;  /* 0x0000000800149947 */ /* 0x000fec0003800000 */
[----:B------:R-:W0:Y:S01]  /*13f0*/  LDC.64 R6, c[0x0][0x380] ;  /* 0x0000e000ff067b82 */ /* 0x000e220000000a00 */
[----:B------:R-:W-:Y:S01]  /*1400*/  LOP3.LUT R19, R3, 0xfffffff8, RZ, 0xc0, !PT ;  /* 0xfffffff803137812 */ /* 0x000fe200078ec0ff */
[----:B------:R-:W1:Y:S01]  /*1410*/  LDCU UR5, c[0x0][0x398] ;  /* 0x00007300ff0577ac */ /* 0x000e620008000800 */
[----:B------:R-:W-:Y:S02]  /*1420*/  MOV R5, 0xff7fffff ;  /* 0xff7fffff00057802 */ /* 0x000fe40000000f00 */
[----:B------:R-:W-:Y:S01]  /*1430*/  MOV R9, RZ ;  /* 0x000000ff00097202 */ /* 0x000fe20000000f00 */
[----:B------:R-:W-:Y:S01]  /*1440*/  IMAD.MOV R8, RZ, RZ, -R19 ;  /* 0x000000ffff087224 */ /* 0x000fe200078e0a13 */
[----:B------:R-:W-:-:S06]  /*1450*/  UMOV UR4, URZ ;  /* 0x000000ff00047c82 */ /* 0x000fcc0008000000 */
.L_x_317:
        /* <DEDUP_REMOVED lines=126> */
.L_x_316:
[----:B------:R-:W-:Y:S05]  /*1c40*/  @!P0 BRA `(.L_x_311) ;  /* 0x0000000400ec8947 */ /* 0x000fea0003800000 */
[----:B------:R-:W-:Y:S02]  /*1c50*/  ISETP.GE.U32.AND P1, PT, R22, 0x4, PT ;  /* 0x000000041600780c */ /* 0x000fe40003f26070 */
[----:B------:R-:W-:-:S11]  /*1c60*/  LOP3.LUT P0, R16, R3, 0x3, RZ, 0xc0, !PT ;  /* 0x0000000303107812 */ /* 0x000fd6000780c0ff */
[----:B------:R-:W-:Y:S05]  /*1c70*/  @!P1 BRA `(.L_x_318) ;  /* 0x0000000000fc9947 */ /* 0x000fea0003800000 */
        /* <DEDUP_REMOVED lines=63> */
.L_x_318:
        /* <DEDUP_REMOVED lines=38> */
.L_x_319:
        /* <DEDUP_REMOVED lines=18> */
[----:B------:R-:W-:-:S07]  /*23f0*/  FFMA R9, R8, R11, R9 ;  /* 0x0000000b08097223 */ /* 0x000fce0000000009 */
.L_x_311:
[----:B------:R-:W-:Y:S05]  /*2400*/  BSYNC.RECONVERGENT B0 ;  /* 0x0000000000007941 */ /* 0x000fea0003800200 */
.L_x_309:
        /* <DEDUP_REMOVED lines=15> */
[----:B------:R-:W-:Y:S01]  /*2500*/  FSEL R9, R12, R9, P5 ;  /* 0x000000090c097208 */ /* 0x000fe20002800000 */
        /* <DEDUP_REMOVED lines=8> */
.L_x_321:
[----:B------:R-:W-:Y:S05]  /*2590*/  BSYNC.RECONVERGENT B0 ;  /* 0x0000000000007941 */ /* 0x000fea0003800200 */
.L_x_320:
[----:B------:R0:W1:Y:S01]  /*25a0*/  SHFL.DOWN PT, R6, R5, 0x2, 0x1f ;  /* 0x08401f0005067f89 */ /* 0x00006200000e0000 */
[----:B------:R-:W-:Y:S03]  /*25b0*/  BSSY.RECONVERGENT B0, `(.L_x_322) ;  /* 0x0000010000007945 */ /* 0x000fe60003800200 */
[----:B------:R0:W2:Y:S01]  /*25c0*/  SHFL.DOWN PT, R12, R9, 0x2, 0x1f ;  /* 0x08401f00090c7f89 */ /* 0x0000a200000e0000 */
[----:B------:R-:W-:Y:S05]  /*25d0*/  @P4 BRA `(.L_x_323) ;  /* 0x0000000000344947 */ /* 0x000fea0003800000 */
[----:B-1----:R-:W-:-:S04]  /*25e0*/  FSETP.GT.AND P4, PT, R5, R6, PT ;  /* 0x000000060500720b */ /* 0x002fc80003f84000 */
[----:B------:R-:W-:Y:S02]  /*25f0*/  FSEL R4, R5, R6, P4 ;  /* 0x0000000605047208 */ /* 0x000fe40002000000 */
[----:B0-----:R-:W-:Y:S02]  /*2600*/  FSEL R5, R6, R5, P4 ;  /* 0x0000000506057208 */ /* 0x001fe40002000000 */
[----:B--2---:R-:W-:Y:S02]  /*2610*/  FSEL R6, R9, R12, P4 ;  /* 0x0000000c09067208 */ /* 0x004fe40002000000 */
        /* <DEDUP_REMOVED lines=9> */
.L_x_323:
[----:B------:R-:W-:Y:S05]  /*26b0*/  BSYNC.RECONVERGENT B0 ;  /* 0x0000000000007941 */ /* 0x000fea0003800200 */
.L_x_322:
[----:B-1----:R1:W3:Y:S01]  /*26c0*/  SHFL.DOWN PT, R6, R5, 0x4, 0x1f ;  /* 0x08801f0005067f89 */ /* 0x0022e200000e0000 */
[----:B------:R-:W-:Y:S03]  /*26d0*/  BSSY.RECONVERGENT B0, `(.L_x_324) ;  /* 0x0000010000007945 */ /* 0x000fe60003800200 */
[----:B--2---:R1:W2:Y:S01]  /*26e0*/  SHFL.DOWN PT, R12, R9, 0x4, 0x1f ;  /* 0x08801f00090c7f89 */ /* 0x0042a200000e0000 */
[----:B------:R-:W-:Y:S05]  /*26f0*/  @P3 BRA `(.L_x_325) ;  /* 0x0000000000343947 */ /* 0x000fea0003800000 */
[----:B---3--:R-:W-:-:S04]  /*2700*/  FSETP.GT.AND P3, PT, R5, R6, PT ;  /* 0x000000060500720b */ /* 0x008fc80003f64000 */
[----:B------:R-:W-:Y:S02]  /*2710*/  FSEL R4, R5, R6, P3 ;  /* 0x0000000605047208 */ /* 0x000fe40001800000 */
[----:B01----:R-:W-:Y:S02]  /*2720*/  FSEL R5, R6, R5, P3 ;  /* 0x0000000506057208 */ /* 0x003fe40001800000 */
        /* <DEDUP_REMOVED lines=10> */
.L_x_325:
[----:B------:R-:W-:Y:S05]  /*27d0*/  BSYNC.RECONVERGENT B0 ;  /* 0x0000000000007941 */ /* 0x000fea0003800200 */
.L_x_324:
[----:B---3--:R3:W4:Y:S01]  /*27e0*/  SHFL.DOWN PT, R6, R5, 0x8, 0x1f ;  /* 0x09001f0005067f89 */ /* 0x00872200000e0000 */
[----:B------:R-:W-:Y:S03]  /*27f0*/  BSSY.RECONVERGENT B0, `(.L_x_326) ;  /* 0x0000010000007945 */ /* 0x000fe60003800200 */
[----:B--2---:R3:W2:Y:S01]  /*2800*/  SHFL.DOWN PT, R12, R9, 0x8, 0x1f ;  /* 0x09001f00090c7f89 */ /* 0x0046a200000e0000 */
[----:B------:R-:W-:Y:S05]  /*2810*/  @P1 BRA `(.L_x_327) ;  /* 0x0000000000341947 */ /* 0x000fea0003800000 */
[----:B----4-:R-:W-:-:S04]  /*2820*/  FSETP.GT.AND P1, PT, R5, R6, PT ;  /* 0x000000060500720b */ /* 0x010fc80003f24000 */
[----:B------:R-:W-:Y:S02]  /*2830*/  FSEL R4, R5, R6, P1 ;  /* 0x0000000605047208 */ /* 0x000fe40000800000 */
[----:B01-3--:R-:W-:Y:S02]  /*2840*/  FSEL R5, R6, R5, P1 ;  /* 0x0000000506057208 */ /* 0x00bfe40000800000 */
        /* <DEDUP_REMOVED lines=10> */
.L_x_327:
[----:B------:R-:W-:Y:S05]  /*28f0*/  BSYNC.RECONVERGENT B0 ;  /* 0x0000000000007941 */ /* 0x000fea0003800200 */
.L_x_326:
        /* <DEDUP_REMOVED lines=10> */
[----:B------:R-:W-:-:S04]  /*29a0*/  FADD R7, -R8, R7 ;  /* 0x0000000708077221 */ /* 0x000fc80000000100 */
[----:B------:R-:W-:Y:S01]  /*29b0*/  FMUL R7, R7, 1.4426950216293334961 ;  /* 0x3fb8aa3b07077820 */ /* 0x000fe20000400000 */
[----:B------:R-:W0:Y:S01]  /*29c0*/  @!P3 S2R R11, SR_CgaCtaId ;  /* 0x00000000000bb919 */ /* 0x000e220000008800 */
[----:B------:R-:W-:Y:S02]  /*29d0*/  @!P3 MOV R10, 0x400 ;  /* 0x00000400000ab802 */ /* 0x000fe40000000f00 */
[----:B----4-:R-:W-:Y:S02]  /*29e0*/  @!P3 SHF.R.U32.HI R6, RZ, 0x2, R2 ;  /* 0x00000002ff06b819 */ /* 0x010fe40000011602 */
[----:B------:R-:W-:Y:S02]  /*29f0*/  FSETP.GEU.AND P2, PT, R7, -126, PT ;  /* 0xc2fc00000700780b */ /* 0x000fe40003f4e000 */
[----:B------:R-:W-:-:S11]  /*2a00*/  @!P3 LOP3.LUT R6, R6, 0xf8, RZ, 0xc0, !PT ;  /* 0x000000f80606b812 */ /* 0x000fd600078ec0ff */
[----:B------:R-:W-:-:S04]  /*2a10*/  @!P2 FMUL R7, R7, 0.5 ;  /* 0x3f0000000707a820 */ /* 0x000fc80000400000 */
[----:B------:R-:W1:Y:S01]  /*2a20*/  MUFU.EX2 R5, R7 ;  /* 0x0000000700057308 */ /* 0x000e620000000800 */
[----:B0-----:R-:W-:-:S04]  /*2a30*/  @!P3 LEA R11, R11, R10, 0x18 ;  /* 0x0000000a0b0bb211 */ /* 0x001fc800078ec0ff */
[----:B------:R-:W-:Y:S01]  /*2a40*/  @!P3 IADD3 R6, PT, PT, R6, R11, RZ ;  /* 0x0000000b0606b210 */ /* 0x000fe20007ffe0ff */
[----:B-1----:R-:W-:-:S04]  /*2a50*/  @!P2 FMUL R5, R5, R5 ;  /* 0x000000050505a220 */ /* 0x002fc80000400000 */
[----:B------:R-:W-:Y:S01]  /*2a60*/  FFMA R9, R9, R5, R4 ;  /* 0x0000000509097223 */ /* 0x000fe20000000004 */
[----:B------:R-:W-:-:S04]  /*2a70*/  MOV R5, R8 ;  /* 0x0000000800057202 */ /* 0x000fc80000000f00 */
[----:B------:R0:W-:Y:S03]  /*2a80*/  @!P3 STS.64 [R6+0x20], R8 ;  /* 0x000020080600b388 */ /* 0x0001e60000000a00 */
.L_x_329:
[----:B------:R-:W-:Y:S05]  /*2a90*/  BSYNC.RECONVERGENT B0 ;  /* 0x0000000000007941 */ /* 0x000fea0003800200 */
.L_x_328:
[----:B------:R-:W-:Y:S06]  /*2aa0*/  BAR.SYNC.DEFER_BLOCKING 0x0 ;  /* 0x0000000000007b1d */ /* 0x000fec0000010000 */
[----:B------:R-:W-:Y:S04]  /*2ab0*/  BSSY.RECONVERGENT B0, `(.L_x_330) ;  /* 0x000018a000007945 */ /* 0x000fe80003800200 */
[----:B------:R-:W-:Y:S05]  /*2ac0*/  @P0 BRA `(.L_x_331) ;  /* 0x0000001800200947 */ /* 0x000fea0003800000 */
[----:B------:R-:W5:Y:S01]  /*2ad0*/  S2UR UR5, SR_CgaCtaId ;  /* 0x00000000000579c3 */ /* 0x000f620000008800 */
[----:B------:R-:W-:Y:S02]  /*2ae0*/  UMOV UR4, 0x400 ;  /* 0x0000040000047882 */ /* 0x000fe40000000000 */
[----:B-----5:R-:W-:-:S09]  /*2af0*/  ULEA UR4, UR5, UR4, 0x18 ;  /* 0x0000000405047291 */ /* 0x020fd2000f8ec0ff */
[----:B------:R-:W5:Y:S04]  /*2b00*/  LDS.64 R10, [UR4+0x28] ;  /* 0x00002804ff0a7984 */ /* 0x000f680008000a00 */
[----:B0-----:R-:W0:Y:S04]  /*2b10*/  LDS.128 R12, [UR4+0x30] ;  /* 0x00003004ff0c7984 */ /* 0x001e280008000c00 */
[----:B------:R-:W2:Y:S01]  /*2b20*/  LDS.128 R16, [UR4+0x40] ;  /* 0x00004004ff107984 */ /* 0x000ea20008000c00 */
[----:B-----5:R-:W-:-:S04]  /*2b30*/  FSETP.GT.AND P0, PT, R5, R10, PT ;  /* 0x0000000a0500720b */ /* 0x020fc80003f04000 */
[----:B------:R-:W-:Y:S02]  /*2b40*/  FSEL R7, R5, R10, P0 ;  /* 0x0000000a05077208 */ /* 0x000fe40000000000 */
[----:B------:R-:W-:Y:S02]  /*2b50*/  FSEL R10, R10, R5, P0 ;  /* 0x000000050a0a7208 */ /* 0x000fe40000000000 */
[-C--:B0-----:R-:W-:Y:S02]  /*2b60*/  FSETP.GT.AND P2, PT, R7, R12.reuse, PT ;  /* 0x0000000c0700720b */ /* 0x081fe40003f44000 */
[----:B------:R-:W-:Y:S01]  /*2b70*/  FSEL R22, R11, R9, P0 ;  /* 0x000000090b167208 */ /* 0x000fe20000000000 */
[C---:B------:R-:W-:Y:S01]  /*2b80*/  FADD R10, -R7.reuse, R10 ;  /* 0x0000000a070a7221 */ /* 0x040fe20000000100 */
[----:B------:R-:W-:Y:S02]  /*2b90*/  FSEL R25, R7, R12, P2 ;  /* 0x0000000c07197208 */ /* 0x000fe40001000000 */
[----:B------:R-:W-:Y:S01]  /*2ba0*/  FSEL R12, R12, R7, P2 ;  /* 0x000000070c0c7208 */ /* 0x000fe20001000000 */
[----:B------:R-:W-:Y:S01]  /*2bb0*/  FMUL R10, R10, 1.4426950216293334961 ;  /* 0x3fb8aa3b0a0a7820 */ /* 0x000fe20000400000 */
[C---:B------:R-:W-:Y:S01]  /*2bc0*/  FSETP.GT.AND P1, PT, R25.reuse, R14, PT ;  /* 0x0000000e1900720b */ /* 0x040fe20003f24000 */
[----:B-1-34-:R-:W0:Y:S02]  /*2bd0*/  LDS.128 R4, [UR4+0x50] ;  /* 0x00005004ff047984 */ /* 0x01ae240008000c00 */
[----:B------:R-:W-:Y:S01]  /*2be0*/  FADD R12, -R25, R12 ;  /* 0x0000000c190c7221 */ /* 0x000fe20000000100 */
[----:B------:R-:W-:-:S02]  /*2bf0*/  FSETP.GEU.AND P6, PT, R10, -126, PT ;  /* 0xc2fc00000a00780b */ /* 0x000fc40003fce000 */
[----:B------:R-:W-:Y:S01]  /*2c00*/  FSEL R29, R25, R14, P1 ;  /* 0x0000000e191d7208 */ /* 0x000fe20000800000 */
[----:B------:R-:W-:Y:S01]  /*2c10*/  FMUL R8, R12, 1.4426950216293334961 ;  /* 0x3fb8aa3b0c087820 */ /* 0x000fe20000400000 */
[----:B------:R-:W-:Y:S02]  /*2c20*/  FSEL R14, R14, R25, P1 ;  /* 0x000000190e0e7208 */ /* 0x000fe40000800000 */
[CC--:B--2---:R-:W-:Y:S02]  /*2c30*/  FSETP.GT.AND P3, PT, R29.reuse, R16.reuse, PT ;  /* 0x000000101d00720b */ /* 0x0c4fe40003f64000 */
[----:B------:R-:W-:Y:S01]  /*2c40*/  FSETP.GEU.AND P4, PT, R8, -126, PT ;  /* 0xc2fc00000800780b */ /* 0x000fe20003f8e000 */
[C---:B------:R-:W-:Y:S01]  /*2c50*/  FADD R14, -R29.reuse, R14 ;  /* 0x0000000e1d0e7221 */ /* 0x040fe20000000100 */
[----:B------:R-:W-:Y:S02]  /*2c60*/  FSEL R27, R29, R16, P3 ;  /* 0x000000101d1b7208 */ /* 0x000fe40001800000 */
[----:B------:R-:W-:Y:S01]  /*2c70*/  FSEL R16, R16, R29, P3 ;  /* 0x0000001d10107208 */ /* 0x000fe20001800000 */
[----:B------:R-:W-:Y:S01]  /*2c80*/  @!P6 FMUL R10, R10, 0.5 ;  /* 0x3f0000000a0ae820 */ /* 0x000fe20000400000 */
[----:B------:R-:W-:Y:S01]  /*2c90*/  FMUL R12, R14, 1.4426950216293334961 ;  /* 0x3fb8aa3b0e0c7820 */ /* 0x000fe20000400000 */
[----:B------:R-:W-:-:S02]  /*2ca0*/  FSEL R25, R9, R11, P0 ;  /* 0x0000000b09197208 */ /* 0x000fc40000000000 */
[C---:B------:R-:W-:Y:S01]  /*2cb0*/  FADD R16, -R27.reuse, R16 ;  /* 0x000000101b107221 */ /* 0x040fe20000000100 */
[----:B------:R-:W-:Y:S01]  /*2cc0*/  FSETP.GT.AND P0, PT, R27, R18, PT ;  /* 0x000000121b00720b */ /* 0x000fe20003f04000 */
[----:B------:R-:W1:Y:S01]  /*2cd0*/  MUFU.EX2 R10, R10 ;  /* 0x0000000a000a7308 */ /* 0x000e620000000800 */
[----:B------:R-:W-:Y:S01]  /*2ce0*/  FSETP.GEU.AND P5, PT, R12, -126, PT ;  /* 0xc2fc00000c00780b */ /* 0x000fe20003fae000 */
[----:B------:R-:W-:Y:S01]  /*2cf0*/  @!P4 FMUL R8, R8, 0.5 ;  /* 0x3f0000000808c820 */ /* 0x000fe20000400000 */
[----:B------:R-:W-:-:S05]  /*2d00*/  FMUL R16, R16, 1.4426950216293334961 ;  /* 0x3fb8aa3b10107820 */ /* 0x000fca0000400000 */
[----:B------:R2:W3:Y:S06]  /*2d10*/  MUFU.EX2 R14, R8 ;  /* 0x00000008000e7308 */ /* 0x0004ec0000000800 */
[----:B------:R-:W-:Y:S01]  /*2d20*/  @!P5 FMUL R12, R12, 0.5 ;  /* 0x3f0000000c0cd820 */ /* 0x000fe20000400000 */
[----:B-1----:R-:W-:Y:S01]  /*2d30*/  @!P6 FMUL R10, R10, R10 ;  /* 0x0000000a0a0ae220 */ /* 0x002fe20000400000 */
[----:B------:R-:W-:-:S04]  /*2d40*/  FSETP.GEU.AND P6, PT, R16, -126, PT ;  /* 0xc2fc00001000780b */ /* 0x000fc80003fce000 */
[----:B------:R-:W1:Y:S01]  /*2d50*/  MUFU.EX2 R12, R12 ;  /* 0x0000000c000c7308 */ /* 0x000e620000000800 */
[----:B------:R-:W-:Y:S01]  /*2d60*/  FFMA R22, R22, R10, R25 ;  /* 0x0000000a16167223 */ /* 0x000fe20000000019 */
[----:B------:R-:W-:Y:S01]  /*2d70*/  FSEL R25, R27, R18, P0 ;  /* 0x000000121b197208 */ /* 0x000fe20000000000 */
[----:B--2---:R-:W2:Y:S01]  /*2d80*/  LDS.128 R8, [UR4+0x60] ;  /* 0x00006004ff087984 */ /* 0x004ea20008000c00 */
[----:B------:R-:W-:Y:S01]  /*2d90*/  FSEL R18, R18, R27, P0 ;  /* 0x0000001b12127208 */ /* 0x000fe20000000000 */
[----:B---3--:R-:W-:Y:S01]  /*2da0*/  @!P4 FMUL R14, R14, R14 ;  /* 0x0000000e0e0ec220 */ /* 0x008fe20000400000 */
[----:B------:R-:W-:Y:S02]  /*2db0*/  FSEL R27, R22, R13, P2 ;  /* 0x0000000d161b7208 */ /* 0x000fe40001000000 */
[----:B------:R-:W-:Y:S01]  /*2dc0*/  FSEL R22, R13, R22, P2 ;  /* 0x000000160d167208 */ /* 0x000fe20001000000 */
[C---:B------:R-:W-:Y:S01]  /*2dd0*/  FADD R18, -R25.reuse, R18 ;  /* 0x0000001219127221 */ /* 0x040fe20000000100 */
[----:B0-----:R-:W-:Y:S01]  /*2de0*/  FSETP.GT.AND P4, PT, R25, R4, PT ;  /* 0x000000041900720b */ /* 0x001fe20003f84000 */
[----:B------:R-:W-:-:S02]  /*2df0*/  @!P6 FMUL R16, R16, 0.5 ;  /* 0x3f0000001010e820 */ /* 0x000fc40000400000 */
[----:B------:R-:W-:Y:S01]  /*2e00*/  FMUL R18, R18, 1.4426950216293334961 ;  /* 0x3fb8aa3b12127820 */ /* 0x000fe20000400000 */
[----:B------:R-:W-:Y:S01]  /*2e10*/  FFMA R22, R22, R14, R27 ;  /* 0x0000000e16167223 */ /* 0x000fe2000000001b */
[----:B------:R-:W-:Y:S02]  /*2e20*/  FSEL R13, R25, R4, P4 ;  /* 0x00000004190d7208 */ /* 0x000fe40002000000 */
[----:B------:R-:W0:Y:S01]  /*2e30*/  MUFU.EX2 R16, R16 ;  /* 0x0000001000107308 */ /* 0x000e220000000800 */
[----:B------:R-:W-:Y:S01]  /*2e40*/  FSETP.GEU.AND P2, PT, R18, -126, PT ;  /* 0xc2fc00001200780b */ /* 0x000fe20003f4e000 */
[----:B-1----:R-:W-:Y:S01]  /*2e50*/  @!P5 FMUL R12, R12, R12 ;  /* 0x0000000c0c0cd220 */ /* 0x002fe20000400000 */
[----:B------:R-:W-:Y:S02]  /*2e60*/  FSEL R4, R4, R25, P4 ;  /* 0x0000001904047208 */ /* 0x000fe40002000000 */
[----:B------:R-:W-:Y:S02]  /*2e70*/  FSEL R25, R22, R15, P1 ;  /* 0x0000000f16197208 */ /* 0x000fe40000800000 */
[----:B------:R-:W-:Y:S01]  /*2e80*/  FSEL R22, R15, R22, P1 ;  /* 0x000000160f167208 */ /* 0x000fe20000800000 */
[C---:B------:R-:W-:Y:S01]  /*2e90*/  FADD R4, -R13.reuse, R4 ;  /* 0x000000040d047221 */ /* 0x040fe20000000100 */
[----:B------:R-:W-:-:S03]  /*2ea0*/  FSETP.GT.AND P1, PT, R13, R6, PT ;  /* 0x000000060d00720b */ /* 0x000fc60003f24000 */
[----:B------:R-:W-:Y:S01]  /*2eb0*/  FFMA R22, R22, R12, R25 ;  /* 0x0000000c16167223 */ /* 0x000fe20000000019 */
[----:B------:R-:W-:Y:S01]  /*2ec0*/  FMUL R4, R4, 1.4426950216293334961 ;  /* 0x3fb8aa3b04047820 */ /* 0x000fe20000400000 */
[----:B------:R-:W-:-:S03]  /*2ed0*/  @!P2 FMUL R18, R18, 0.5 ;  /* 0x3f0000001212a820 */ /* 0x000fc60000400000 */
[----:B------:R-:W-:Y:S01]  /*2ee0*/  FSEL R15, R22, R17, P3 ;  /* 0x00000011160f7208 */ /* 0x000fe20001800000 */
[----:B0-----:R-:W-:Y:S01]  /*2ef0*/  @!P6 FMUL R16, R16, R16 ;  /* 0x000000101010e220 */ /* 0x001fe20000400000 */
[----:B------:R-:W-:Y:S01]  /*2f00*/  FSEL R22, R17, R22, P3 ;  /* 0x0000001611167208 */ /* 0x000fe20001800000 */
[----:B------:R-:W0:Y:S01]  /*2f10*/  MUFU.EX2 R18, R18 ;  /* 0x0000001200127308 */ /* 0x000e220000000800 */
[----:B------:R-:W-:Y:S02]  /*2f20*/  FSEL R17, R13, R6, P1 ;  /* 0x000000060d117208 */ /* 0x000fe40000800000 */
[----:B------:R-:W-:Y:S01]  /*2f30*/  FSETP.GEU.AND P5, PT, R4, -126, PT ;  /* 0xc2fc00000400780b */ /* 0x000fe20003fae000 */
[----:B------:R-:W-:Y:S01]  /*2f40*/  FFMA R22, R22, R16, R15 ;  /* 0x0000001016167223 */ /* 0x000fe2000000000f */
[----:B------:R-:W-:Y:S02]  /*2f50*/  FSEL R6, R6, R13, P1 ;  /* 0x0000000d06067208 */ /* 0x000fe40000800000 */
[----:B------:R-:W1:Y:S01]  /*2f60*/  LDS.128 R12, [UR4+0x70] ;  /* 0x00007004ff0c7984 */ /* 0x000e620008000c00 */
[----:B--2---:R-:W-:-:S02]  /*2f70*/  FSETP.GT.AND P3, PT, R17, R8, PT ;  /* 0x000000081100720b */ /* 0x004fc40003f64000 */
[----:B------:R-:W-:Y:S01]  /*2f80*/  FADD R6, -R17, R6 ;  /* 0x0000000611067221 */ /* 0x000fe20000000100 */
[----:B------:R-:W-:Y:S02]  /*2f90*/  FSEL R25, R22, R19, P0 ;  /* 0x0000001316197208 */ /* 0x000fe40000000000 */
[----:B------:R-:W-:Y:S01]  /*2fa0*/  FSEL R22, R19, R22, P0 ;  /* 0x0000001613167208 */ /* 0x000fe20000000000 */
[----:B------:R-:W-:Y:S01]  /*2fb0*/  FMUL R6, R6, 1.4426950216293334961 ;  /* 0x3fb8aa3b06067820 */ /* 0x000fe20000400000 */
[----:B------:R-:W-:Y:S01]  /*2fc0*/  FSEL R19, R17, R8, P3 ;  /* 0x0000000811137208 */ /* 0x000fe20001800000 */
[----:B------:R-:W-:Y:S01]  /*2fd0*/  @!P5 FMUL R4, R4, 0.5 ;  /* 0x3f0000000404d820 */ /* 0x000fe20000400000 */
[----:B0-----:R-:W-:Y:S01]  /*2fe0*/  @!P2 FMUL R18, R18, R18 ;  /* 0x000000121212a220 */ /* 0x001fe20000400000 */
[----:B------:R-:W-:Y:S02]  /*2ff0*/  FSEL R8, R8, R17, P3 ;  /* 0x0000001108087208 */ /* 0x000fe40001800000 */
[----:B------:R-:W-:Y:S01]  /*3000*/  FSETP.GEU.AND P2, PT, R6, -126, PT ;  /* 0xc2fc00000600780b */ /* 0x000fe20003f4e000 */
[----:B------:R-:W-:Y:S01]  /*3010*/  FFMA R22, R22, R18, R25 ;  /* 0x0000001216167223 */ /* 0x000fe20000000019 */
[----:B------:R-:W0:Y:S01]  /*3020*/  MUFU.EX2 R4, R4 ;  /* 0x0000000400047308 */ /* 0x000e220000000800 */
[C---:B------:R-:W-:Y:S01]  /*3030*/  FADD R8, -R19.reuse, R8 ;  /* 0x0000000813087221 */ /* 0x040fe20000000100 */
[----:B------:R-:W-:-:S02]  /*3040*/  FSETP.GT.AND P0, PT, R19, R10, PT ;  /* 0x0000000a1300720b */ /* 0x000fc40003f04000 */
[----:B------:R-:W-:Y:S01]  /*3050*/  FSEL R17, R22, R5, P4 ;  /* 0x0000000516117208 */ /* 0x000fe20002000000 */
[----:B------:R-:W-:Y:S01]  /*3060*/  FMUL R8, R8, 1.4426950216293334961 ;  /* 0x3fb8aa3b08087820 */ /* 0x000fe20000400000 */
[----:B------:R-:W-:Y:S02]  /*3070*/  FSEL R22, R5, R22, P4 ;  /* 0x0000001605167208 */ /* 0x000fe40002000000 */
[----:B------:R-:W-:Y:S02]  /*3080*/  FSEL R5, R19, R10, P0 ;  /* 0x0000000a13057208 */ /* 0x000fe40000000000 */
[----:B------:R-:W-:Y:S01]  /*3090*/  FSETP.GEU.AND P4, PT, R8, -126, PT ;  /* 0xc2fc00000800780b */ /* 0x000fe20003f8e000 */
[----:B------:R-:W-:Y:S01]  /*30a0*/  @!P2 FMUL R6, R6, 0.5 ;  /* 0x3f0000000606a820 */ /* 0x000fe20000400000 */
[----:B------:R-:W-:-:S05]  /*30b0*/  FSEL R10, R10, R19, P0 ;  /* 0x000000130a0a7208 */ /* 0x000fca0000000000 */
[----:B------:R-:W2:Y:S01]  /*30c0*/  MUFU.EX2 R6, R6 ;  /* 0x0000000600067308 */ /* 0x000ea20000000800 */
[----:B0-----:R-:W-:Y:S01]  /*30d0*/  @!P5 FMUL R4, R4, R4 ;  /* 0x000000040404d220 */ /* 0x001fe20000400000 */
[----:B------:R-:W-:-:S03]  /*30e0*/  FADD R10, -R5, R10 ;  /* 0x0000000a050a7221 */ /* 0x000fc60000000100 */
[----:B------:R-:W-:Y:S01]  /*30f0*/  FFMA R22, R22, R4, R17 ;  /* 0x0000000416167223 */ /* 0x000fe20000000011 */
[----:B------:R-:W-:Y:S01]  /*3100*/  FMUL R10, R10, 1.4426950216293334961 ;  /* 0x3fb8aa3b0a0a7820 */ /* 0x000fe20000400000 */
[----:B------:R-:W0:Y:S01]  /*3110*/  LDS.128 R16, [UR4+0x80] ;  /* 0x00008004ff107984 */ /* 0x000e220008000c00 */
[----:B-1----:R-:W-:Y:S01]  /*3120*/  FSETP.GT.AND P5, PT, R5, R12, PT ;  /* 0x0000000c0500720b */ /* 0x002fe20003fa4000 */
[----:B------:R-:W-:Y:S01]  /*3130*/  @!P4 FMUL R8, R8, 0.5 ;  /* 0x3f0000000808c820 */ /* 0x000fe20000400000 */
[----:B------:R-:W-:Y:S02]  /*3140*/  FSEL R25, R22, R7, P1 ;  /* 0x0000000716197208 */ /* 0x000fe40000800000 */
[----:B------:R-:W-:Y:S02]  /*3150*/  FSEL R22, R7, R22, P1 ;  /* 0x0000001607167208 */ /* 0x000fe40000800000 */
[----:B------:R-:W-:Y:S01]  /*3160*/  FSETP.GEU.AND P1, PT, R10, -126, PT ;  /* 0xc2fc00000a00780b */ /* 0x000fe20003f2e000 */
[----:B------:R-:W1:Y:S01]  /*3170*/  MUFU.EX2 R8, R8 ;  /* 0x0000000800087308 */ /* 0x000e620000000800 */
[----:B------:R-:W-:Y:S01]  /*3180*/  FSEL R7, R5, R12, P5 ;  /* 0x0000000c05077208 */ /* 0x000fe20002800000 */
[----:B--2---:R-:W-:Y:S01]  /*3190*/  @!P2 FMUL R6, R6, R6 ;  /* 0x000000060606a220 */ /* 0x004fe20000400000 */
[----:B------:R-:W-:-:S02]  /*31a0*/  FSEL R12, R12, R5, P5 ;  /* 0x000000050c0c7208 */ /* 0x000fc40002800000 */
[C---:B------:R-:W-:Y:S01]  /*31b0*/  FSETP.GT.AND P2, PT, R7.reuse, R14, PT ;  /* 0x0000000e0700720b */ /* 0x040fe20003f44000 */
[----:B------:R-:W-:Y:S02]  /*31c0*/  FFMA R22, R22, R6, R25 ;  /* 0x0000000616167223 */ /* 0x000fe40000000019 */
[----:B------:R-:W-:-:S03]  /*31d0*/  FADD R4, -R7, R12 ;  /* 0x0000000c07047221 */ /* 0x000fc60000000100 */
[----:B------:R-:W-:Y:S01]  /*31e0*/  FSEL R25, R22, R9, P3 ;  /* 0x0000000916197208 */ /* 0x000fe20001800000 */
[----:B------:R-:W-:Y:S01]  /*31f0*/  @!P1 FMUL R10, R10, 0.5 ;  /* 0x3f0000000a0a9820 */ /* 0x000fe20000400000 */
[----:B------:R-:W-:Y:S01]  /*3200*/  FSEL R12, R9, R22, P3 ;  /* 0x00000016090c7208 */ /* 0x000fe20001800000 */
[----:B------:R-:W-:Y:S01]  /*3210*/  FMUL R22, R4, 1.4426950216293334961 ;  /* 0x3fb8aa3b04167820 */ /* 0x000fe20000400000 */
[----:B------:R-:W-:Y:S02]  /*3220*/  FSEL R9, R7, R14, P2 ;  /* 0x0000000e07097208 */ /* 0x000fe40001000000 */
[----:B------:R-:W-:Y:S01]  /*3230*/  FSEL R14, R14, R7, P2 ;  /* 0x000000070e0e7208 */ /* 0x000fe20001000000 */
[----:B------:R-:W2:Y:S01]  /*3240*/  MUFU.EX2 R10, R10 ;  /* 0x0000000a000a7308 */ /* 0x000ea20000000800 */
[----:B------:R-:W-:Y:S01]  /*3250*/  FSETP.GEU.AND P3, PT, R22, -126, PT ;  /* 0xc2fc00001600780b */ /* 0x000fe20003f6e000 */
[----:B-1----:R-:W-:Y:S01]  /*3260*/  @!P4 FMUL R8, R8, R8 ;  /* 0x000000080808c220 */ /* 0x002fe20000400000 */
[----:B------:R-:W1:Y:S01]  /*3270*/  LDS.128 R4, [UR4+0x90] ;  /* 0x00009004ff047984 */ /* 0x000e620008000c00 */
[----:B------:R-:W-:-:S02]  /*3280*/  FADD R14, -R9, R14 ;  /* 0x0000000e090e7221 */ /* 0x000fc40000000100 */
[----:B------:R-:W-:Y:S02]  /*3290*/  FFMA R8, R12, R8, R25 ;  /* 0x000000080c087223 */ /* 0x000fe40000000019 */
[----:B------:R-:W-:-:S03]  /*32a0*/  FMUL R12, R14, 1.4426950216293334961 ;  /* 0x3fb8aa3b0e0c7820 */ /* 0x000fc60000400000 */
[----:B------:R-:W-:Y:S02]  /*32b0*/  FSEL R25, R8, R11, P0 ;  /* 0x0000000b08197208 */ /* 0x000fe40000000000 */
[----:B------:R-:W-:Y:S01]  /*32c0*/  FSEL R8, R11, R8, P0 ;  /* 0x000000080b087208 */ /* 0x000fe20000000000 */
[----:B------:R-:W-:Y:S01]  /*32d0*/  @!P3 FMUL R22, R22, 0.5 ;  /* 0x3f0000001616b820 */ /* 0x000fe20000400000 */
[----:B0-----:R-:W-:Y:S01]  /*32e0*/  FSETP.GT.AND P0, PT, R9, R16, PT ;  /* 0x000000100900720b */ /* 0x001fe20003f04000 */
[----:B--2---:R-:W-:Y:S01]  /*32f0*/  @!P1 FMUL R10, R10, R10 ;  /* 0x0000000a0a0a9220 */ /* 0x004fe20000400000 */
[----:B------:R-:W-:-:S03]  /*3300*/  FSETP.GEU.AND P4, PT, R12, -126, PT ;  /* 0xc2fc00000c00780b */ /* 0x000fc60003f8e000 */
[----:B------:R-:W0:Y:S01]  /*3310*/  MUFU.EX2 R22, R22 ;  /* 0x0000001600167308 */ /* 0x000e220000000800 */
[----:B------:R-:W-:Y:S01]  /*3320*/  FSEL R11, R9, R16, P0 ;  /* 0x00000010090b7208 */ /* 0x000fe20000000000 */
[----:B------:R-:W-:Y:S01]  /*3330*/  FFMA R8, R8, R10, R25 ;  /* 0x0000000a08087223 */ /* 0x000fe20000000019 */
[----:B------:R-:W-:Y:S02]  /*3340*/  FSEL R16, R16, R9, P0 ;  /* 0x0000000910107208 */ /* 0x000fe40000000000 */
[C---:B------:R-:W-:Y:S02]  /*3350*/  FSETP.GT.AND P1, PT, R11.reuse, R18, PT ;  /* 0x000000120b00720b */ /* 0x040fe40003f24000 */
[----:B------:R-:W-:Y:S01]  /*3360*/  FSEL R25, R8, R13, P5 ;  /* 0x0000000d08197208 */ /* 0x000fe20002800000 */
[----:B------:R-:W-:Y:S01]  /*3370*/  FADD R16, -R11, R16 ;  /* 0x000000100b107221 */ /* 0x000fe20000000100 */
[----:B------:R-:W-:Y:S02]  /*3380*/  FSEL R14, R13, R8, P5 ;  /* 0x000000080d0e7208 */ /* 0x000fe40002800000 */
[----:B------:R-:W-:Y:S01]  /*3390*/  FSEL R13, R11, R18, P1 ;  /* 0x000000120b0d7208 */ /* 0x000fe20000800000 */
[----:B------:R-:W-:Y:S01]  /*33a0*/  FMUL R24, R16, 1.4426950216293334961 ;  /* 0x3fb8aa3b10187820 */ /* 0x000fe20000400000 */
[----:B------:R-:W-:Y:S01]  /*33b0*/  FSEL R18, R18, R11, P1 ;  /* 0x0000000b12127208 */ /* 0x000fe20000800000 */
[----:B------:R-:W-:Y:S01]  /*33c0*/  @!P4 FMUL R12, R12, 0.5 ;  /* 0x3f0000000c0cc820 */ /* 0x000fe20000400000 */
[----:B------:R-:W2:Y:S02]  /*33d0*/  LDS.128 R8, [UR4+0xa0] ;  /* 0x0000a004ff087984 */ /* 0x000ea40008000c00 */
[----:B------:R-:W-:Y:S01]  /*33e0*/  FSETP.GEU.AND P6, PT, R24, -126, PT ;  /* 0xc2fc00001800780b */ /* 0x000fe20003fce000 */
[----:B0-----:R-:W-:Y:S01]  /*33f0*/  @!P3 FMUL R22, R22, R22 ;  /* 0x000000161616b220 */ /* 0x001fe20000400000 */
[C---:B------:R-:W-:Y:S01]  /*3400*/  FADD R18, -R13.reuse, R18 ;  /* 0x000000120d127221 */ /* 0x040fe20000000100 */
[----:B------:R-:W0:Y:S02]  /*3410*/  MUFU.EX2 R12, R12 ;  /* 0x0000000c000c7308 */ /* 0x000e240000000800 */
[----:B------:R-:W-:Y:S01]  /*3420*/  FFMA R14, R14, R22, R25 ;  /* 0x000000160e0e7223 */ /* 0x000fe20000000019 */
[----:B------:R-:W-:Y:S01]  /*3430*/  FMUL R16, R18, 1.4426950216293334961 ;  /* 0x3fb8aa3b12107820 */ /* 0x000fe20000400000 */
[----:B-1----:R-:W-:-:S03]  /*3440*/  FSETP.GT.AND P3, PT, R13, R4, PT ;  /* 0x000000040d00720b */ /* 0x002fc60003f64000 */
[----:B------:R-:W-:Y:S02]  /*3450*/  FSEL R27, R14, R15, P2 ;  /* 0x0000000f0e1b7208 */ /* 0x000fe40001000000 */
[----:B------:R-:W-:Y:S01]  /*3460*/  FSEL R18, R15, R14, P2 ;  /* 0x0000000e0f127208 */ /* 0x000fe20001000000 */
[----:B------:R-:W-:Y:S01]  /*3470*/  @!P6 FMUL R24, R24, 0.5 ;  /* 0x3f0000001818e820 */ /* 0x000fe20000400000 */
[----:B------:R-:W-:Y:S02]  /*3480*/  FSETP.GEU.AND P2, PT, R16, -126, PT ;  /* 0xc2fc00001000780b */ /* 0x000fe40003f4e000 */
[----:B------:R-:W-:Y:S02]  /*3490*/  FSEL R25, R13, R4, P3 ;  /* 0x000000040d197208 */ /* 0x000fe40001800000 */
[----:B------:R-:W-:Y:S01]  /*34a0*/  FSEL R4, R4, R13, P3 ;  /* 0x0000000d04047208 */ /* 0x000fe20001800000 */
[----:B------:R-:W1:Y:S01]  /*34b0*/  MUFU.EX2 R24, R24 ;  /* 0x0000001800187308 */ /* 0x000e620000000800 */
[----:B0-----:R-:W-:Y:S01]  /*34c0*/  @!P4 FMUL R12, R12, R12 ;  /* 0x0000000c0c0cc220 */ /* 0x001fe20000400000 */
[----:B------:R-:W-:-:S02]  /*34d0*/  FSETP.GT.AND P5, PT, R25, R6, PT ;  /* 0x000000061900720b */ /* 0x000fc40003fa4000 */
[C---:B------:R-:W-:Y:S01]  /*34e0*/  FADD R4, -R25.reuse, R4 ;  /* 0x0000000419047221 */ /* 0x040fe20000000100 */
[----:B------:R-:W-:Y:S01]  /*34f0*/  FFMA R18, R18, R12, R27 ;  /* 0x0000000c12127223 */ /* 0x000fe2000000001b */
[----:B------:R-:W-:Y:S01]  /*3500*/  FSEL R27, R25, R6, P5 ;  /* 0x00000006191b7208 */ /* 0x000fe20002800000 */
[----:B------:R-:W0:Y:S01]  /*3510*/  LDS.128 R12, [UR4+0xb0] ;  /* 0x0000b004ff0c7984 */ /* 0x000e220008000c00 */
[----:B------:R-:W-:Y:S01]  /*3520*/  @!P2 FMUL R16, R16, 0.5 ;  /* 0x3f0000001010a820 */ /* 0x000fe20000400000 */
[----:B------:R-:W-:Y:S01]  /*3530*/  FMUL R4, R4, 1.4426950216293334961 ;  /* 0x3fb8aa3b04047820 */ /* 0x000fe20000400000 */
[----:B------:R-:W-:Y:S02]  /*3540*/  FSEL R6, R6, R25, P5 ;  /* 0x0000001906067208 */ /* 0x000fe40002800000 */
[----:B------:R-:W-:Y:S02]  /*3550*/  FSEL R25, R18, R17, P0 ;  /* 0x0000001112197208 */ /* 0x000fe40000000000 */
[----:B------:R-:W-:Y:S01]  /*3560*/  FSETP.GEU.AND P4, PT, R4, -126, PT ;  /* 0xc2fc00000400780b */ /* 0x000fe20003f8e000 */
[----:B------:R-:W3:Y:S01]  /*3570*/  MUFU.EX2 R16, R16 ;  /* 0x0000001000107308 */ /* 0x000ee20000000800 */
[----:B------:R-:W-:Y:S01]  /*3580*/  FADD R6, -R27, R6 ;  /* 0x000000061b067221 */ /* 0x000fe20000000100 */
[----:B------:R-:W-:Y:S01]  /*3590*/  FSEL R18, R17, R18, P0 ;  /* 0x0000001211127208 */ /* 0x000fe20000000000 */
[----:B-1----:R-:W-:Y:S01]  /*35a0*/  @!P6 FMUL R24, R24, R24 ;  /* 0x000000181818e220 */ /* 0x002fe20000400000 */
[----:B--2---:R-:W-:Y:S01]  /*35b0*/  FSETP.GT.AND P0, PT, R27, R8, PT ;  /* 0x000000081b00720b */ /* 0x004fe20003f04000 */
[----:B------:R-:W-:-:S02]  /*35c0*/  FMUL R6, R6, 1.4426950216293334961 ;  /* 0x3fb8aa3b06067820 */ /* 0x000fc40000400000 */
[----:B------:R-:W-:Y:S01]  /*35d0*/  FFMA R18, R18, R24, R25 ;  /* 0x0000001812127223 */ /* 0x000fe20000000019 */
[----:B------:R-:W-:Y:S02]  /*35e0*/  FSEL R17, R27, R8, P0 ;  /* 0x000000081b117208 */ /* 0x000fe40000000000 */
[----:B------:R-:W-:Y:S02]  /*35f0*/  FSEL R8, R8, R27, P0 ;  /* 0x0000001b08087208 */ /* 0x000fe40000000000 */
[----:B------:R-:W-:Y:S01]  /*3600*/  @!P4 FMUL R4, R4, 0.5 ;  /* 0x3f0000000404c820 */ /* 0x000fe20000400000 */
[----:B------:R-:W-:Y:S02]  /*3610*/  FSETP.GEU.AND P6, PT, R6, -126, PT ;  /* 0xc2fc00000600780b */ /* 0x000fe40003fce000 */
[----:B------:R-:W-:Y:S01]  /*3620*/  FSEL R25, R18, R19, P1 ;  /* 0x0000001312197208 */ /* 0x000fe20000800000 */
[----:B------:R-:W-:Y:S01]  /*3630*/  FADD R22, -R17, R8 ;  /* 0x0000000811167221 */ /* 0x000fe20000000100 */
[----:B------:R-:W-:Y:S01]  /*3640*/  FSEL R18, R19, R18, P1 ;  /* 0x0000001213127208 */ /* 0x000fe20000800000 */
[----:B---3--:R-:W-:Y:S01]  /*3650*/  @!P2 FMUL R16, R16, R16 ;  /* 0x000000101010a220 */ /* 0x008fe20000400000 */
[----:B------:R-:W1:Y:S01]  /*3660*/  MUFU.EX2 R4, R4 ;  /* 0x0000000400047308 */ /* 0x000e620000000800 */
[----:B------:R-:W-:Y:S01]  /*3670*/  FSETP.GT.AND P1, PT, R17, R10, PT ;  /* 0x0000000a1100720b */ /* 0x000fe20003f24000 */
[----:B------:R-:W-:Y:S01]  /*3680*/  FMUL R22, R22, 1.4426950216293334961 ;  /* 0x3fb8aa3b16167820 */ /* 0x000fe20000400000 */
[----:B------:R-:W-:-:S02]  /*3690*/  FFMA R8, R18, R16, R25 ;  /* 0x0000001012087223 */ /* 0x000fc40000000019 */
[----:B------:R-:W-:Y:S02]  /*36a0*/  FSEL R25, R17, R10, P1 ;  /* 0x0000000a11197208 */ /* 0x000fe40000800000 */
[----:B------:R-:W-:Y:S01]  /*36b0*/  FSEL R24, R10, R17, P1 ;  /* 0x000000110a187208 */ /* 0x000fe20000800000 */
[----:B------:R-:W-:Y:S01]  /*36c0*/  @!P6 FMUL R6, R6, 0.5 ;  /* 0x3f0000000606e820 */ /* 0x000fe20000400000 */
[----:B------:R-:W2:Y:S01]  /*36d0*/  LDS.128 R16, [UR4+0xc0] ;  /* 0x0000c004ff107984 */ /* 0x000ea20008000c00 */
[----:B------:R-:W-:Y:S02]  /*36e0*/  FSETP.GEU.AND P2, PT, R22, -126, PT ;  /* 0xc2fc00001600780b */ /* 0x000fe40003f4e000 */
[----:B------:R-:W-:Y:S01]  /*36f0*/  FADD R24, -R25, R24 ;  /* 0x0000001819187221 */ /* 0x000fe20000000100 */
[----:B------:R-:W-:Y:S01]  /*3700*/  FSEL R27, R8, R5, P3 ;  /* 0x00000005081b7208 */ /* 0x000fe20001800000 */
[----:B------:R-:W3:Y:S01]  /*3710*/  MUFU.EX2 R6, R6 ;  /* 0x0000000600067308 */ /* 0x000ee20000000800 */
[----:B------:R-:W-:Y:S01]  /*3720*/  FSEL R10, R5, R8, P3 ;  /* 0x00000008050a7208 */ /* 0x000fe20001800000 */
[----:B------:R-:W-:Y:S01]  /*3730*/  FMUL R8, R24, 1.4426950216293334961 ;  /* 0x3fb8aa3b18087820 */ /* 0x000fe20000400000 */
[----:B-1----:R-:W-:Y:S01]  /*3740*/  @!P4 FMUL R4, R4, R4 ;  /* 0x000000040404c220 */ /* 0x002fe20000400000 */
[----:B0-----:R-:W-:-:S03]  /*3750*/  FSETP.GT.AND P3, PT, R25, R12, PT ;  /* 0x0000000c1900720b */ /* 0x001fc60003f64000 */
[----:B------:R-:W-:Y:S01]  /*3760*/  FSETP.GEU.AND P4, PT, R8, -126, PT ;  /* 0xc2fc00000800780b */ /* 0x000fe20003f8e000 */
[----:B------:R-:W-:Y:S01]  /*3770*/  FFMA R10, R10, R4, R27 ;  /* 0x000000040a0a7223 */ /* 0x000fe2000000001b */
[----:B------:R-:W-:Y:S01]  /*3780*/  @!P2 FMUL R22, R22, 0.5 ;  /* 0x3f0000001616a820 */ /* 0x000fe20000400000 */
[----:B------:R-:W-:Y:S02]  /*3790*/  FSEL R5, R25, R12, P3 ;  /* 0x0000000c19057208 */ /* 0x000fe40001800000 */
[----:B------:R-:W-:Y:S02]  /*37a0*/  FSEL R12, R12, R25, P3 ;  /* 0x000000190c0c7208 */ /* 0x000fe40001800000 */
[----:B------:R-:W-:Y:S01]  /*37b0*/  FSEL R25, R10, R7, P5 ;  /* 0x000000070a197208 */ /* 0x000fe20002800000 */
[----:B------:R-:W0:Y:S01]  /*37c0*/  MUFU.EX2 R22, R22 ;  /* 0x0000001600167308 */ /* 0x000e220000000800 */
[----:B------:R-:W-:Y:S01]  /*37d0*/  FSEL R4, R7, R10, P5 ;  /* 0x0000000a07047208 */ /* 0x000fe20002800000 */
[C---:B------:R-:W-:Y:S01]  /*37e0*/  FADD R12, -R5.reuse, R12 ;  /* 0x0000000c050c7221 */ /* 0x040fe20000000100 */
[----:B---3--:R-:W-:Y:S01]  /*37f0*/  @!P6 FMUL R6, R6, R6 ;  /* 0x000000060606e220 */ /* 0x008fe20000400000 */
[C---:B------:R-:W-:Y:S01]  /*3800*/  FSETP.GT.AND P6, PT, R5.reuse, R14, PT ;  /* 0x0000000e0500720b */ /* 0x040fe20003fc4000 */
[----:B------:R-:W-:Y:S01]  /*3810*/  @!P4 FMUL R8, R8, 0.5 ;  /* 0x3f0000000808c820 */ /* 0x000fe20000400000 */
[----:B------:R-:W-:Y:S01]  /*3820*/  FMUL R10, R12, 1.4426950216293334961 ;  /* 0x3fb8aa3b0c0a7820 */ /* 0x000fe20000400000 */
[----:B------:R-:W-:Y:S01]  /*3830*/  FFMA R12, R4, R6, R25 ;  /* 0x00000006040c7223 */ /* 0x000fe20000000019 */
[----:B------:R-:W-:-:S02]  /*3840*/  FSEL R25, R5, R14, P6 ;  /* 0x0000000e05197208 */ /* 0x000fc40003000000 */
[----:B------:R-:W-:Y:S01]  /*3850*/  FSEL R24, R14, R5, P6 ;  /* 0x000000050e187208 */ /* 0x000fe20003000000 */
[----:B------:R-:W1:Y:S01]  /*3860*/  MUFU.EX2 R8, R8 ;  /* 0x0000000800087308 */ /* 0x000e620000000800 */
[----:B------:R-:W-:Y:S01]  /*3870*/  FSETP.GEU.AND P5, PT, R10, -126, PT ;  /* 0xc2fc00000a00780b */ /* 0x000fe20003fae000 */
[----:B------:R-:W3:Y:S01]  /*3880*/  LDS.128 R4, [UR4+0xd0] ;  /* 0x0000d004ff047984 */ /* 0x000ee20008000c00 */
[----:B------:R-:W-:Y:S01]  /*3890*/  FSEL R27, R12, R9, P0 ;  /* 0x000000090c1b7208 */ /* 0x000fe20000000000 */
[----:B------:R-:W-:Y:S01]  /*38a0*/  FADD R24, -R25, R24 ;  /* 0x0000001819187221 */ /* 0x000fe20000000100 */
[----:B------:R-:W-:Y:S01]  /*38b0*/  FSEL R14, R9, R12, P0 ;  /* 0x0000000c090e7208 */ /* 0x000fe20000000000 */
[----:B0-----:R-:W-:Y:S02]  /*38c0*/  @!P2 FMUL R22, R22, R22 ;  /* 0x000000161616a220 */ /* 0x001fe40000400000 */
[----:B------:R-:W-:Y:S01]  /*38d0*/  FMUL R12, R24, 1.4426950216293334961 ;  /* 0x3fb8aa3b180c7820 */ /* 0x000fe20000400000 */
[----:B--2---:R-:W-:Y:S01]  /*38e0*/  FSETP.GT.AND P0, PT, R25, R16, PT ;  /* 0x000000101900720b */ /* 0x004fe20003f04000 */
[----:B------:R-:W-:-:S03]  /*38f0*/  FFMA R22, R14, R22, R27 ;  /* 0x000000160e167223 */ /* 0x000fc6000000001b */
[----:B------:R-:W-:Y:S01]  /*3900*/  FSEL R9, R25, R16, P0 ;  /* 0x0000001019097208 */ /* 0x000fe20000000000 */
[----:B------:R-:W-:Y:S01]  /*3910*/  @!P5 FMUL R10, R10, 0.5 ;  /* 0x3f0000000a0ad820 */ /* 0x000fe20000400000 */
[----:B------:R-:W-:Y:S02]  /*3920*/  FSETP.GEU.AND P2, PT, R12, -126, PT ;  /* 0xc2fc00000c00780b */ /* 0x000fe40003f4e000 */
[----:B------:R-:W-:Y:S01]  /*3930*/  FSEL R16, R16, R25, P0 ;  /* 0x0000001910107208 */ /* 0x000fe20000000000 */
[----:B-1----:R-:W-:Y:S01]  /*3940*/  @!P4 FMUL R8, R8, R8 ;  /* 0x000000080808c220 */ /* 0x002fe20000400000 */
[----:B------:R-:W-:Y:S01]  /*3950*/  FSEL R25, R22, R11, P1 ;  /* 0x0000000b16197208 */ /* 0x000fe20000800000 */
[----:B------:R-:W0:Y:S01]  /*3960*/  MUFU.EX2 R14, R10 ;  /* 0x0000000a000e7308 */ /* 0x000e220000000800 */
[----:B------:R-:W-:Y:S01]  /*3970*/  FSEL R22, R11, R22, P1 ;  /* 0x000000160b167208 */ /* 0x000fe20000800000 */
[C---:B------:R-:W-:Y:S01]  /*3980*/  FADD R16, -R9.reuse, R16 ;  /* 0x0000001009107221 */ /* 0x040fe20000000100 */
[----:B------:R-:W-:-:S03]  /*3990*/  FSETP.GT.AND P1, PT, R9, R18, PT ;  /* 0x000000120900720b */ /* 0x000fc60003f24000 */
[----:B------:R-:W-:Y:S01]  /*39a0*/  FFMA R8, R22, R8, R25 ;  /* 0x0000000816087223 */ /* 0x000fe20000000019 */
[----:B------:R-:W-:Y:S01]  /*39b0*/  FMUL R22, R16, 1.4426950216293334961 ;  /* 0x3fb8aa3b10167820 */ /* 0x000fe20000400000 */
[----:B------:R-:W-:Y:S01]  /*39c0*/  @!P2 FMUL R12, R12, 0.5 ;  /* 0x3f0000000c0ca820 */ /* 0x000fe20000400000 */
[----:B------:R-:W-:Y:S02]  /*39d0*/  FSEL R25, R9, R18, P1 ;  /* 0x0000001209197208 */ /* 0x000fe40000800000 */
[----:B------:R-:W-:Y:S02]  /*39e0*/  FSEL R16, R18, R9, P1 ;  /* 0x0000000912107208 */ /* 0x000fe40000800000 */
[----:B------:R-:W-:Y:S01]  /*39f0*/  FSETP.GEU.AND P4, PT, R22, -126, PT ;  /* 0xc2fc00001600780b */ /* 0x000fe20003f8e000 */
[----:B------:R-:W1:Y:S01]  /*3a00*/  MUFU.EX2 R12, R12 ;  /* 0x0000000c000c7308 */ /* 0x000e620000000800 */
[----:B------:R-:W-:Y:S01]  /*3a10*/  FSEL R27, R8, R13, P3 ;  /* 0x0000000d081b7208 */ /* 0x000fe20001800000 */
[----:B------:R-:W-:Y:S01]  /*3a20*/  FADD R16, -R25, R16 ;  /* 0x0000001019107221 */ /* 0x000fe20000000100 */
[----:B------:R-:W-:Y:S01]  /*3a30*/  FSEL R18, R13, R8, P3 ;  /* 0x000000080d127208 */ /* 0x000fe20001800000 */
[----:B0-----:R-:W-:Y:S01]  /*3a40*/  @!P5 FMUL R14, R14, R14 ;  /* 0x0000000e0e0ed220 */ /* 0x001fe20000400000 */
[----:B------:R-:W0:Y:S01]  /*3a50*/  LDS.128 R8, [UR4+0xe0] ;  /* 0x0000e004ff087984 */ /* 0x000e220008000c00 */
[----:B------:R-:W-:-:S02]  /*3a60*/  FMUL R16, R16, 1.4426950216293334961 ;  /* 0x3fb8aa3b10107820 */ /* 0x000fc40000400000 */
[----:B------:R-:W-:Y:S01]  /*3a70*/  FFMA R18, R18, R14, R27 ;  /* 0x0000000e12127223 */ /* 0x000fe2000000001b */
[----:B---3--:R-:W-:Y:S02]  /*3a80*/  FSETP.GT.AND P3, PT, R25, R4, PT ;  /* 0x000000041900720b */ /* 0x008fe40003f64000 */
[----:B------:R-:W-:Y:S01]  /*3a90*/  FSETP.GEU.AND P5, PT, R16, -126, PT ;  /* 0xc2fc00001000780b */ /* 0x000fe20003fae000 */
[----:B------:R-:W-:Y:S01]  /*3aa0*/  @!P4 FMUL R22, R22, 0.5 ;  /* 0x3f0000001616c820 */ /* 0x000fe20000400000 */
[----:B------:R-:W-:Y:S02]  /*3ab0*/  FSEL R13, R18, R15, P6 ;  /* 0x0000000f120d7208 */ /* 0x000fe40003000000 */
[----:B------:R-:W-:Y:S02]  /*3ac0*/  FSEL R18, R15, R18, P6 ;  /* 0x000000120f127208 */ /* 0x000fe40003000000 */
[----:B------:R-:W-:Y:S01]  /*3ad0*/  FSEL R15, R25, R4, P3 ;  /* 0x00000004190f7208 */ /* 0x000fe20001800000 */
[----:B------:R-:W2:Y:S01]  /*3ae0*/  MUFU.EX2 R22, R22 ;  /* 0x0000001600167308 */ /* 0x000ea20000000800 */
[----:B------:R-:W-:Y:S01]  /*3af0*/  FSEL R14, R4, R25, P3 ;  /* 0x00000019040e7208 */ /* 0x000fe20001800000 */
[----:B-1----:R-:W-:Y:S01]  /*3b00*/  @!P2 FMUL R12, R12, R12 ;  /* 0x0000000c0c0ca220 */ /* 0x002fe20000400000 */
[----:B------:R-:W-:-:S03]  /*3b10*/  FSETP.GT.AND P2, PT, R15, R6, PT ;  /* 0x000000060f00720b */ /* 0x000fc60003f44000 */
[----:B------:R-:W-:Y:S01]  /*3b20*/  FFMA R4, R18, R12, R13 ;  /* 0x0000000c12047223 */ /* 0x000fe2000000000d */
[C---:B------:R-:W-:Y:S01]  /*3b30*/  FADD R18, -R15.reuse, R14 ;  /* 0x0000000e0f127221 */ /* 0x040fe20000000100 */
[----:B------:R-:W-:Y:S01]  /*3b40*/  @!P5 FMUL R16, R16, 0.5 ;  /* 0x3f0000001010d820 */ /* 0x000fe20000400000 */
[----:B------:R-:W-:Y:S02]  /*3b50*/  FSEL R25, R15, R6, P2 ;  /* 0x000000060f197208 */ /* 0x000fe40001000000 */
[----:B------:R-:W-:Y:S01]  /*3b60*/  FSEL R24, R6, R15, P2 ;  /* 0x0000000f06187208 */ /* 0x000fe20001000000 */
[----:B------:R-:W-:Y:S01]  /*3b70*/  FMUL R6, R18, 1.4426950216293334961 ;  /* 0x3fb8aa3b12067820 */ /* 0x000fe20000400000 */
[----:B------:R-:W1:Y:S01]  /*3b80*/  LDS.128 R12, [UR4+0xf0] ;  /* 0x0000f004ff0c7984 */ /* 0x000e620008000c00 */
[----:B------:R-:W-:Y:S01]  /*3b90*/  FSEL R27, R4, R17, P0 ;  /* 0x00000011041b7208 */ /* 0x000fe20000000000 */
[----:B------:R-:W3:Y:S01]  /*3ba0*/  MUFU.EX2 R16, R16 ;  /* 0x0000001000107308 */ /* 0x000ee20000000800 */
[----:B------:R-:W-:Y:S01]  /*3bb0*/  FSEL R4, R17, R4, P0 ;  /* 0x0000000411047208 */ /* 0x000fe20000000000 */
[----:B--2---:R-:W-:Y:S01]  /*3bc0*/  @!P4 FMUL R22, R22, R22 ;  /* 0x000000161616c220 */ /* 0x004fe20000400000 */
[----:B------:R-:W-:Y:S01]  /*3bd0*/  FSETP.GEU.AND P0, PT, R6, -126, PT ;  /* 0xc2fc00000600780b */ /* 0x000fe20003f0e000 */
[----:B------:R-:W-:-:S02]  /*3be0*/  FADD R24, -R25, R24 ;  /* 0x0000001819187221 */ /* 0x000fc40000000100 */
[----:B------:R-:W-:Y:S02]  /*3bf0*/  FFMA R22, R4, R22, R27 ;  /* 0x0000001604167223 */ /* 0x000fe4000000001b */
[----:B------:R-:W-:-:S03]  /*3c00*/  FMUL R4, R24, 1.4426950216293334961 ;  /* 0x3fb8aa3b18047820 */ /* 0x000fc60000400000 */
[----:B------:R-:W-:Y:S02]  /*3c10*/  FSEL R27, R22, R19, P1 ;  /* 0x00000013161b7208 */ /* 0x000fe40000800000 */
[----:B------:R-:W-:Y:S02]  /*3c20*/  FSEL R22, R19, R22, P1 ;  /* 0x0000001613167208 */ /* 0x000fe40000800000 */
[----:B------:R-:W-:Y:S01]  /*3c30*/  FSETP.GEU.AND P4, PT, R4, -126, PT ;  /* 0xc2fc00000400780b */ /* 0x000fe20003f8e000 */
[----:B------:R-:W-:Y:S01]  /*3c40*/  @!P0 FMUL R6, R6, 0.5 ;  /* 0x3f00000006068820 */ /* 0x000fe20000400000 */
[----:B0-----:R-:W-:Y:S01]  /*3c50*/  FSETP.GT.AND P1, PT, R25, R8, PT ;  /* 0x000000081900720b */ /* 0x001fe20003f24000 */
[----:B---3--:R-:W-:-:S03]  /*3c60*/  @!P5 FMUL R16, R16, R16 ;  /* 0x000000101010d220 */ /* 0x008fc60000400000 */
[----:B------:R-:W-:Y:S01]  /*3c70*/  FSEL R17, R25, R8, P1 ;  /* 0x0000000819117208 */ /* 0x000fe20000800000 */
[----:B------:R-:W0:Y:S01]  /*3c80*/  MUFU.EX2 R6, R6 ;  /* 0x0000000600067308 */ /* 0x000e220000000800 */
[----:B------:R-:W-:Y:S01]  /*3c90*/  FSEL R8, R8, R25, P1 ;  /* 0x0000001908087208 */ /* 0x000fe20000800000 */
[----:B------:R-:W-:Y:S01]  /*3ca0*/  FFMA R22, R22, R16, R27 ;  /* 0x0000001016167223 */ /* 0x000fe2000000001b */
[----:B------:R-:W-:-:S03]  /*3cb0*/  FSETP.GT.AND P5, PT, R17, R10, PT ;  /* 0x0000000a1100720b */ /* 0x000fc60003fa4000 */
[----:B------:R-:W-:Y:S01]  /*3cc0*/  FADD R8, -R17, R8 ;  /* 0x0000000811087221 */ /* 0x000fe20000000100 */
[----:B------:R-:W-:Y:S01]  /*3cd0*/  @!P4 FMUL R4, R4, 0.5 ;  /* 0x3f0000000404c820 */ /* 0x000fe20000400000 */
[----:B------:R-:W-:Y:S02]  /*3ce0*/  FSEL R25, R22, R5, P3 ;  /* 0x0000000516197208 */ /* 0x000fe40001800000 */
[----:B------:R-:W-:Y:S01]  /*3cf0*/  FSEL R24, R5, R22, P3 ;  /* 0x0000001605187208 */ /* 0x000fe20001800000 */
[----:B------:R-:W-:Y:S01]  /*3d00*/  FMUL R22, R8, 1.4426950216293334961 ;  /* 0x3fb8aa3b08167820 */ /* 0x000fe20000400000 */
[----:B------:R-:W-:Y:S01]  /*3d10*/  FSEL R5, R17, R10, P5 ;  /* 0x0000000a11057208 */ /* 0x000fe20002800000 */
[----:B------:R-:W2:Y:S01]  /*3d20*/  MUFU.EX2 R4, R4 ;  /* 0x0000000400047308 */ /* 0x000ea20000000800 */
[----:B------:R-:W-:Y:S02]  /*3d30*/  FSEL R10, R10, R17, P5 ;  /* 0x000000110a0a7208 */ /* 0x000fe40002800000 */
[----:B------:R-:W3:Y:S01]  /*3d40*/  LDS.128 R16, [UR4+0x100] ;  /* 0x00010004ff107984 */ /* 0x000ee20008000c00 */
[----:B------:R-:W-:Y:S01]  /*3d50*/  FSETP.GEU.AND P3, PT, R22, -126, PT ;  /* 0xc2fc00001600780b */ /* 0x000fe20003f6e000 */
[----:B0-----:R-:W-:Y:S01]  /*3d60*/  @!P0 FMUL R6, R6, R6 ;  /* 0x0000000606068220 */ /* 0x001fe20000400000 */
[C---:B------:R-:W-:Y:S01]  /*3d70*/  FADD R10, -R5.reuse, R10 ;  /* 0x0000000a050a7221 */ /* 0x040fe20000000100 */
[----:B-1----:R-:W-:-:S02]  /*3d80*/  FSETP.GT.AND P0, PT, R5, R12, PT ;  /* 0x0000000c0500720b */ /* 0x002fc40003f04000 */
[----:B------:R-:W-:Y:S01]  /*3d90*/  FFMA R24, R24, R6, R25 ;  /* 0x0000000618187223 */ /* 0x000fe20000000019 */
[----:B------:R-:W-:Y:S01]  /*3da0*/  FMUL R8, R10, 1.4426950216293334961 ;  /* 0x3fb8aa3b0a087820 */ /* 0x000fe20000400000 */
[----:B------:R-:W-:Y:S02]  /*3db0*/  FSEL R25, R5, R12, P0 ;  /* 0x0000000c05197208 */ /* 0x000fe40000000000 */
[----:B------:R-:W-:Y:S02]  /*3dc0*/  FSEL R12, R12, R5, P0 ;  /* 0x000000050c0c7208 */ /* 0x000fe40000000000 */
[----:B------:R-:W-:Y:S02]  /*3dd0*/  FSETP.GEU.AND P6, PT, R8, -126, PT ;  /* 0xc2fc00000800780b */ /* 0x000fe40003fce000 */
[----:B------:R-:W-:Y:S01]  /*3de0*/  @!P3 FMUL R22, R22, 0.5 ;  /* 0x3f0000001616b820 */ /* 0x000fe20000400000 */
[----:B------:R-:W-:Y:S01]  /*3df0*/  FSEL R5, R24, R7, P2 ;  /* 0x0000000718057208 */ /* 0x000fe20001000000 */
[----:B------:R-:W-:Y:S01]  /*3e00*/  FADD R12, -R25, R12 ;  /* 0x0000000c190c7221 */ /* 0x000fe20000000100 */
[----:B------:R-:W-:Y:S01]  /*3e10*/  FSEL R24, R7, R24, P2 ;  /* 0x0000001807187208 */ /* 0x000fe20001000000 */
[----:B--2---:R-:W-:Y:S01]  /*3e20*/  @!P4 FMUL R4, R4, R4 ;  /* 0x000000040404c220 */ /* 0x004fe20000400000 */
[C---:B------:R-:W-:Y:S01]  /*3e30*/  FSETP.GT.AND P2, PT, R25.reuse, R14, PT ;  /* 0x0000000e1900720b */ /* 0x040fe20003f44000 */
[----:B------:R-:W0:Y:S01]  /*3e40*/  MUFU.EX2 R22, R22 ;  /* 0x0000001600167308 */ /* 0x000e220000000800 */
[----:B------:R-:W-:Y:S01]  /*3e50*/  FMUL R10, R12, 1.4426950216293334961 ;  /* 0x3fb8aa3b0c0a7820 */ /* 0x000fe20000400000 */
[----:B------:R-:W-:Y:S01]  /*3e60*/  FFMA R24, R24, R4, R5 ;  /* 0x0000000418187223 */ /* 0x000fe20000000005 */
[----:B------:R-:W-:Y:S01]  /*3e70*/  FSEL R27, R25, R14, P2 ;  /* 0x0000000e191b7208 */ /* 0x000fe20001000000 */
[----:B------:R-:W1:Y:S01]  /*3e80*/  LDS.128 R4, [UR4+0x110] ;  /* 0x00011004ff047984 */ /* 0x000e620008000c00 */
[----:B------:R-:W-:Y:S01]  /*3e90*/  @!P6 FMUL R8, R8, 0.5 ;  /* 0x3f0000000808e820 */ /* 0x000fe20000400000 */
[----:B------:R-:W-:-:S02]  /*3ea0*/  FSETP.GEU.AND P4, PT, R10, -126, PT ;  /* 0xc2fc00000a00780b */ /* 0x000fc40003f8e000 */
[----:B------:R-:W-:Y:S02]  /*3eb0*/  FSEL R14, R14, R25, P2 ;  /* 0x000000190e0e7208 */ /* 0x000fe40001000000 */
[----:B------:R-:W-:Y:S01]  /*3ec0*/  FSEL R25, R24, R9, P1 ;  /* 0x0000000918197208 */ /* 0x000fe20000800000 */
[----:B------:R-:W2:Y:S01]  /*3ed0*/  MUFU.EX2 R8, R8 ;  /* 0x0000000800087308 */ /* 0x000ea20000000800 */
[----:B------:R-:W-:Y:S01]  /*3ee0*/  FSEL R24, R9, R24, P1 ;  /* 0x0000001809187208 */ /* 0x000fe20000800000 */
[----:B------:R-:W-:Y:S01]  /*3ef0*/  FADD R14, -R27, R14 ;  /* 0x0000000e1b0e7221 */ /* 0x000fe20000000100 */
[----:B0-----:R-:W-:-:S03]  /*3f00*/  @!P3 FMUL R22, R22, R22 ;  /* 0x000000161616b220 */ /* 0x001fc60000400000 */
[----:B------:R-:W-:Y:S02]  /*3f10*/  FMUL R9, R14, 1.4426950216293334961 ;  /* 0x3fb8aa3b0e097820 */ /* 0x000fe40000400000 */
[----:B------:R-:W-:Y:S01]  /*3f20*/  @!P4 FMUL R10, R10, 0.5 ;  /* 0x3f0000000a0ac820 */ /* 0x000fe20000400000 */
[----:B---3--:R-:W-:Y:S01]  /*3f30*/  FSETP.GT.AND P1, PT, R27, R16, PT ;  /* 0x000000101b00720b */ /* 0x008fe20003f24000 */
[----:B------:R-:W-:Y:S01]  /*3f40*/  FFMA R24, R24, R22, R25 ;  /* 0x0000001618187223 */ /* 0x000fe20000000019 */
[----:B------:R-:W-:Y:S02]  /*3f50*/  FSETP.GEU.AND P3, PT, R9, -126, PT ;  /* 0xc2fc00000900780b */ /* 0x000fe40003f6e000 */
[----:B------:R-:W-:Y:S01]  /*3f60*/  FSEL R25, R27, R16, P1 ;  /* 0x000000101b197208 */ /* 0x000fe20000800000 */
[----:B------:R-:W0:Y:S01]  /*3f70*/  MUFU.EX2 R10, R10 ;  /* 0x0000000a000a7308 */ /* 0x000e220000000800 */
[----:B------:R-:W-:Y:S01]  /*3f80*/  FSEL R16, R16, R27, P1 ;  /* 0x0000001b10107208 */ /* 0x000fe20000800000 */
[----:B--2---:R-:W-:Y:S01]  /*3f90*/  @!P6 FMUL R8, R8, R8 ;  /* 0x000000080808e220 */ /* 0x004fe20000400000 */
[----:B------:R-:W-:-:S02]  /*3fa0*/  FSEL R27, R24, R11, P5 ;  /* 0x0000000b181b7208 */ /* 0x000fc40002800000 */
[----:B------:R-:W-:Y:S01]  /*3fb0*/  FSEL R24, R11, R24, P5 ;  /* 0x000000180b187208 */ /* 0x000fe20002800000 */
[C---:B------:R-:W-:Y:S01]  /*3fc0*/  FADD R16, -R25.reuse, R16 ;  /* 0x0000001019107221 */ /* 0x040fe20000000100 */
[----:B------:R-:W-:-:S03]  /*3fd0*/  FSETP.GT.AND P5, PT, R25, R18, PT ;  /* 0x000000121900720b */ /* 0x000fc60003fa4000 */
[----:B------:R-:W-:Y:S01]  /*3fe0*/  FFMA R24, R24, R8, R27 ;  /* 0x0000000818187223 */ /* 0x000fe2000000001b */
[----:B------:R-:W-:Y:S01]  /*3ff0*/  FSEL R27, R25, R18, P5 ;  /* 0x00000012191b7208 */ /* 0x000fe20002800000 */
[----:B------:R-:W-:Y:S01]  /*4000*/  FMUL R8, R16, 1.4426950216293334961 ;  /* 0x3fb8aa3b10087820 */ /* 0x000fe20000400000 */
[----:B------:R-:W-:Y:S01]  /*4010*/  FSEL R18, R18, R25, P5 ;  /* 0x0000001912127208 */ /* 0x000fe20002800000 */
[----:B------:R-:W-:Y:S01]  /*4020*/  @!P3 FMUL R9, R9, 0.5 ;  /* 0x3f0000000909b820 */ /* 0x000fe20000400000 */
[----:B------:R-:W-:Y:S02]  /*4030*/  FSEL R11, R24, R13, P0 ;  /* 0x0000000d180b7208 */ /* 0x000fe40000000000 */
[----:B------:R-:W-:Y:S01]  /*4040*/  FSEL R24, R13, R24, P0 ;  /* 0x000000180d187208 */ /* 0x000fe20000000000 */
[C---:B------:R-:W-:Y:S01]  /*4050*/  FADD R18, -R27.reuse, R18 ;  /* 0x000000121b127221 */ /* 0x040fe20000000100 */
[----:B------:R-:W-:Y:S01]  /*4060*/  FSETP.GEU.AND P0, PT, R8, -126, PT ;  /* 0xc2fc00000800780b */ /* 0x000fe20003f0e000 */
[----:B0-----:R-:W-:Y:S01]  /*4070*/  @!P4 FMUL R10, R10, R10 ;  /* 0x0000000a0a0ac220 */ /* 0x001fe20000400000 */
[C---:B-1----:R-:W-:Y:S01]  /*4080*/  FSETP.GT.AND P4, PT, R27.reuse, R4, PT ;  /* 0x000000041b00720b */ /* 0x042fe20003f84000 */
[----:B------:R-:W0:Y:S01]  /*4090*/  MUFU.EX2 R9, R9 ;  /* 0x0000000900097308 */ /* 0x000e220000000800 */
[----:B------:R-:W-:Y:S01]  /*40a0*/  FMUL R18, R18, 1.4426950216293334961 ;  /* 0x3fb8aa3b12127820 */ /* 0x000fe20000400000 */
[----:B------:R-:W-:Y:S01]  /*40b0*/  FFMA R24, R24, R10, R11 ;  /* 0x0000000a18187223 */ /* 0x000fe2000000000b */
[----:B------:R-:W-:-:S02]  /*40c0*/  FSEL R11, R27, R4, P4 ;  /* 0x000000041b0b7208 */ /* 0x000fc40002000000 */
[----:B------:R-:W-:Y:S02]  /*40d0*/  FSEL R10, R4, R27, P4 ;  /* 0x0000001b040a7208 */ /* 0x000fe40002000000 */
[----:B------:R-:W-:Y:S02]  /*40e0*/  FSETP.GEU.AND P6, PT, R18, -126, PT ;  /* 0xc2fc00001200780b */ /* 0x000fe40003fce000 */
[----:B------:R-:W-:Y:S01]  /*40f0*/  FSEL R4, R24, R15, P2 ;  /* 0x0000000f18047208 */ /* 0x000fe20001000000 */
[----:B------:R-:W-:Y:S01]  /*4100*/  @!P0 FMUL R8, R8, 0.5 ;  /* 0x3f00000008088820 */ /* 0x000fe20000400000 */
[----:B------:R-:W-:Y:S01]  /*4110*/  FSEL R15, R15, R24, P2 ;  /* 0x000000180f0f7208 */ /* 0x000fe20001000000 */
[C---:B------:R-:W-:Y:S01]  /*4120*/  FADD R12, -R11.reuse, R10 ;  /* 0x0000000a0b0c7221 */ /* 0x040fe20000000100 */
[-C--:B------:R-:W-:Y:S01]  /*4130*/  FSETP.GT.AND P2, PT, R11, R6.reuse, PT ;  /* 0x000000060b00720b */ /* 0x080fe20003f44000 */
[----:B------:R1:W2:Y:S02]  /*4140*/  MUFU.EX2 R10, R8 ;  /* 0x00000008000a7308 */ /* 0x0002a40000000800 */
[----:B------:R-:W-:Y:S01]  /*4150*/  FMUL R12, R12, 1.4426950216293334961 ;  /* 0x3fb8aa3b0c0c7820 */ /* 0x000fe20000400000 */
[----:B------:R-:W-:Y:S01]  /*4160*/  FSEL R13, R6, R11, P2 ;  /* 0x0000000b060d7208 */ /* 0x000fe20001000000 */
[----:B0-----:R-:W-:Y:S01]  /*4170*/  @!P3 FMUL R9, R9, R9 ;  /* 0x000000090909b220 */ /* 0x001fe20000400000 */
[----:B------:R-:W-:Y:S01]  /*4180*/  FSEL R6, R11, R6, P2 ;  /* 0x000000060b067208 */ /* 0x000fe20001000000 */
[----:B------:R-:W-:Y:S01]  /*4190*/  @!P6 FMUL R18, R18, 0.5 ;  /* 0x3f0000001212e820 */ /* 0x000fe20000400000 */
[----:B------:R-:W-:Y:S01]  /*41a0*/  FSETP.GEU.AND P3, PT, R12, -126, PT ;  /* 0xc2fc00000c00780b */ /* 0x000fe20003f6e000 */
[----:B------:R-:W-:-:S02]  /*41b0*/  FFMA R4, R15, R9, R4 ;  /* 0x000000090f047223 */ /* 0x000fc40000000004 */
[----:B------:R-:W-:Y:S02]  /*41c0*/  FADD R13, -R6, R13 ;  /* 0x0000000d060d7221 */ /* 0x000fe40000000100 */
[----:B------:R-:W0:Y:S01]  /*41d0*/  MUFU.EX2 R18, R18 ;  /* 0x0000001200127308 */ /* 0x000e220000000800 */
[----:B-1----:R-:W-:Y:S01]  /*41e0*/  FSEL R8, R4, R17, P1 ;  /* 0x0000001104087208 */ /* 0x002fe20000800000 */
[----:B------:R-:W-:Y:S01]  /*41f0*/  FMUL R13, R13, 1.4426950216293334961 ;  /* 0x3fb8aa3b0d0d7820 */ /* 0x000fe20000400000 */
[----:B------:R-:W-:Y:S01]  /*4200*/  FSEL R17, R17, R4, P1 ;  /* 0x0000000411117208 */ /* 0x000fe20000800000 */
[----:B--2---:R-:W-:-:S03]  /*4210*/  @!P0 FMUL R10, R10, R10 ;  /* 0x0000000a0a0a8220 */ /* 0x004fc60000400000 */
        /* <DEDUP_REMOVED lines=19> */
.L_x_331:
[----:B------:R-:W-:Y:S05]  /*4350*/  BSYNC.RECONVERGENT B0 ;  /* 0x0000000000007941 */ /* 0x000fea0003800200 */
.L_x_330:
[----:B------:R-:W-:Y:S01]  /*4360*/  BAR.SYNC.DEFER_BLOCKING 0x0 ;  /* 0x0000000000007b1d */ /* 0x000fe20000010000 */
[----:B------:R-:W-:-:S05]  /*4370*/  ISETP.GE.U32.AND P0, PT, R2, R21, PT ;  /* 0x000000150200720c */ /* 0x000fca0003f06070 */
[----:B------:R-:W-:Y:S08]  /*4380*/  BSSY.RECONVERGENT B0, `(.L_x_332) ;  /* 0x00001d7000007945 */ /* 0x000ff00003800200 */
[----:B------:R-:W-:Y:S05]  /*4390*/  @!P0 BRA `(.L_x_333) ;  /* 0x0000000c00b48947 */ /* 0x000fea0003800000 */
[----:B------:R-:W5:Y:S02]  /*43a0*/  LDCU UR4, c[0x0][0x394] ;  /* 0x00007280ff0477ac */ /* 0x000f640008000800 */
[----:B-----5:R-:W-:-:S09]  /*43b0*/  UISETP.GE.AND UP0, UPT, UR4, 0x400, UPT ;  /* 0x000004000400788c */ /* 0x020fd2000bf06270 */
[----:B------:R-:W-:Y:S05]  /*43c0*/  BRA.U !UP0, `(.L_x_334) ;  /* 0x0000001d08487547 */ /* 0x000fea000b800000 */
[----:B------:R-:W5:Y:S01]  /*43d0*/  S2UR UR5, SR_CgaCtaId ;  /* 0x00000000000579c3 */ /* 0x000f620000008800 */
[----:B------:R-:W-:Y:S01]  /*43e0*/  UMOV UR4, 0x400 ;  /* 0x0000040000047882 */ /* 0x000fe20000000000 */
[----:B------:R-:W-:Y:S01]  /*43f0*/  IADD3 R10, PT, PT, R20, -0x1, RZ ;  /* 0xffffffff140a7810 */ /* 0x000fe20007ffe0ff */
[----:B0-----:R-:W-:Y:S01]  /*4400*/  HFMA2 R8, -RZ, RZ, 15, 0 ;  /* 0x4b800000ff087431 */ /* 0x001fe200000001ff */
[----:B-123--:R-:W-:Y:S02]  /*4410*/  IADD3 R9, PT, PT, -R21, R2, RZ ;  /* 0x0000000215097210 */ /* 0x00efe40007ffe1ff */
[----:B------:R-:W-:Y:S02]  /*4420*/  ISETP.GE.U32.AND P2, PT, R10, 0x7, PT ;  /* 0x000000070a00780c */ /* 0x000fe40003f46070 */
[C---:B----4-:R-:W-:Y:S01]  /*4430*/  LOP3.LUT R6, R20.reuse, 0x7, RZ, 0xc0, !PT ;  /* 0x0000000714067812 */ /* 0x050fe200078ec0ff */
[----:B------:R-:W-:-:S03]  /*4440*/  IMAD R10, R20, R9, RZ ;  /* 0x00000009140a7224 */ /* 0x000fc600078e02ff */
[----:B------:R-:W-:Y:S01]  /*4450*/  ISETP.NE.AND P0, PT, R6, RZ, PT ;  /* 0x000000ff0600720c */ /* 0x000fe20003f05270 */
[----:B------:R-:W-:Y:S01]  /*4460*/  IMAD R3, R21, R3, R10 ;  /* 0x0000000315037224 */ /* 0x000fe200078e020a */
[----:B-----5:R-:W-:-:S09]  /*4470*/  ULEA UR4, UR5, UR4, 0x18 ;  /* 0x0000000405047291 */ /* 0x020fd2000f8ec0ff */
[----:B------:R-:W0:Y:S02]  /*4480*/  LDS.64 R4, [UR4+0x128] ;  /* 0x00012804ff047984 */ /* 0x000e240008000a00 */
[----:B0-----:R-:W-:-:S04]  /*4490*/  FSETP.GEU.AND P1, PT, |R5|, 1.175494350822287508e-38, PT ;  /* 0x008000000500780b */ /* 0x001fc80003f2e200 */
[----:B------:R-:W-:-:S09]  /*44a0*/  FSEL R8, R8, 1, !P1 ;  /* 0x3f80000008087808 */ /* 0x000fd20004800000 */
[----:B------:R-:W-:-:S04]  /*44b0*/  @!P1 FMUL R5, R5, 16777216 ;  /* 0x4b80000005059820 */ /* 0x000fc80000400000 */
[----:B------:R-:W0:Y:S02]  /*44c0*/  MUFU.RCP R7, R5 ;  /* 0x0000000500077308 */ /* 0x000e240000001000 */
[----:B0-----:R-:W-:Y:S01]  /*44d0*/  FMUL R7, R7, R8 ;  /* 0x0000000807077220 */ /* 0x001fe20000400000 */
[----:B------:R-:W-:Y:S01]  /*44e0*/  IMAD.MOV.U32 R8, RZ, RZ, RZ ;  /* 0x000000ffff087224 */ /* 0x000fe200078e00ff */
[----:B------:R-:W-:Y:S06]  /*44f0*/  @!P2 BRA `(.L_x_335) ;  /* 0x0000000400b0a947 */ /* 0x000fec0003800000 */
[----:B------:R-:W0:Y:S01]  /*4500*/  LDC.64 R12, c[0x0][0x380] ;  /* 0x0000e000ff0c7b82 */ /* 0x000e220000000a00 */
[----:B------:R-:W-:Y:S01]  /*4510*/  LOP3.LUT R8, R20, 0x1ffff8, RZ, 0xc0, !PT ;  /* 0x001ffff814087812 */ /* 0x000fe200078ec0ff */
[----:B------:R-:W1:Y:S03]  /*4520*/  LDCU UR5, c[0x0][0x398] ;  /* 0x00007300ff0577ac */ /* 0x000e660008000800 */
[----:B------:R-:W-:Y:S01]  /*4530*/  IADD3 R5, PT, PT, -R8, RZ, RZ ;  /* 0x000000ff08057210 */ /* 0x000fe20007ffe1ff */
[----:B------:R-:W-:Y:S02]  /*4540*/  UMOV UR4, URZ ;  /* 0x000000ff00047c82 */ /* 0x000fe40008000000 */
[----:B------:R-:W2:Y:S04]  /*4550*/  LDC.64 R10, c[0x0][0x388] ;  /* 0x0000e200ff0a7b82 */ /* 0x000ea80000000a00 */
.L_x_336:
[----:B------:R-:W-:Y:S02]  /*4560*/  IADD3 R21, PT, PT, R3, UR4, RZ ;  /* 0x0000000403157c10 */ /* 0x000fe4000fffe0ff */
[----:B-1----:R-:W-:-:S05]  /*4570*/  MOV R0, UR5 ;  /* 0x0000000500007c02 */ /* 0x002fca0008000f00 */
[----:B------:R-:W-:-:S04]  /*4580*/  IMAD R21, R21, R0, R23 ;  /* 0x0000000015157224 */ /* 0x000fc800078e0217 */
[C---:B0-----:R-:W-:Y:S01]  /*4590*/  IMAD.WIDE.U32 R24, R21.reuse, 0x4, R12 ;  /* 0x0000000415187825 */ /* 0x041fe200078e000c */
[----:B------:R-:W-:-:S04]  /*45a0*/  IADD3 R19, PT, PT, R21, R0, RZ ;  /* 0x0000000015137210 */ /* 0x000fc80007ffe0ff */
[C---:B------:R-:W-:Y:S01]  /*45b0*/  IADD3 R9, PT, PT, R19.reuse, R0, RZ ;  /* 0x0000000013097210 */ /* 0x040fe20007ffe0ff */
[--C-:B------:R-:W-:Y:S01]  /*45c0*/  IMAD.WIDE.U32 R16, R19, 0x4, R12.reuse ;  /* 0x0000000413107825 */ /* 0x100fe200078e000c */
[----:B------:R-:W3:Y:S03]  /*45d0*/  LDG.E.CONSTANT R25, desc[UR6][R24.64] ;  /* 0x0000000618197981 */ /* 0x000ee6000c1e9900 */
[----:B------:R-:W-:Y:S02]  /*45e0*/  IMAD.WIDE.U32 R14, R9, 0x4, R12 ;  /* 0x00000004090e7825 */ /* 0x000fe400078e000c */
[----:B------:R-:W4:Y:S04]  /*45f0*/  LDG.E.CONSTANT R17, desc[UR6][R16.64] ;  /* 0x0000000610117981 */ /* 0x000f28000c1e9900 */
[----:B------:R-:W5:Y:S01]  /*4600*/  LDG.E.CONSTANT R15, desc[UR6][R14.64] ;  /* 0x000000060e0f7981 */ /* 0x000f62000c1e9900 */
[----:B---3--:R-:W-:-:S04]  /*4610*/  FADD R18, -R4, R25 ;  /* 0x0000001904127221 */ /* 0x008fc80000000100 */
[----:B------:R-:W-:Y:S01]  /*4620*/  FMUL R28, R18, 1.4426950216293334961 ;  /* 0x3fb8aa3b121c7820 */ /* 0x000fe20000400000 */
[----:B----4-:R-:W-:-:S04]  /*4630*/  FADD R18, -R4, R17 ;  /* 0x0000001104127221 */ /* 0x010fc80000000100 */
[----:B------:R-:W-:Y:S01]  /*4640*/  FMUL R29, R18, 1.4426950216293334961 ;  /* 0x3fb8aa3b121d7820 */ /* 0x000fe20000400000 */
[----:B-----5:R-:W-:Y:S01]  /*4650*/  FADD R18, -R4, R15 ;  /* 0x0000000f04127221 */ /* 0x020fe20000000100 */
[----:B------:R-:W-:Y:S01]  /*4660*/  FSETP.GEU.AND P1, PT, R28, -126, PT ;  /* 0xc2fc00001c00780b */ /* 0x000fe20003f2e000 */
[----:B--2---:R-:W-:-:S04]  /*4670*/  IMAD.WIDE.U32 R14, R21, 0x4, R10 ;  /* 0x00000004150e7825 */ /* 0x004fc800078e000a */
[----:B------:R-:W-:Y:S01]  /*4680*/  FMUL R26, R18, 1.4426950216293334961 ;  /* 0x3fb8aa3b121a7820 */ /* 0x000fe20000400000 */
[----:B------:R-:W-:Y:S02]  /*4690*/  FSETP.GEU.AND P2, PT, R29, -126, PT ;  /* 0xc2fc00001d00780b */ /* 0x000fe40003f4e000 */
[-C--:B------:R-:W-:Y:S02]  /*46a0*/  IADD3 R18, PT, PT, R9, R0.reuse, RZ ;  /* 0x0000000009127210 */ /* 0x080fe40007ffe0ff */
[----:B------:R-:W-:Y:S02]  /*46b0*/  FSETP.GEU.AND P3, PT, R26, -126, PT ;  /* 0xc2fc00001a00780b */ /* 0x000fe40003f6e000 */
[C---:B------:R-:W-:Y:S01]  /*46c0*/  IADD3 R27, PT, PT, R18.reuse, R0, RZ ;  /* 0x00000000121b7210 */ /* 0x040fe20007ffe0ff */
[----:B------:R-:W-:-:S04]  /*46d0*/  IMAD.WIDE.U32 R16, R18, 0x4, R12 ;  /* 0x0000000412107825 */ /* 0x000fc800078e000c */
[----:B------:R-:W-:Y:S01]  /*46e0*/  @!P1 FMUL R28, R28, 0.5 ;  /* 0x3f0000001c1c9820 */ /* 0x000fe20000400000 */
[----:B------:R0:W2:Y:S01]  /*46f0*/  LDG.E.CONSTANT R21, desc[UR6][R16.64] ;  /* 0x0000000610157981 */ /* 0x0000a2000c1e9900 */
[----:B------:R-:W-:Y:S02]  /*4700*/  @!P2 FMUL R29, R29, 0.5 ;  /* 0x3f0000001d1da820 */ /* 0x000fe40000400000 */
[----:B------:R-:W1:Y:S02]  /*4710*/  MUFU.EX2 R24, R28 ;  /* 0x0000001c00187308 */ /* 0x000e640000000800 */
[----:B------:R-:W-:-:S06]  /*4720*/  @!P3 FMUL R26, R26, 0.5 ;  /* 0x3f0000001a1ab820 */ /* 0x000fcc0000400000 */
[----:B------:R-:W3:Y:S08]  /*4730*/  MUFU.EX2 R22, R29 ;  /* 0x0000001d00167308 */ /* 0x000ef00000000800 */
[----:B------:R-:W4:Y:S01]  /*4740*/  MUFU.EX2 R26, R26 ;  /* 0x0000001a001a7308 */ /* 0x000f220000000800 */
[----:B-1----:R-:W-:Y:S01]  /*4750*/  @!P1 FMUL R24, R24, R24 ;  /* 0x0000001818189220 */ /* 0x002fe20000400000 */
[----:B0-----:R-:W-:-:S04]  /*4760*/  IMAD.WIDE.U32 R16, R19, 0x4, R10 ;  /* 0x0000000413107825 */ /* 0x001fc800078e000a */
[----:B------:R-:W-:Y:S01]  /*4770*/  FMUL R28, R7, R24 ;  /* 0x00000018071c7220 */ /* 0x000fe20000400000 */
[----:B---3--:R-:W-:-:S04]  /*4780*/  @!P2 FMUL R22, R22, R22 ;  /* 0x000000161616a220 */ /* 0x008fc80000400000 */
[----:B------:R-:W-:Y:S01]  /*4790*/  FMUL R19, R7, R22 ;  /* 0x0000001607137220 */ /* 0x000fe20000400000 */
[----:B------:R0:W-:Y:S01]  /*47a0*/  STG.E desc[UR6][R14.64], R28 ;  /* 0x0000001c0e007986 */ /* 0x0001e2000c101906 */
[C---:B------:R-:W-:Y:S01]  /*47b0*/  IADD3 R29, PT, PT, R27.reuse, R0, RZ ;  /* 0x000000001b1d7210 */ /* 0x040fe20007ffe0ff */
[----:B----4-:R-:W-:Y:S02]  /*47c0*/  @!P3 FMUL R26, R26, R26 ;  /* 0x0000001a1a1ab220 */ /* 0x010fe40000400000 */
[----:B------:R1:W-:Y:S01]  /*47d0*/  STG.E desc[UR6][R16.64], R19 ;  /* 0x0000001310007986 */ /* 0x0003e2000c101906 */
[----:B------:R-:W-:-:S05]  /*47e0*/  IMAD.WIDE.U32 R24, R27, 0x4, R12 ;  /* 0x000000041b187825 */ /* 0x000fca00078e000c */
[----:B------:R3:W4:Y:S01]  /*47f0*/  LDG.E.CONSTANT R22, desc[UR6][R24.64] ;  /* 0x0000000618167981 */ /* 0x000722000c1e9900 */
[----:B0-----:R-:W-:Y:S01]  /*4800*/  IMAD.WIDE.U32 R14, R9, 0x4, R10 ;  /* 0x00000004090e7825 */ /* 0x001fe200078e000a */
[----:B------:R-:W-:-:S03]  /*4810*/  IADD3 R9, PT, PT, R29, R0, RZ ;  /* 0x000000001d097210 */ /* 0x000fc60007ffe0ff */
[----:B-1----:R-:W-:-:S05]  /*4820*/  FMUL R19, R7, R26 ;  /* 0x0000001a07137220 */ /* 0x002fca0000400000 */
[----:B------:R0:W-:Y:S01]  /*4830*/  STG.E desc[UR6][R14.64], R19 ;  /* 0x000000130e007986 */ /* 0x0001e2000c101906 */
[----:B---3--:R-:W-:-:S05]  /*4840*/  IMAD.WIDE.U32 R24, R29, 0x4, R12 ;  /* 0x000000041d187825 */ /* 0x008fca00078e000c */
[----:B------:R1:W3:Y:S01]  /*4850*/  LDG.E.CONSTANT R26, desc[UR6][R24.64] ;  /* 0x00000006181a7981 */ /* 0x0002e2000c1e9900 */
[C---:B0-----:R-:W-:Y:S01]  /*4860*/  IADD3 R19, PT, PT, R9.reuse, R0, RZ ;  /* 0x0000000009137210 */ /* 0x041fe20007ffe0ff */
[----:B------:R-:W-:-:S04]  /*4870*/  IMAD.WIDE.U32 R14, R9, 0x4, R12 ;  /* 0x00000004090e7825 */ /* 0x000fc800078e000c */
[----:B------:R-:W-:Y:S01]  /*4880*/  IMAD.WIDE.U32 R16, R19, 0x4, R12 ;  /* 0x0000000413107825 */ /* 0x000fe200078e000c */
[----:B------:R-:W5:Y:S05]  /*4890*/  LDG.E.CONSTANT R28, desc[UR6][R14.64] ;  /* 0x000000060e1c7981 */ /* 0x000f6a000c1e9900 */
[----:B------:R0:W5:Y:S01]  /*48a0*/  LDG.E.CONSTANT R17, desc[UR6][R16.64] ;  /* 0x0000000610117981 */ /* 0x000162000c1e9900 */
[----:B------:R-:W-:Y:S01]  /*48b0*/  IADD3 R5, PT, PT, R5, 0x8, RZ ;  /* 0x0000000805057810 */ /* 0x000fe20007ffe0ff */
[----:B------:R-:W-:Y:S01]  /*48c0*/  UIADD3 UR4, UPT, UPT, UR4, 0x8, URZ ;  /* 0x0000000804047890 */ /* 0x000fe2000fffe0ff */
[----:B--2---:R-:W-:-:S04]  /*48d0*/  FADD R21, -R4, R21 ;  /* 0x0000001504157221 */ /* 0x004fc80000000100 */
[----:B------:R-:W-:-:S05]  /*48e0*/  FMUL R21, R21, 1.4426950216293334961 ;  /* 0x3fb8aa3b15157820 */ /* 0x000fca0000400000 */
[----:B------:R-:W-:-:S13]  /*48f0*/  FSETP.GEU.AND P1, PT, R21, -126, PT ;  /* 0xc2fc00001500780b */ /* 0x000fda0003f2e000 */
[----:B------:R-:W-:-:S04]  /*4900*/  @!P1 FMUL R21, R21, 0.5 ;  /* 0x3f00000015159820 */ /* 0x000fc80000400000 */
[----:B-1----:R1:W2:Y:S01]  /*4910*/  MUFU.EX2 R24, R21 ;  /* 0x0000001500187308 */ /* 0x0022a20000000800 */
[----:B----4-:R-:W-:-:S04]  /*4920*/  FADD R22, -R4, R22 ;  /* 0x0000001604167221 */ /* 0x010fc80000000100 */
[----:B0-----:R-:W-:-:S05]  /*4930*/  FMUL R16, R22, 1.4426950216293334961 ;  /* 0x3fb8aa3b16107820 */ /* 0x001fca0000400000 */
[----:B------:R-:W-:Y:S01]  /*4940*/  FSETP.GEU.AND P2, PT, R16, -126, PT ;  /* 0xc2fc00001000780b */ /* 0x000fe20003f4e000 */
[----:B---3--:R-:W-:-:S04]  /*4950*/  FADD R26, -R4, R26 ;  /* 0x0000001a041a7221 */ /* 0x008fc80000000100 */
[----:B------:R-:W-:Y:S01]  /*4960*/  FMUL R22, R26, 1.4426950216293334961 ;  /* 0x3fb8aa3b1a167820 */ /* 0x000fe20000400000 */
[C---:B-----5:R-:W-:Y:S01]  /*4970*/  FADD R28, -R4.reuse, R28 ;  /* 0x0000001c041c7221 */ /* 0x060fe20000000100 */
[----:B------:R-:W-:-:S03]  /*4980*/  FADD R17, -R4, R17 ;  /* 0x0000001104117221 */ /* 0x000fc60000000100 */
[----:B------:R-:W-:Y:S01]  /*4990*/  FMUL R28, R28, 1.4426950216293334961 ;  /* 0x3fb8aa3b1c1c7820 */ /* 0x000fe20000400000 */
[----:B-1----:R-:W-:Y:S01]  /*49a0*/  FMUL R21, R17, 1.4426950216293334961 ;  /* 0x3fb8aa3b11157820 */ /* 0x002fe20000400000 */
[----:B------:R-:W-:-:S03]  /*49b0*/  FSETP.GEU.AND P3, PT, R22, -126, PT ;  /* 0xc2fc00001600780b */ /* 0x000fc60003f6e000 */
[----:B------:R-:W-:Y:S02]  /*49c0*/  FSETP.GEU.AND P4, PT, R28, -126, PT ;  /* 0xc2fc00001c00780b */ /* 0x000fe40003f8e000 */
[----:B------:R-:W-:Y:S01]  /*49d0*/  FSETP.GEU.AND P5, PT, R21, -126, PT ;  /* 0xc2fc00001500780b */ /* 0x000fe20003fae000 */
[----:B------:R-:W-:-:S04]  /*49e0*/  @!P2 FMUL R16, R16, 0.5 ;  /* 0x3f0000001010a820 */ /* 0x000fc80000400000 */
[----:B------:R-:W0:Y:S03]  /*49f0*/  MUFU.EX2 R14, R16 ;  /* 0x00000010000e7308 */ /* 0x000e260000000800 */
[----:B------:R-:W-:-:S03]  /*4a00*/  @!P3 FMUL R22, R22, 0.5 ;  /* 0x3f0000001616b820 */ /* 0x000fc60000400000 */
[----:B------:R-:W-:Y:S02]  /*4a10*/  @!P4 FMUL R28, R28, 0.5 ;  /* 0x3f0000001c1cc820 */ /* 0x000fe40000400000 */
[----:B------:R-:W-:Y:S01]  /*4a20*/  @!P5 FMUL R21, R21, 0.5 ;  /* 0x3f0000001515d820 */ /* 0x000fe20000400000 */
[----:B------:R-:W1:Y:S01]  /*4a30*/  MUFU.EX2 R22, R22 ;  /* 0x0000001600167308 */ /* 0x000e620000000800 */
[----:B--2---:R-:W-:-:S07]  /*4a40*/  @!P1 FMUL R24, R24, R24 ;  /* 0x0000001818189220 */ /* 0x004fce0000400000 */
[----:B------:R-:W2:Y:S08]  /*4a50*/  MUFU.EX2 R28, R28 ;  /* 0x0000001c001c7308 */ /* 0x000eb00000000800 */
[----:B------:R-:W3:Y:S01]  /*4a60*/  MUFU.EX2 R21, R21 ;  /* 0x0000001500157308 */ /* 0x000ee20000000800 */
[----:B0-----:R-:W-:Y:S01]  /*4a70*/  @!P2 FMUL R14, R14, R14 ;  /* 0x0000000e0e0ea220 */ /* 0x001fe20000400000 */
[----:B------:R-:W-:Y:S01]  /*4a80*/  FMUL R15, R7, R24 ;  /* 0x00000018070f7220 */ /* 0x000fe20000400000 */
[----:B------:R-:W-:-:S04]  /*4a90*/  IMAD.WIDE.U32 R24, R18, 0x4, R10 ;  /* 0x0000000412187825 */ /* 0x000fc800078e000a */
[----:B------:R-:W-:Y:S01]  /*4aa0*/  FMUL R17, R7, R14 ;  /* 0x0000000e07117220 */ /* 0x000fe20000400000 */
[----:B------:R-:W-:-:S04]  /*4ab0*/  IMAD.WIDE.U32 R26, R27, 0x4, R10 ;  /* 0x000000041b1a7825 */ /* 0x000fc800078e000a */
[----:B-1----:R-:W-:Y:S01]  /*4ac0*/  @!P3 FMUL R22, R22, R22 ;  /* 0x000000161616b220 */ /* 0x002fe20000400000 */
[----:B------:R0:W-:Y:S01]  /*4ad0*/  STG.E desc[UR6][R24.64], R15 ;  /* 0x0000000f18007986 */ /* 0x0001e2000c101906 */
[----:B--2---:R-:W-:-:S03]  /*4ae0*/  @!P4 FMUL R28, R28, R28 ;  /* 0x0000001c1c1cc220 */ /* 0x004fc60000400000 */
[----:B------:R1:W-:Y:S01]  /*4af0*/  STG.E desc[UR6][R26.64], R17 ;  /* 0x000000111a007986 */ /* 0x0003e2000c101906 */
[----:B---3--:R-:W-:Y:S01]  /*4b00*/  @!P5 FMUL R21, R21, R21 ;  /* 0x000000151515d220 */ /* 0x008fe20000400000 */
[----:B------:R-:W-:-:S04]  /*4b10*/  IMAD.WIDE.U32 R18, R19, 0x4, R10 ;  /* 0x0000000413127825 */ /* 0x000fc800078e000a */
[----:B0-----:R-:W-:Y:S01]  /*4b20*/  FMUL R25, R7, R28 ;  /* 0x0000001c07197220 */ /* 0x001fe20000400000 */
[----:B------:R-:W-:-:S04]  /*4b30*/  IMAD.WIDE.U32 R14, R29, 0x4, R10 ;  /* 0x000000041d0e7825 */ /* 0x000fc800078e000a */
[----:B------:R-:W-:Y:S01]  /*4b40*/  FMUL R21, R7, R21 ;  /* 0x0000001507157220 */ /* 0x000fe20000400000 */
[----:B-1----:R-:W-:-:S04]  /*4b50*/  IMAD.WIDE.U32 R16, R9, 0x4, R10 ;  /* 0x0000000409107825 */ /* 0x002fc800078e000a */
[----:B------:R-:W-:-:S05]  /*4b60*/  FMUL R9, R7, R22 ;  /* 0x0000001607097220 */ /* 0x000fca0000400000 */
[----:B------:R3:W-:Y:S04]  /*4b70*/  STG.E desc[UR6][R14.64], R9 ;  /* 0x000000090e007986 */ /* 0x0007e8000c101906 */
[----:B------:R3:W-:Y:S04]  /*4b80*/  STG.E desc[UR6][R16.64], R25 ;  /* 0x0000001910007986 */ /* 0x0007e8000c101906 */
[----:B------:R3:W-:Y:S01]  /*4b90*/  STG.E desc[UR6][R18.64], R21 ;  /* 0x0000001512007986 */ /* 0x0007e2000c101906 */
[----:B------:R-:W-:-:S13]  /*4ba0*/  ISETP.NE.AND P1, PT, R5, RZ, PT ;  /* 0x000000ff0500720c */ /* 0x000fda0003f25270 */
[----:B---3--:R-:W-:Y:S05]  /*4bb0*/  @P1 BRA `(.L_x_336) ;  /* 0xfffffff800681947 */ /* 0x008fea000383ffff */
.L_x_335:
        /* <DEDUP_REMOVED lines=8> */
[----:B------:R-:W-:-:S04]  /*4c40*/  IADD3 R9, PT, PT, R19, R0, RZ ;  /* 0x0000000013097210 */ /* 0x000fc80007ffe0ff */
[----:B------:R-:W-:Y:S01]  /*4c50*/  IADD3 R17, PT, PT, R9, R0, RZ ;  /* 0x0000000009117210 */ /* 0x000fe20007ffe0ff */
[----:B0-----:R-:W-:-:S04]  /*4c60*/  IMAD.WIDE.U32 R24, R19, 0x4, R10 ;  /* 0x0000000413187825 */ /* 0x001fc800078e000a */
[--C-:B------:R-:W-:Y:S02]  /*4c70*/  IMAD.WIDE.U32 R14, R9, 0x4, R10.reuse ;  /* 0x00000004090e7825 */ /* 0x100fe400078e000a */
[----:B------:R-:W2:Y:S01]  /*4c80*/  LDG.E.CONSTANT R25, desc[UR6][R24.64] ;  /* 0x0000000618197981 */ /* 0x000ea2000c1e9900 */
[C---:B------:R-:W-:Y:S01]  /*4c90*/  IADD3 R5, PT, PT, R17.reuse, R0, RZ ;  /* 0x0000000011057210 */ /* 0x040fe20007ffe0ff */
[--C-:B------:R-:W-:Y:S02]  /*4ca0*/  IMAD.WIDE.U32 R12, R17, 0x4, R10.reuse ;  /* 0x00000004110c7825 */ /* 0x100fe400078e000a */
[----:B------:R-:W3:Y:S02]  /*4cb0*/  LDG.E.CONSTANT R15, desc[UR6][R14.64] ;  /* 0x000000060e0f7981 */ /* 0x000ee4000c1e9900 */
[----:B------:R-:W-:Y:S02]  /*4cc0*/  IMAD.WIDE.U32 R10, R5, 0x4, R10 ;  /* 0x00000004050a7825 */ /* 0x000fe400078e000a */
[----:B------:R-:W4:Y:S04]  /*4cd0*/  LDG.E.CONSTANT R13, desc[UR6][R12.64] ;  /* 0x000000060c0d7981 */ /* 0x000f28000c1e9900 */
[----:B------:R-:W5:Y:S01]  /*4ce0*/  LDG.E.CONSTANT R11, desc[UR6][R10.64] ;  /* 0x000000060a0b7981 */ /* 0x000f62000c1e9900 */
[----:B------:R-:W-:Y:S01]  /*4cf0*/  IADD3 R8, PT, PT, R8, 0x4, RZ ;  /* 0x0000000408087810 */ /* 0x000fe20007ffe0ff */
[----:B--2---:R-:W-:-:S04]  /*4d00*/  FADD R6, -R4, R25 ;  /* 0x0000001904067221 */ /* 0x004fc80000000100 */
[----:B------:R-:W-:Y:S01]  /*4d10*/  FMUL R22, R6, 1.4426950216293334961 ;  /* 0x3fb8aa3b06167820 */ /* 0x000fe20000400000 */
[----:B---3--:R-:W-:Y:S02]  /*4d20*/  FADD R6, -R4, R15 ;  /* 0x0000000f04067221 */ /* 0x008fe40000000100 */
[----:B------:R-:W0:Y:S02]  /*4d30*/  LDC.64 R14, c[0x0][0x388] ;  /* 0x0000e200ff0e7b82 */ /* 0x000e240000000a00 */
[----:B------:R-:W-:Y:S01]  /*4d40*/  FMUL R21, R6, 1.4426950216293334961 ;  /* 0x3fb8aa3b06157820 */ /* 0x000fe20000400000 */
[----:B----4-:R-:W-:Y:S01]  /*4d50*/  FADD R6, -R4, R13 ;  /* 0x0000000d04067221 */ /* 0x010fe20000000100 */
[----:B------:R-:W-:-:S03]  /*4d60*/  FSETP.GEU.AND P0, PT, R22, -126, PT ;  /* 0xc2fc00001600780b */ /* 0x000fc60003f0e000 */
[----:B------:R-:W-:Y:S01]  /*4d70*/  FMUL R25, R6, 1.4426950216293334961 ;  /* 0x3fb8aa3b06197820 */ /* 0x000fe20000400000 */
[----:B-----5:R-:W-:Y:S01]  /*4d80*/  FADD R6, -R4, R11 ;  /* 0x0000000b04067221 */ /* 0x020fe20000000100 */
[----:B------:R-:W-:-:S03]  /*4d90*/  FSETP.GEU.AND P1, PT, R21, -126, PT ;  /* 0xc2fc00001500780b */ /* 0x000fc60003f2e000 */
[----:B------:R-:W-:Y:S01]  /*4da0*/  FMUL R27, R6, 1.4426950216293334961 ;  /* 0x3fb8aa3b061b7820 */ /* 0x000fe20000400000 */
[----:B------:R-:W-:-:S04]  /*4db0*/  FSETP.GEU.AND P2, PT, R25, -126, PT ;  /* 0xc2fc00001900780b */ /* 0x000fc80003f4e000 */
[----:B------:R-:W-:Y:S01]  /*4dc0*/  FSETP.GEU.AND P3, PT, R27, -126, PT ;  /* 0xc2fc00001b00780b */ /* 0x000fe20003f6e000 */
[----:B------:R-:W-:-:S04]  /*4dd0*/  @!P0 FMUL R22, R22, 0.5 ;  /* 0x3f00000016168820 */ /* 0x000fc80000400000 */
[----:B------:R-:W-:Y:S02]  /*4de0*/  @!P1 FMUL R21, R21, 0.5 ;  /* 0x3f00000015159820 */ /* 0x000fe40000400000 */
[----:B------:R-:W1:Y:S01]  /*4df0*/  MUFU.EX2 R22, R22 ;  /* 0x0000001600167308 */ /* 0x000e620000000800 */
[----:B0-----:R-:W-:-:S04]  /*4e00*/  IMAD.WIDE.U32 R10, R19, 0x4, R14 ;  /* 0x00000004130a7825 */ /* 0x001fc800078e000e */
[----:B------:R-:W-:Y:S01]  /*4e10*/  @!P2 FMUL R25, R25, 0.5 ;  /* 0x3f0000001919a820 */ /* 0x000fe20000400000 */
[----:B------:R-:W-:-:S04]  /*4e20*/  IMAD.WIDE.U32 R12, R9, 0x4, R14 ;  /* 0x00000004090c7825 */ /* 0x000fc800078e000e */
[----:B------:R-:W-:Y:S01]  /*4e30*/  @!P3 FMUL R27, R27, 0.5 ;  /* 0x3f0000001b1bb820 */ /* 0x000fe20000400000 */
[----:B------:R-:W0:Y:S01]  /*4e40*/  MUFU.EX2 R24, R21 ;  /* 0x0000001500187308 */ /* 0x000e220000000800 */
[----:B------:R-:W-:-:S04]  /*4e50*/  IMAD.WIDE.U32 R16, R17, 0x4, R14 ;  /* 0x0000000411107825 */ /* 0x000fc800078e000e */
[----:B------:R-:W-:-:S03]  /*4e60*/  IMAD.WIDE.U32 R14, R5, 0x4, R14 ;  /* 0x00000004050e7825 */ /* 0x000fc600078e000e */
[----:B------:R-:W2:Y:S01]  /*4e70*/  MUFU.EX2 R26, R25 ;  /* 0x00000019001a7308 */ /* 0x000ea20000000800 */
[----:B-1----:R-:W-:-:S04]  /*4e80*/  @!P0 FMUL R22, R22, R22 ;  /* 0x0000001616168220 */ /* 0x002fc80000400000 */
[----:B------:R-:W-:-:S03]  /*4e90*/  FMUL R5, R7, R22 ;  /* 0x0000001607057220 */ /* 0x000fc60000400000 */
[----:B------:R-:W1:Y:S01]  /*4ea0*/  MUFU.EX2 R6, R27 ;  /* 0x0000001b00067308 */ /* 0x000e620000000800 */
[----:B0-----:R-:W-:Y:S01]  /*4eb0*/  @!P1 FMUL R24, R24, R24 ;  /* 0x0000001818189220 */ /* 0x001fe20000400000 */
[----:B------:R0:W-:Y:S03]  /*4ec0*/  STG.E desc[UR6][R10.64], R5 ;  /* 0x000000050a007986 */ /* 0x0001e6000c101906 */
[----:B------:R-:W-:Y:S01]  /*4ed0*/  FMUL R9, R7, R24 ;  /* 0x0000001807097220 */ /* 0x000fe20000400000 */
[----:B--2---:R-:W-:-:S04]  /*4ee0*/  @!P2 FMUL R26, R26, R26 ;  /* 0x0000001a1a1aa220 */ /* 0x004fc80000400000 */
[----:B------:R0:W-:Y:S01]  /*4ef0*/  STG.E desc[UR6][R12.64], R9 ;  /* 0x000000090c007986 */ /* 0x0001e2000c101906 */
[----:B------:R-:W-:Y:S01]  /*4f00*/  FMUL R19, R7, R26 ;  /* 0x0000001a07137220 */ /* 0x000fe20000400000 */
[----:B-1----:R-:W-:-:S04]  /*4f10*/  @!P3 FMUL R6, R6, R6 ;  /* 0x000000060606b220 */ /* 0x002fc80000400000 */
[----:B------:R0:W-:Y:S01]  /*4f20*/  STG.E desc[UR6][R16.64], R19 ;  /* 0x0000001310007986 */ /* 0x0001e2000c101906 */
[----:B------:R-:W-:-:S05]  /*4f30*/  FMUL R21, R7, R6 ;  /* 0x0000000607157220 */ /* 0x000fca0000400000 */
[----:B------:R0:W-:Y:S02]  /*4f40*/  STG.E desc[UR6][R14.64], R21 ;  /* 0x000000150e007986 */ /* 0x0001e4000c101906 */
.L_x_337:
[----:B------:R-:W-:Y:S05]  /*4f50*/  @!P4 BRA `(.L_x_334) ;  /* 0x000000100064c947 */ /* 0x000fea0003800000 */
[----:B------:R-:W-:Y:S02]  /*4f60*/  ISETP.NE.AND P0, PT, R18, 0x1, PT ;  /* 0x000000011200780c */ /* 0x000fe40003f05270 */
[----:B------:R-:W-:-:S04]  /*4f70*/  LOP3.LUT R20, R20, 0x1, RZ, 0xc0, !PT ;  /* 0x0000000114147812 */ /* 0x000fc800078ec0ff */
[----:B------:R-:W-:-:S07]  /*4f80*/  ISETP.NE.U32.AND P2, PT, R20, 0x1, PT ;  /* 0x000000011400780c */ /* 0x000fce0003f45070 */
[----:B------:R-:W-:Y:S06]  /*4f90*/  @!P0 BRA `(.L_x_338) ;  /* 0x0000000000708947 */ /* 0x000fec0003800000 */
[----:B0-----:R-:W0:Y:S01]  /*4fa0*/  LDC.64 R10, c[0x0][0x380] ;  /* 0x0000e000ff0a7b82 */ /* 0x001e220000000a00 */
[----:B------:R-:W-:-:S05]  /*4fb0*/  IADD3 R5, PT, PT, R3, R8, RZ ;  /* 0x0000000803057210 */ /* 0x000fca0007ffe0ff */
[----:B------:R-:W-:-:S05]  /*4fc0*/  IMAD R5, R5, R0, R23 ;  /* 0x0000000005057224 */ /* 0x000fca00078e0217 */
[C---:B------:R-:W-:Y:S01]  /*4fd0*/  IADD3 R9, PT, PT, R5.reuse, R0, RZ ;  /* 0x0000000005097210 */ /* 0x040fe20007ffe0ff */
[----:B0-----:R-:W-:-:S04]  /*4fe0*/  IMAD.WIDE.U32 R12, R5, 0x4, R10 ;  /* 0x00000004050c7825 */ /* 0x001fc800078e000a */
[----:B------:R-:W-:Y:S02]  /*4ff0*/  IMAD.WIDE.U32 R10, R9, 0x4, R10 ;  /* 0x00000004090a7825 */ /* 0x000fe400078e000a */
[----:B------:R-:W2:Y:S04]  /*5000*/  LDG.E.CONSTANT R13, desc[UR6][R12.64] ;  /* 0x000000060c0d7981 */ /* 0x000ea8000c1e9900 */
[----:B------:R-:W3:Y:S01]  /*5010*/  LDG.E.CONSTANT R11, desc[UR6][R10.64] ;  /* 0x000000060a0b7981 */ /* 0x000ee2000c1e9900 */
[----:B------:R-:W-:Y:S01]  /*5020*/  IADD3 R8, PT, PT, R8, 0x2, RZ ;  /* 0x0000000208087810 */ /* 0x000fe20007ffe0ff */
[C---:B--2---:R-:W-:Y:S02]  /*5030*/  FADD R6, -R4.reuse, R13 ;  /* 0x0000000d04067221 */ /* 0x044fe40000000100 */
[----:B------:R-:W0:Y:S01]  /*5040*/  LDC.64 R12, c[0x0][0x388] ;  /* 0x0000e200ff0c7b82 */ /* 0x000e220000000a00 */
[----:B---3--:R-:W-:Y:S01]  /*5050*/  FADD R14, -R4, R11 ;  /* 0x0000000b040e7221 */ /* 0x008fe20000000100 */
[----:B------:R-:W-:-:S03]  /*5060*/  FMUL R6, R6, 1.4426950216293334961 ;  /* 0x3fb8aa3b06067820 */ /* 0x000fc60000400000 */
[----:B------:R-:W-:Y:S02]  /*5070*/  FMUL R15, R14, 1.4426950216293334961 ;  /* 0x3fb8aa3b0e0f7820 */ /* 0x000fe40000400000 */
[----:B------:R-:W-:-:S03]  /*5080*/  FSETP.GEU.AND P0, PT, R6, -126, PT ;  /* 0xc2fc00000600780b */ /* 0x000fc60003f0e000 */
[----:B------:R-:W-:-:S10]  /*5090*/  FSETP.GEU.AND P1, PT, R15, -126, PT ;  /* 0xc2fc00000f00780b */ /* 0x000fd40003f2e000 */
[----:B------:R-:W-:-:S03]  /*50a0*/  @!P0 FMUL R6, R6, 0.5 ;  /* 0x3f00000006068820 */ /* 0x000fc60000400000 */
[----:B------:R-:W-:Y:S01]  /*50b0*/  @!P1 FMUL R15, R15, 0.5 ;  /* 0x3f0000000f0f9820 */ /* 0x000fe20000400000 */
[----:B------:R-:W1:Y:S01]  /*50c0*/  MUFU.EX2 R14, R6 ;  /* 0x00000006000e7308 */ /* 0x000e620000000800 */
[----:B0-----:R-:W-:-:S04]  /*50d0*/  IMAD.WIDE.U32 R10, R5, 0x4, R12 ;  /* 0x00000004050a7825 */ /* 0x001fc800078e000c */
[----:B------:R-:W-:-:S03]  /*50e0*/  IMAD.WIDE.U32 R12, R9, 0x4, R12 ;  /* 0x00000004090c7825 */ /* 0x000fc600078e000c */
[----:B------:R-:W0:Y:S01]  /*50f0*/  MUFU.EX2 R16, R15 ;  /* 0x0000000f00107308 */ /* 0x000e220000000800 */
[----:B-1----:R-:W-:-:S04]  /*5100*/  @!P0 FMUL R14, R14, R14 ;  /* 0x0000000e0e0e8220 */ /* 0x002fc80000400000 */
[----:B------:R-:W-:Y:S01]  /*5110*/  FMUL R5, R7, R14 ;  /* 0x0000000e07057220 */ /* 0x000fe20000400000 */
[----:B0-----:R-:W-:-:S04]  /*5120*/  @!P1 FMUL R16, R16, R16 ;  /* 0x0000001010109220 */ /* 0x001fc80000400000 */
[----:B------:R1:W-:Y:S01]  /*5130*/  STG.E desc[UR6][R10.64], R5 ;  /* 0x000000050a007986 */ /* 0x0003e2000c101906 */
[----:B------:R-:W-:-:S05]  /*5140*/  FMUL R9, R7, R16 ;  /* 0x0000001007097220 */ /* 0x000fca0000400000 */
[----:B------:R1:W-:Y:S02]  /*5150*/  STG.E desc[UR6][R12.64], R9 ;  /* 0x000000090c007986 */ /* 0x0003e4000c101906 */
.L_x_338:
[----:B------:R-:W-:Y:S05]  /*5160*/  @P2 BRA `(.L_x_334) ;  /* 0x0000000c00e02947 */ /* 0x000fea0003800000 */
[----:B01----:R-:W0:Y:S01]  /*5170*/  LDC.64 R10, c[0x0][0x380] ;  /* 0x0000e000ff0a7b82 */ /* 0x003e220000000a00 */
[----:B------:R-:W-:-:S05]  /*5180*/  IADD3 R3, PT, PT, R3, R8, RZ ;  /* 0x0000000803037210 */ /* 0x000fca0007ffe0ff */
[----:B------:R-:W-:-:S04]  /*5190*/  IMAD R3, R3, R0, R23 ;  /* 0x0000000003037224 */ /* 0x000fc800078e0217 */
[----:B0-----:R-:W-:-:S06]  /*51a0*/  IMAD.WIDE.U32 R8, R3, 0x4, R10 ;  /* 0x0000000403087825 */ /* 0x001fcc00078e000a */
[----:B------:R-:W2:Y:S02]  /*51b0*/  LDG.E.CONSTANT R9, desc[UR6][R8.64] ;  /* 0x0000000608097981 */ /* 0x000ea4000c1e9900 */
[----:B--2---:R-:W-:-:S04]  /*51c0*/  FADD R4, -R4, R9 ;  /* 0x0000000904047221 */ /* 0x004fc80000000100 */
[----:B------:R-:W-:Y:S02]  /*51d0*/  FMUL R6, R4, 1.4426950216293334961 ;  /* 0x3fb8aa3b04067820 */ /* 0x000fe40000400000 */
[----:B------:R-:W0:Y:S03]  /*51e0*/  LDC.64 R4, c[0x0][0x388] ;  /* 0x0000e200ff047b82 */ /* 0x000e260000000a00 */
[----:B------:R-:W-:-:S13]  /*51f0*/  FSETP.GEU.AND P0, PT, R6, -126, PT ;  /* 0xc2fc00000600780b */ /* 0x000fda0003f0e000 */
[----:B------:R-:W-:-:S04]  /*5200*/  @!P0 FMUL R6, R6, 0.5 ;  /* 0x3f00000006068820 */ /* 0x000fc80000400000 */
[----:B------:R-:W1:Y:S01]  /*5210*/  MUFU.EX2 R10, R6 ;  /* 0x00000006000a7308 */ /* 0x000e620000000800 */
[----:B0-----:R-:W-:-:S04]  /*5220*/  IMAD.WIDE.U32 R4, R3, 0x4, R4 ;  /* 0x0000000403047825 */ /* 0x001fc800078e0004 */
[----:B-1----:R-:W-:-:S04]  /*5230*/  @!P0 FMUL R10, R10, R10 ;  /* 0x0000000a0a0a8220 */ /* 0x002fc80000400000 */
[----:B------:R-:W-:-:S05]  /*5240*/  FMUL R7, R7, R10 ;  /* 0x0000000a07077220 */ /* 0x000fca0000400000 */
[----:B------:R0:W-:Y:S01]  /*5250*/  STG.E desc[UR6][R4.64], R7 ;  /* 0x0000000704007986 */ /* 0x0001e2000c101906 */
[----:B------:R-:W-:Y:S05]  /*5260*/  BRA `(.L_x_334) ;  /* 0x0000000c00a07947 */ /* 0x000fea0003800000 */
.L_x_333:
[----:B------:R-:W5:Y:S02]  /*5270*/  LDCU UR4, c[0x0][0x394] ;  /* 0x00007280ff0477ac */ /* 0x000f640008000800 */
[----:B-----5:R-:W-:-:S09]  /*5280*/  UISETP.GE.AND UP0, UPT, UR4, -0x3ff, UPT ;  /* 0xfffffc010400788c */ /* 0x020fd2000bf06270 */
[----:B------:R-:W-:Y:S05]  /*5290*/  BRA.U !UP0, `(.L_x_334) ;  /* 0x0000000d08947547 */ /* 0x000fea000b800000 */
[----:B------:R-:W5:Y:S01]  /*52a0*/  S2UR UR5, SR_CgaCtaId ;  /* 0x00000000000579c3 */ /* 0x000f620000008800 */
[----:B------:R-:W-:Y:S01]  /*52b0*/  UMOV UR4, 0x400 ;  /* 0x0000040000047882 */ /* 0x000fe20000000000 */
[----:B------:R-:W-:Y:S01]  /*52c0*/  ISETP.GE.U32.AND P2, PT, R20, 0x7, PT ;  /* 0x000000071400780c */ /* 0x000fe20003f46070 */
[----:B0123--:R-:W-:Y:S01]  /*52d0*/  HFMA2 R9, -RZ, RZ, 0, 0 ;  /* 0x00000000ff097431 */ /* 0x00ffe200000001ff */
[----:B------:R-:W-:Y:S02]  /*52e0*/  MOV R8, 0x4b800000 ;  /* 0x4b80000000087802 */ /* 0x000fe40000000f00 */
[----:B----4-:R-:W-:-:S04]  /*52f0*/  LOP3.LUT R6, R3, 0x7, RZ, 0xc0, !PT ;  /* 0x0000000703067812 */ /* 0x010fc800078ec0ff */
        /* <DEDUP_REMOVED lines=8> */
[----:B------:R-:W-:Y:S01]  /*5380*/  IMAD R8, R3, R2, RZ ;  /* 0x0000000203087224 */ /* 0x000fe200078e02ff */
[----:B------:R-:W-:Y:S06]  /*5390*/  @!P2 BRA `(.L_x_339) ;  /* 0x0000000400b0a947 */ /* 0x000fec0003800000 */
[----:B------:R-:W0:Y:S01]  /*53a0*/  LDC.64 R10, c[0x0][0x380] ;  /* 0x0000e000ff0a7b82 */ /* 0x000e220000000a00 */
[----:B------:R-:W-:Y:S01]  /*53b0*/  LOP3.LUT R9, R3, 0xfffffff8, RZ, 0xc0, !PT ;  /* 0xfffffff803097812 */ /* 0x000fe200078ec0ff */
[----:B------:R-:W1:Y:S03]  /*53c0*/  LDCU UR5, c[0x0][0x398] ;  /* 0x00007300ff0577ac */ /* 0x000e660008000800 */
[----:B------:R-:W-:Y:S01]  /*53d0*/  IADD3 R5, PT, PT, -R9, RZ, RZ ;  /* 0x000000ff09057210 */ /* 0x000fe20007ffe1ff */
[----:B------:R-:W-:Y:S02]  /*53e0*/  UMOV UR4, URZ ;  /* 0x000000ff00047c82 */ /* 0x000fe40008000000 */
[----:B------:R-:W2:Y:S04]  /*53f0*/  LDC.64 R12, c[0x0][0x388] ;  /* 0x0000e200ff0c7b82 */ /* 0x000ea80000000a00 */
.L_x_340:
[----:B------:R-:W-:Y:S02]  /*5400*/  IADD3 R22, PT, PT, R8, UR4, RZ ;  /* 0x0000000408167c10 */ /* 0x000fe4000fffe0ff */
[----:B-1----:R-:W-:-:S05]  /*5410*/  MOV R0, UR5 ;  /* 0x0000000500007c02 */ /* 0x002fca0008000f00 */
[----:B------:R-:W-:-:S04]  /*5420*/  IMAD R22, R22, R0, R23 ;  /* 0x0000000016167224 */ /* 0x000fc800078e0217 */
[C---:B0-----:R-:W-:Y:S01]  /*5430*/  IMAD.WIDE.U32 R24, R22.reuse, 0x4, R10 ;  /* 0x0000000416187825 */ /* 0x041fe200078e000a */
[----:B------:R-:W-:-:S05]  /*5440*/  IADD3 R29, PT, PT, R22, R0, RZ ;  /* 0x00000000161d7210 */ /* 0x000fca0007ffe0ff */
[----:B------:R-:W3:Y:S01]  /*5450*/  LDG.E.CONSTANT R25, desc[UR6][R24.64] ;  /* 0x0000000618197981 */ /* 0x000ee2000c1e9900 */
[C---:B------:R-:W-:Y:S01]  /*5460*/  IMAD.WIDE.U32 R18, R29.reuse, 0x4, R10 ;  /* 0x000000041d127825 */ /* 0x040fe200078e000a */
[----:B------:R-:W-:-:S04]  /*5470*/  IADD3 R27, PT, PT, R29, R0, RZ ;  /* 0x000000001d1b7210 */ /* 0x000fc80007ffe0ff */
[C---:B------:R-:W-:Y:S01]  /*5480*/  IADD3 R21, PT, PT, R27.reuse, R0, RZ ;  /* 0x000000001b157210 */ /* 0x040fe20007ffe0ff */
[----:B------:R-:W4:Y:S01]  /*5490*/  LDG.E.CONSTANT R19, desc[UR6][R18.64] ;  /* 0x0000000612137981 */ /* 0x000f22000c1e9900 */
[----:B------:R-:W-:-:S04]  /*54a0*/  IMAD.WIDE.U32 R16, R27, 0x4, R10 ;  /* 0x000000041b107825 */ /* 0x000fc800078e000a */
[----:B------:R-:W-:Y:S02]  /*54b0*/  IMAD.WIDE.U32 R14, R21, 0x4, R10 ;  /* 0x00000004150e7825 */ /* 0x000fe400078e000a */
[----:B------:R-:W5:Y:S04]  /*54c0*/  LDG.E.CONSTANT R17, desc[UR6][R16.64] ;  /* 0x0000000610117981 */ /* 0x000f68000c1e9900 */
[----:B------:R-:W2:Y:S01]  /*54d0*/  LDG.E.CONSTANT R15, desc[UR6][R14.64] ;  /* 0x000000060e0f7981 */ /* 0x000ea2000c1e9900 */
[----:B---3--:R-:W-:-:S04]  /*54e0*/  FADD R26, -R4, R25 ;  /* 0x00000019041a7221 */ /* 0x008fc80000000100 */
[----:B------:R-:W-:Y:S01]  /*54f0*/  FMUL R28, R26, 1.4426950216293334961 ;  /* 0x3fb8aa3b1a1c7820 */ /* 0x000fe20000400000 */
[----:B----4-:R-:W-:-:S04]  /*5500*/  FADD R24, -R4, R19 ;  /* 0x0000001304187221 */ /* 0x010fc80000000100 */
[----:B------:R-:W-:Y:S01]  /*5510*/  FSETP.GEU.AND P1, PT, R28, -126, PT ;  /* 0xc2fc00001c00780b */ /* 0x000fe20003f2e000 */
[----:B------:R-:W-:Y:S01]  /*5520*/  FMUL R24, R24, 1.4426950216293334961 ;  /* 0x3fb8aa3b18187820 */ /* 0x000fe20000400000 */
[----:B-----5:R-:W-:-:S04]  /*5530*/  FADD R18, -R4, R17 ;  /* 0x0000001104127221 */ /* 0x020fc80000000100 */
[----:B------:R-:W-:Y:S01]  /*5540*/  FSETP.GEU.AND P2, PT, R24, -126, PT ;  /* 0xc2fc00001800780b */ /* 0x000fe20003f4e000 */
[----:B--2---:R-:W-:Y:S01]  /*5550*/  FADD R16, -R4, R15 ;  /* 0x0000000f04107221 */ /* 0x004fe20000000100 */
[----:B------:R-:W-:-:S05]  /*5560*/  FMUL R18, R18, 1.4426950216293334961 ;  /* 0x3fb8aa3b12127820 */ /* 0x000fca0000400000 */
[----:B------:R-:W-:Y:S01]  /*5570*/  @!P1 FMUL R28, R28, 0.5 ;  /* 0x3f0000001c1c9820 */ /* 0x000fe20000400000 */
[----:B------:R-:W-:Y:S01]  /*5580*/  FMUL R17, R16, 1.4426950216293334961 ;  /* 0x3fb8aa3b10117820 */ /* 0x000fe20000400000 */
[----:B------:R-:W-:Y:S02]  /*5590*/  FSETP.GEU.AND P3, PT, R18, -126, PT ;  /* 0xc2fc00001200780b */ /* 0x000fe40003f6e000 */
[----:B------:R-:W0:Y:S02]  /*55a0*/  MUFU.EX2 R14, R28 ;  /* 0x0000001c000e7308 */ /* 0x000e240000000800 */
[----:B------:R-:W-:Y:S01]  /*55b0*/  FSETP.GEU.AND P4, PT, R17, -126, PT ;  /* 0xc2fc00001100780b */ /* 0x000fe20003f8e000 */
[----:B------:R-:W-:-:S05]  /*55c0*/  @!P2 FMUL R24, R24, 0.5 ;  /* 0x3f0000001818a820 */ /* 0x000fca0000400000 */
[----:B------:R1:W2:Y:S03]  /*55d0*/  MUFU.EX2 R16, R24 ;  /* 0x0000001800107308 */ /* 0x0002a60000000800 */
[----:B------:R-:W-:-:S04]  /*55e0*/  @!P3 FMUL R18, R18, 0.5 ;  /* 0x3f0000001212b820 */ /* 0x000fc80000400000 */
[----:B------:R-:W-:Y:S01]  /*55f0*/  @!P4 FMUL R17, R17, 0.5 ;  /* 0x3f0000001111c820 */ /* 0x000fe20000400000 */
[----:B------:R-:W3:Y:S01]  /*5600*/  MUFU.EX2 R26, R18 ;  /* 0x00000012001a7308 */ /* 0x000ee20000000800 */
[----:B0-----:R-:W-:Y:S01]  /*5610*/  @!P1 FMUL R14, R14, R14 ;  /* 0x0000000e0e0e9220 */ /* 0x001fe20000400000 */
[----:B-1----:R-:W-:-:S04]  /*5620*/  IMAD.WIDE.U32 R24, R22, 0x4, R12 ;  /* 0x0000000416187825 */ /* 0x002fc800078e000c */
[C---:B------:R-:W-:Y:S02]  /*5630*/  FMUL R15, R7.reuse, R14 ;  /* 0x0000000e070f7220 */ /* 0x040fe40000400000 */
[----:B------:R0:W1:Y:S01]  /*5640*/  MUFU.EX2 R22, R17 ;  /* 0x0000001100167308 */ /* 0x0000620000000800 */
[----:B--2---:R-:W-:Y:S02]  /*5650*/  @!P2 FMUL R16, R16, R16 ;  /* 0x000000101010a220 */ /* 0x004fe40000400000 */
[----:B------:R2:W-:Y:S02]  /*5660*/  STG.E desc[UR6][R24.64], R15 ;  /* 0x0000000f18007986 */ /* 0x0005e4000c101906 */
[----:B------:R-:W-:Y:S01]  /*5670*/  FMUL R28, R7, R16 ;  /* 0x00000010071c7220 */ /* 0x000fe20000400000 */
[----:B0-----:R-:W-:-:S04]  /*5680*/  IMAD.WIDE.U32 R16, R27, 0x4, R12 ;  /* 0x000000041b107825 */ /* 0x001fc800078e000c */
[----:B---3--:R-:W-:Y:S01]  /*5690*/  @!P3 FMUL R26, R26, R26 ;  /* 0x0000001a1a1ab220 */ /* 0x008fe20000400000 */
[----:B--2---:R-:W-:Y:S01]  /*56a0*/  IMAD.WIDE.U32 R14, R29, 0x4, R12 ;  /* 0x000000041d0e7825 */ /* 0x004fe200078e000c */
[----:B------:R-:W-:-:S03]  /*56b0*/  IADD3 R29, PT, PT, R21, R0, RZ ;  /* 0x00000000151d7210 */ /* 0x000fc60007ffe0ff */
[----:B------:R-:W-:Y:S01]  /*56c0*/  FMUL R26, R7, R26 ;  /* 0x0000001a071a7220 */ /* 0x000fe20000400000 */
[----:B-1----:R-:W-:Y:S01]  /*56d0*/  @!P4 FMUL R22, R22, R22 ;  /* 0x000000161616c220 */ /* 0x002fe20000400000 */
[----:B------:R0:W-:Y:S01]  /*56e0*/  STG.E desc[UR6][R14.64], R28 ;  /* 0x0000001c0e007986 */ /* 0x0001e2000c101906 */
[C---:B------:R-:W-:Y:S02]  /*56f0*/  IMAD.IADD R27, R29.reuse, 0x1, R0 ;  /* 0x000000011d1b7824 */ /* 0x040fe400078e0200 */
[----:B------:R-:W-:-:S04]  /*5700*/  IMAD.WIDE.U32 R18, R29, 0x4, R10 ;  /* 0x000000041d127825 */ /* 0x000fc800078e000a */
[----:B------:R-:W-:Y:S01]  /*5710*/  FMUL R22, R7, R22 ;  /* 0x0000001607167220 */ /* 0x000fe20000400000 */
[----:B------:R1:W-:Y:S04]  /*5720*/  STG.E desc[UR6][R16.64], R26 ;  /* 0x0000001a10007986 */ /* 0x0003e8000c101906 */
[----:B------:R2:W3:Y:S01]  /*5730*/  LDG.E.CONSTANT R18, desc[UR6][R18.64] ;  /* 0x0000000612127981 */ /* 0x0004e2000c1e9900 */
[----:B------:R-:W-:-:S04]  /*5740*/  IMAD.WIDE.U32 R24, R27, 0x4, R10 ;  /* 0x000000041b187825 */ /* 0x000fc800078e000a */
[----:B0-----:R-:W-:Y:S01]  /*5750*/  IMAD.WIDE.U32 R14, R21, 0x4, R12 ;  /* 0x00000004150e7825 */ /* 0x001fe200078e000c */
[-C--:B------:R-:W-:Y:S01]  /*5760*/  IADD3 R21, PT, PT, R27, R0.reuse, RZ ;  /* 0x000000001b157210 */ /* 0x080fe20007ffe0ff */
[----:B------:R-:W4:Y:S03]  /*5770*/  LDG.E.CONSTANT R25, desc[UR6][R24.64] ;  /* 0x0000000618197981 */ /* 0x000f26000c1e9900 */
[----:B--2---:R-:W-:Y:S01]  /*5780*/  IADD3 R19, PT, PT, R21, R0, RZ ;  /* 0x0000000015137210 */ /* 0x004fe20007ffe0ff */
[----:B------:R0:W-:Y:S04]  /*5790*/  STG.E desc[UR6][R14.64], R22 ;  /* 0x000000160e007986 */ /* 0x0001e8000c101906 */
[----:B-1----:R-:W-:-:S06]  /*57a0*/  IMAD.WIDE.U32 R16, R19, 0x4, R10 ;  /* 0x0000000413107825 */ /* 0x002fcc00078e000a */
[----:B------:R-:W2:Y:S01]  /*57b0*/  LDG.E.CONSTANT R17, desc[UR6][R16.64] ;  /* 0x0000000610117981 */ /* 0x000ea2000c1e9900 */
[----:B0-----:R-:W-:-:S05]  /*57c0*/  IMAD.WIDE.U32 R14, R21, 0x4, R10 ;  /* 0x00000004150e7825 */ /* 0x001fca00078e000a */
[----:B------:R2:W5:Y:S01]  /*57d0*/  LDG.E.CONSTANT R28, desc[UR6][R14.64] ;  /* 0x000000060e1c7981 */ /* 0x000562000c1e9900 */
[----:B------:R-:W-:Y:S01]  /*57e0*/  IADD3 R5, PT, PT, R5, 0x8, RZ ;  /* 0x0000000805057810 */ /* 0x000fe20007ffe0ff */
[----:B------:R-:W-:Y:S01]  /*57f0*/  UIADD3 UR4, UPT, UPT, UR4, 0x8, URZ ;  /* 0x0000000804047890 */ /* 0x000fe2000fffe0ff */
[C---:B---3--:R-:W-:Y:S01]  /*5800*/  FADD R18, -R4.reuse, R18 ;  /* 0x0000001204127221 */ /* 0x048fe20000000100 */
[----:B----4-:R-:W-:-:S03]  /*5810*/  FADD R26, -R4, R25 ;  /* 0x00000019041a7221 */ /* 0x010fc60000000100 */
[----:B------:R-:W-:Y:S01]  /*5820*/  FMUL R18, R18, 1.4426950216293334961 ;  /* 0x3fb8aa3b12127820 */ /* 0x000fe20000400000 */
[----:B------:R-:W-:-:S04]  /*5830*/  FMUL R26, R26, 1.4426950216293334961 ;  /* 0x3fb8aa3b1a1a7820 */ /* 0x000fc80000400000 */
[----:B------:R-:W-:Y:S01]  /*5840*/  FSETP.GEU.AND P1, PT, R18, -126, PT ;  /* 0xc2fc00001200780b */ /* 0x000fe20003f2e000 */
[C---:B--2---:R-:W-:Y:S01]  /*5850*/  FADD R14, -R4.reuse, R17 ;  /* 0x00000011040e7221 */ /* 0x044fe20000000100 */
[----:B-----5:R-:W-:-:S03]  /*5860*/  FADD R28, -R4, R28 ;  /* 0x0000001c041c7221 */ /* 0x020fc60000000100 */
[----:B------:R-:W-:Y:S01]  /*5870*/  FMUL R15, R14, 1.4426950216293334961 ;  /* 0x3fb8aa3b0e0f7820 */ /* 0x000fe20000400000 */
[----:B------:R-:W-:Y:S01]  /*5880*/  FMUL R28, R28, 1.4426950216293334961 ;  /* 0x3fb8aa3b1c1c7820 */ /* 0x000fe20000400000 */
        /* <DEDUP_REMOVED lines=8> */
[----:B------:R-:W1:Y:S08]  /*5910*/  MUFU.EX2 R22, R26 ;  /* 0x0000001a00167308 */ /* 0x000e700000000800 */
[----:B------:R-:W2:Y:S08]  /*5920*/  MUFU.EX2 R26, R28 ;  /* 0x0000001c001a7308 */ /* 0x000eb00000000800 */
[----:B------:R3:W4:Y:S01]  /*5930*/  MUFU.EX2 R28, R15 ;  /* 0x0000000f001c7308 */ /* 0x0007220000000800 */
[----:B0-----:R-:W-:Y:S01]  /*5940*/  @!P1 FMUL R14, R14, R14 ;  /* 0x0000000e0e0e9220 */ /* 0x001fe20000400000 */
[----:B-1----:R-:W-:Y:S01]  /*5950*/  @!P2 FMUL R22, R22, R22 ;  /* 0x000000161616a220 */ /* 0x002fe20000400000 */
[----:B------:R-:W-:-:S04]  /*5960*/  IMAD.WIDE.U32 R24, R29, 0x4, R12 ;  /* 0x000000041d187825 */ /* 0x000fc800078e000c */
[----:B------:R-:W-:Y:S01]  /*5970*/  FMUL R29, R7, R14 ;  /* 0x0000000e071d7220 */ /* 0x000fe20000400000 */
[----:B------:R-:W-:-:S04]  /*5980*/  IMAD.WIDE.U32 R16, R21, 0x4, R12 ;  /* 0x0000000415107825 */ /* 0x000fc800078e000c */
[----:B--2---:R-:W-:Y:S01]  /*5990*/  @!P3 FMUL R26, R26, R26 ;  /* 0x0000001a1a1ab220 */ /* 0x004fe20000400000 */
[----:B------:R-:W-:Y:S01]  /*59a0*/  FMUL R21, R7, R22 ;  /* 0x0000001607157220 */ /* 0x000fe20000400000 */
[----:B---3--:R-:W-:-:S04]  /*59b0*/  IMAD.WIDE.U32 R14, R27, 0x4, R12 ;  /* 0x000000041b0e7825 */ /* 0x008fc800078e000c */
[----:B------:R-:W-:Y:S01]  /*59c0*/  FMUL R27, R7, R26 ;  /* 0x0000001a071b7220 */ /* 0x000fe20000400000 */
[----:B----4-:R-:W-:Y:S01]  /*59d0*/  @!P4 FMUL R28, R28, R28 ;  /* 0x0000001c1c1cc220 */ /* 0x010fe20000400000 */
[----:B------:R-:W-:Y:S01]  /*59e0*/  IMAD.WIDE.U32 R18, R19, 0x4, R12 ;  /* 0x0000000413127825 */ /* 0x000fe200078e000c */
[----:B------:R3:W-:Y:S03]  /*59f0*/  STG.E desc[UR6][R24.64], R29 ;  /* 0x0000001d18007986 */ /* 0x0007e6000c101906 */
[----:B------:R-:W-:Y:S01]  /*5a00*/  FMUL R28, R7, R28 ;  /* 0x0000001c071c7220 */ /* 0x000fe20000400000 */
[----:B------:R3:W-:Y:S04]  /*5a10*/  STG.E desc[UR6][R14.64], R21 ;  /* 0x000000150e007986 */ /* 0x0007e8000c101906 */
[----:B------:R3:W-:Y:S04]  /*5a20*/  STG.E desc[UR6][R16.64], R27 ;  /* 0x0000001b10007986 */ /* 0x0007e8000c101906 */
[----:B------:R3:W-:Y:S01]  /*5a30*/  STG.E desc[UR6][R18.64], R28 ;  /* 0x0000001c12007986 */ /* 0x0007e2000c101906 */
[----:B------:R-:W-:-:S13]  /*5a40*/  ISETP.NE.AND P1, PT, R5, RZ, PT ;  /* 0x000000ff0500720c */ /* 0x000fda0003f25270 */
[----:B---3--:R-:W-:Y:S05]  /*5a50*/  @P1 BRA `(.L_x_340) ;  /* 0xfffffff800681947 */ /* 0x008fea000383ffff */
.L_x_339:
[----:B------:R-:W-:Y:S05]  /*5a60*/  @!P0 BRA `(.L_x_334) ;  /* 0x0000000400a08947 */ /* 0x000fea0003800000 */
[----:B------:R-:W-:Y:S02]  /*5a70*/  ISETP.GE.U32.AND P0, PT, R6, 0x4, PT ;  /* 0x000000040600780c */ /* 0x000fe40003f06070 */
[----:B------:R-:W-:-:S11]  /*5a80*/  LOP3.LUT P4, R3, R3, 0x3, RZ, 0xc0, !PT ;  /* 0x0000000303037812 */ /* 0x000fd6000788c0ff */
[----:B------:R-:W-:Y:S05]  /*5a90*/  @!P0 BRA `(.L_x_341) ;  /* 0x0000000000d08947 */ /* 0x000fea0003800000 */
        /* <DEDUP_REMOVED lines=52> */
.L_x_341:
        /* <DEDUP_REMOVED lines=33> */
.L_x_342:
[----:B------:R-:W-:Y:S05]  /*5ff0*/  @!P2 BRA `(.L_x_334) ;  /* 0x00000000003ca947 */ /* 0x000fea0003800000 */
        /* <DEDUP_REMOVED lines=14> */
[----:B------:R0:W-:Y:S02]  /*60e0*/  STG.E desc[UR6][R4.64], R7 ;  /* 0x0000000704007986 */ /* 0x0001e4000c101906 */
.L_x_334:
[----:B------:R-:W-:Y:S05]  /*60f0*/  BSYNC.RECONVERGENT B0 ;  /* 0x0000000000007941 */ /* 0x000fea0003800200 */
.L_x_332:
[----:B------:R-:W5:Y:S02]  /*6100*/  LDCU UR8, c[0x0][0x394] ;  /* 0x00007280ff0877ac */ /* 0x000f640008000800 */
[----:B-----5:R-:W-:-:S13]  /*6110*/  ISETP.GE.U32.AND P0, PT, R2, UR8, PT ;  /* 0x0000000802007c0c */ /* 0x020fda000bf06070 */
[----:B------:R-:W-:Y:S05]  /*6120*/  @P0 EXIT ;  /* 0x000000000000094d */ /* 0x000fea0003800000 */
[----:B------:R-:W5:Y:S01]  /*6130*/  S2UR UR5, SR_CgaCtaId ;  /* 0x00000000000579c3 */ /* 0x000f620000008800 */
[----:B------:R-:W-:Y:S01]  /*6140*/  UMOV UR4, 0x400 ;  /* 0x0000040000047882 */ /* 0x000fe20000000000 */
[-C--:B-1----:R-:W-:Y:S01]  /*6150*/  LOP3.LUT R3, RZ, R2.reuse, RZ, 0x33, !PT ;  /* 0x00000002ff037212 */ /* 0x082fe200078e33ff */
[----:B------:R-:W-:Y:S01]  /*6160*/  BSSY.RECONVERGENT B0, `(.L_x_343) ;  /* 0x0000051000007945 */ /* 0x000fe20003800200 */
[----:B0-----:R-:W-:Y:S01]  /*6170*/  MOV R7, 0x4b800000 ;  /* 0x4b80000000077802 */ /* 0x001fe20000000f00 */
[----:B------:R-:W-:Y:S01]  /*6180*/  HFMA2 R17, -RZ, RZ, 0, 0 ;  /* 0x00000000ff117431 */ /* 0x000fe200000001ff */
[----:B----4-:R-:W-:Y:S02]  /*6190*/  IADD3 R6, PT, PT, R3, UR8, RZ ;  /* 0x0000000803067c10 */ /* 0x010fe4000fffe0ff */
[----:B------:R-:W-:Y:S02]  /*61a0*/  MOV R18, R2 ;  /* 0x0000000200127202 */ /* 0x000fe40000000f00 */
[----:B------:R-:W-:-:S02]  /*61b0*/  ISETP.GE.U32.AND P2, PT, R6, 0xc00, PT ;  /* 0x00000c000600780c */ /* 0x000fc40003f46070 */
[----:B------:R-:W-:-:S04]  /*61c0*/  LEA.HI R10, R6, 0x1, RZ, 0x16 ;  /* 0x00000001060a7811 */ /* 0x000fc800078fb0ff */
[----:B------:R-:W-:-:S04]  /*61d0*/  LOP3.LUT R3, R10, 0x3, RZ, 0xc0, !PT ;  /* 0x000000030a037812 */ /* 0x000fc800078ec0ff */
[----:B------:R-:W-:Y:S01]  /*61e0*/  ISETP.NE.AND P0, PT, R3, RZ, PT ;  /* 0x000000ff0300720c */ /* 0x000fe20003f05270 */
[----:B-----5:R-:W-:-:S09]  /*61f0*/  ULEA UR4, UR5, UR4, 0x18 ;  /* 0x0000000405047291 */ /* 0x020fd2000f8ec0ff */
[----:B---3--:R-:W0:Y:S02]  /*6200*/  LDS.64 R4, [UR4+0x128] ;  /* 0x00012804ff047984 */ /* 0x008e240008000a00 */
[----:B0-----:R-:W-:-:S04]  /*6210*/  FSETP.GEU.AND P1, PT, |R5|, 1.175494350822287508e-38, PT ;  /* 0x008000000500780b */ /* 0x001fc80003f2e200 */
[----:B------:R-:W-:-:S09]  /*6220*/  FSEL R7, R7, 1, !P1 ;  /* 0x3f80000007077808 */ /* 0x000fd20004800000 */
[----:B------:R-:W-:-:S04]  /*6230*/  @!P1 FMUL R5, R5, 16777216 ;  /* 0x4b80000005059820 */ /* 0x000fc80000400000 */
[----:B------:R-:W0:Y:S02]  /*6240*/  MUFU.RCP R16, R5 ;  /* 0x0000000500107308 */ /* 0x000e240000001000 */
[----:B0-----:R-:W-:Y:S01]  /*6250*/  FMUL R16, R16, R7 ;  /* 0x0000000710107220 */ /* 0x001fe20000400000 */
[----:B------:R-:W-:Y:S06]  /*6260*/  @!P2 BRA `(.L_x_344) ;  /* 0x000000040000a947 */ /* 0x000fec0003800000 */
[----:B------:R-:W0:Y:S01]  /*6270*/  LDC.64 R6, c[0x0][0x380] ;  /* 0x0000e000ff067b82 */ /* 0x000e220000000a00 */
[----:B------:R-:W-:Y:S02]  /*6280*/  LOP3.LUT R17, R10, 0x7ffffc, RZ, 0xc0, !PT ;  /* 0x007ffffc0a117812 */ /* 0x000fe400078ec0ff */
[----:B------:R-:W-:Y:S02]  /*6290*/  MOV R5, RZ ;  /* 0x000000ff00057202 */ /* 0x000fe40000000f00 */
[----:B------:R-:W-:Y:S02]  /*62a0*/  MOV R18, R2 ;  /* 0x0000000200127202 */ /* 0x000fe40000000f00 */
[----:B------:R-:W-:Y:S01]  /*62b0*/  IADD3 R19, PT, PT, -R17, RZ, RZ ;  /* 0x000000ff11137210 */ /* 0x000fe20007ffe1ff */
[----:B--2---:R-:W1:Y:S06]  /*62c0*/  LDC.64 R8, c[0x0][0x388] ;  /* 0x0000e200ff087b82 */ /* 0x004e6c0000000a00 */
.L_x_345:
[----:B---3--:R-:W-:Y:S01]  /*62d0*/  SHF.L.U32 R11, R5, 0xa, RZ ;  /* 0x0000000a050b7819 */ /* 0x008fe200000006ff */
[----:B------:R-:W-:-:S03]  /*62e0*/  IMAD R21, R18, R0, R23 ;  /* 0x0000000012157224 */ /* 0x000fc600078e0217 */
[----:B------:R-:W-:Y:S01]  /*62f0*/  LOP3.LUT R12, R11, R2, RZ, 0xfc, !PT ;  /* 0x000000020b0c7212 */ /* 0x000fe200078efcff */
[----:B0-----:R-:W-:-:S03]  /*6300*/  IMAD.WIDE.U32 R10, R21, 0x4, R6 ;  /* 0x00000004150a7825 */ /* 0x001fc600078e0006 */
[C---:B------:R-:W-:Y:S02]  /*6310*/  IADD3 R29, PT, PT, R12.reuse, 0x400, RZ ;  /* 0x000004000c1d7810 */ /* 0x040fe40007ffe0ff */
[C---:B------:R-:W-:Y:S01]  /*6320*/  IADD3 R27, PT, PT, R12.reuse, 0x800, RZ ;  /* 0x000008000c1b7810 */ /* 0x040fe20007ffe0ff */
[----:B------:R0:W2:Y:S01]  /*6330*/  LDG.E.CONSTANT R20, desc[UR6][R10.64] ;  /* 0x000000060a147981 */ /* 0x0000a2000c1e9900 */
[----:B------:R-:W-:Y:S01]  /*6340*/  IADD3 R25, PT, PT, R12, 0xc00, RZ ;  /* 0x00000c000c197810 */ /* 0x000fe20007ffe0ff */
[-CC-:B------:R-:W-:Y:S02]  /*6350*/  IMAD R29, R29, R0.reuse, R23.reuse ;  /* 0x000000001d1d7224 */ /* 0x180fe400078e0217 */
[----:B------:R-:W-:Y:S02]  /*6360*/  IMAD R27, R27, R0, R23 ;  /* 0x000000001b1b7224 */ /* 0x000fe400078e0217 */
[----:B------:R-:W-:-:S04]  /*6370*/  IMAD.WIDE.U32 R12, R29, 0x4, R6 ;  /* 0x000000041d0c7825 */ /* 0x000fc800078e0006 */
[----:B------:R-:W-:Y:S02]  /*6380*/  IMAD R25, R25, R0, R23 ;  /* 0x0000000019197224 */ /* 0x000fe400078e0217 */
[--C-:B0-----:R-:W-:Y:S01]  /*6390*/  IMAD.WIDE.U32 R10, R27, 0x4, R6.reuse ;  /* 0x000000041b0a7825 */ /* 0x101fe200078e0006 */
[----:B------:R-:W3:Y:S03]  /*63a0*/  LDG.E.CONSTANT R13, desc[UR6][R12.64] ;  /* 0x000000060c0d7981 */ /* 0x000ee6000c1e9900 */
[----:B------:R-:W-:Y:S01]  /*63b0*/  IMAD.WIDE.U32 R14, R25, 0x4, R6 ;  /* 0x00000004190e7825 */ /* 0x000fe200078e0006 */
[----:B------:R-:W4:Y:S05]  /*63c0*/  LDG.E.CONSTANT R22, desc[UR6][R10.64] ;  /* 0x000000060a167981 */ /* 0x000f2a000c1e9900 */
[----:B------:R-:W5:Y:S01]  /*63d0*/  LDG.E.CONSTANT R15, desc[UR6][R14.64] ;  /* 0x000000060e0f7981 */ /* 0x000f62000c1e9900 */
[----:B------:R-:W-:-:S02]  /*63e0*/  IADD3 R19, PT, PT, R19, 0x4, RZ ;  /* 0x0000000413137810 */ /* 0x000fc40007ffe0ff */
[----:B------:R-:W-:Y:S02]  /*63f0*/  IADD3 R18, PT, PT, R18, 0x1000, RZ ;  /* 0x0000100012127810 */ /* 0x000fe40007ffe0ff */
[----:B------:R-:W-:Y:S01]  /*6400*/  IADD3 R5, PT, PT, R5, 0x4, RZ ;  /* 0x0000000405057810 */ /* 0x000fe20007ffe0ff */
[----:B--2---:R-:W-:-:S04]  /*6410*/  FADD R20, -R4, R20 ;  /* 0x0000001404147221 */ /* 0x004fc80000000100 */
[----:B------:R-:W-:-:S05]  /*6420*/  FMUL R28, R20, 1.4426950216293334961 ;  /* 0x3fb8aa3b141c7820 */ /* 0x000fca0000400000 */
[----:B------:R-:W-:Y:S01]  /*6430*/  FSETP.GEU.AND P1, PT, R28, -126, PT ;  /* 0xc2fc00001c00780b */ /* 0x000fe20003f2e000 */
[----:B---3--:R-:W-:Y:S01]  /*6440*/  FADD R20, -R4, R13 ;  /* 0x0000000d04147221 */ /* 0x008fe20000000100 */
[----:B-1----:R-:W-:-:S04]  /*6450*/  IMAD.WIDE.U32 R12, R27, 0x4, R8 ;  /* 0x000000041b0c7825 */ /* 0x002fc800078e0008 */
[----:B----4-:R-:W-:Y:S01]  /*6460*/  FADD R24, -R4, R22 ;  /* 0x0000001604187221 */ /* 0x010fe20000000100 */
[----:B------:R-:W-:-:S03]  /*6470*/  FMUL R22, R20, 1.4426950216293334961 ;  /* 0x3fb8aa3b14167820 */ /* 0x000fc60000400000 */
[----:B------:R-:W-:Y:S01]  /*6480*/  FMUL R24, R24, 1.4426950216293334961 ;  /* 0x3fb8aa3b18187820 */ /* 0x000fe20000400000 */
[----:B-----5:R-:W-:Y:S01]  /*6490*/  FADD R20, -R4, R15 ;  /* 0x0000000f04147221 */ /* 0x020fe20000000100 */
[----:B------:R-:W-:Y:S01]  /*64a0*/  FSETP.GEU.AND P2, PT, R22, -126, PT ;  /* 0xc2fc00001600780b */ /* 0x000fe20003f4e000 */
[----:B------:R-:W-:Y:S01]  /*64b0*/  @!P1 FMUL R28, R28, 0.5 ;  /* 0x3f0000001c1c9820 */ /* 0x000fe20000400000 */
[----:B------:R-:W-:-:S04]  /*64c0*/  IMAD.WIDE.U32 R14, R25, 0x4, R8 ;  /* 0x00000004190e7825 */ /* 0x000fc800078e0008 */
[----:B------:R-:W-:Y:S01]  /*64d0*/  FMUL R20, R20, 1.4426950216293334961 ;  /* 0x3fb8aa3b14147820 */ /* 0x000fe20000400000 */
[----:B------:R-:W-:Y:S01]  /*64e0*/  FSETP.GEU.AND P3, PT, R24, -126, PT ;  /* 0xc2fc00001800780b */ /* 0x000fe20003f6e000 */
[----:B------:R-:W0:Y:S03]  /*64f0*/  MUFU.EX2 R11, R28 ;  /* 0x0000001c000b7308 */ /* 0x000e260000000800 */
[----:B------:R-:W-:Y:S02]  /*6500*/  FSETP.GEU.AND P4, PT, R20, -126, PT ;  /* 0xc2fc00001400780b */ /* 0x000fe40003f8e000 */
[----:B------:R-:W-:-:S07]  /*6510*/  @!P2 FMUL R22, R22, 0.5 ;  /* 0x3f0000001616a820 */ /* 0x000fce0000400000 */
[----:B------:R-:W-:Y:S01]  /*6520*/  @!P3 FMUL R24, R24, 0.5 ;  /* 0x3f0000001818b820 */ /* 0x000fe20000400000 */
[----:B------:R-:W1:Y:S03]  /*6530*/  MUFU.EX2 R22, R22 ;  /* 0x0000001600167308 */ /* 0x000e660000000800 */
[----:B------:R-:W-:Y:S01]  /*6540*/  @!P4 FMUL R20, R20, 0.5 ;  /* 0x3f0000001414c820 */ /* 0x000fe20000400000 */
[----:B0-----:R-:W-:Y:S01]  /*6550*/  @!P1 FMUL R11, R11, R11 ;  /* 0x0000000b0b0b9220 */ /* 0x001fe20000400000 */
[----:B------:R-:W-:-:S03]  /*6560*/  ISETP.NE.AND P1, PT, R19, RZ, PT ;  /* 0x000000ff1300720c */ /* 0x000fc60003f25270 */
[----:B------:R-:W-:Y:S01]  /*6570*/  FMUL R11, R16, R11 ;  /* 0x0000000b100b7220 */ /* 0x000fe20000400000 */
[----:B------:R-:W0:Y:S08]  /*6580*/  MUFU.EX2 R24, R24 ;  /* 0x0000001800187308 */ /* 0x000e300000000800 */
[----:B------:R2:W3:Y:S01]  /*6590*/  MUFU.EX2 R26, R20 ;  /* 0x00000014001a7308 */ /* 0x0004e20000000800 */
[----:B-1----:R-:W-:-:S04]  /*65a0*/  @!P2 FMUL R22, R22, R22 ;  /* 0x000000161616a220 */ /* 0x002fc80000400000 */
[----:B------:R-:W-:Y:S01]  /*65b0*/  FMUL R25, R16, R22 ;  /* 0x0000001610197220 */ /* 0x000fe20000400000 */
[----:B--2---:R-:W-:-:S04]  /*65c0*/  IMAD.WIDE.U32 R20, R21, 0x4, R8 ;  /* 0x0000000415147825 */ /* 0x004fc800078e0008 */
[----:B0-----:R-:W-:Y:S01]  /*65d0*/  @!P3 FMUL R24, R24, R24 ;  /* 0x000000181818b220 */ /* 0x001fe20000400000 */
[----:B------:R0:W-:Y:S03]  /*65e0*/  STG.E desc[UR6][R20.64], R11 ;  /* 0x0000000b14007986 */ /* 0x0001e6000c101906 */
[----:B------:R-:W-:Y:S01]  /*65f0*/  FMUL R27, R16, R24 ;  /* 0x00000018101b7220 */ /* 0x000fe20000400000 */
[----:B---3--:R-:W-:Y:S01]  /*6600*/  @!P4 FMUL R26, R26, R26 ;  /* 0x0000001a1a1ac220 */ /* 0x008fe20000400000 */
[----:B0-----:R-:W-:-:S04]  /*6610*/  IMAD.WIDE.U32 R10, R29, 0x4, R8 ;  /* 0x000000041d0a7825 */ /* 0x001fc800078e0008 */
[----:B------:R-:W-:Y:S01]  /*6620*/  FMUL R29, R16, R26 ;  /* 0x0000001a101d7220 */ /* 0x000fe20000400000 */
[----:B------:R3:W-:Y:S04]  /*6630*/  STG.E desc[UR6][R10.64], R25 ;  /* 0x000000190a007986 */ /* 0x0007e8000c101906 */
[----:B------:R3:W-:Y:S04]  /*6640*/  STG.E desc[UR6][R12.64], R27 ;  /* 0x0000001b0c007986 */ /* 0x0007e8000c101906 */
[----:B------:R3:W-:Y:S01]  /*6650*/  STG.E desc[UR6][R14.64], R29 ;  /* 0x0000001d0e007986 */ /* 0x0007e2000c101906 */
[----:B------:R-:W-:Y:S05]  /*6660*/  @P1 BRA `(.L_x_345) ;  /* 0xfffffffc00181947 */ /* 0x000fea000383ffff */
.L_x_344:
[----:B------:R-:W-:Y:S05]  /*6670*/  BSYNC.RECONVERGENT B0 ;  /* 0x0000000000007941 */ /* 0x000fea0003800200 */
.L_x_343:
[----:B------:R-:W-:Y:S05]  /*6680*/  @!P0 EXIT ;  /* 0x000000000000894d */ /* 0x000fea0003800000 */
[----:B--2---:R-:W0:Y:S01]  /*6690*/  LDC.64 R8, c[0x0][0x380] ;  /* 0x0000e000ff087b82 */ /* 0x004e220000000a00 */
[----:B------:R-:W-:-:S07]  /*66a0*/  IADD3 R3, PT, PT, -R3, RZ, RZ ;  /* 0x000000ff03037210 */ /* 0x000fce0007ffe1ff */
[----:B------:R-:W1:Y:S02]  /*66b0*/  LDC.64 R6, c[0x0][0x388] ;  /* 0x0000e200ff067b82 */ /* 0x000e640000000a00 */
.L_x_346:
[----:B--23--:R-:W-:-:S04]  /*66c0*/  IMAD R13, R18, R0, R23 ;  /* 0x00000000120d7224 */ /* 0x00cfc800078e0217 */
[----:B0-----:R-:W-:-:S06]  /*66d0*/  IMAD.WIDE.U32 R10, R13, 0x4, R8 ;  /* 0x000000040d0a7825 */ /* 0x001fcc00078e0008 */
[----:B------:R-:W2:Y:S01]  /*66e0*/  LDG.E.CONSTANT R11, desc[UR6][R10.64] ;  /* 0x000000060a0b7981 */ /* 0x000ea2000c1e9900 */
[----:B-1----:R-:W-:Y:S01]  /*66f0*/  IMAD.WIDE.U32 R12, R13, 0x4, R6 ;  /* 0x000000040d0c7825 */ /* 0x002fe200078e0006 */
[----:B------:R-:W-:Y:S02]  /*6700*/  IADD3 R3, PT, PT, R3, 0x1, RZ ;  /* 0x0000000103037810 */ /* 0x000fe40007ffe0ff */
[----:B------:R-:W-:Y:S01]  /*6710*/  IADD3 R17, PT, PT, R17, 0x1, RZ ;  /* 0x0000000111117810 */ /* 0x000fe20007ffe0ff */
[----:B--2---:R-:W-:-:S04]  /*6720*/  FADD R5, -R4, R11 ;  /* 0x0000000b04057221 */ /* 0x004fc80000000100 */
[----:B------:R-:W-:-:S05]  /*6730*/  FMUL R14, R5, 1.4426950216293334961 ;  /* 0x3fb8aa3b050e7820 */ /* 0x000fca0000400000 */
[----:B------:R-:W-:-:S13]  /*6740*/  FSETP.GEU.AND P0, PT, R14, -126, PT ;  /* 0xc2fc00000e00780b */ /* 0x000fda0003f0e000 */
[----:B------:R-:W-:-:S04]  /*6750*/  @!P0 FMUL R14, R14, 0.5 ;  /* 0x3f0000000e0e8820 */ /* 0x000fc80000400000 */
[----:B------:R-:W0:Y:S02]  /*6760*/  MUFU.EX2 R5, R14 ;  /* 0x0000000e00057308 */ /* 0x000e240000000800 */
[----:B0-----:R-:W-:Y:S01]  /*6770*/  @!P0 FMUL R5, R5, R5 ;  /* 0x0000000505058220 */ /* 0x001fe20000400000 */
[----:B------:R-:W-:-:S03]  /*6780*/  ISETP.NE.AND P0, PT, R3, RZ, PT ;  /* 0x000000ff0300720c */ /* 0x000fc60003f05270 */
[----:B------:R-:W-:Y:S01]  /*6790*/  FMUL R15, R16, R5 ;  /* 0x00000005100f7220 */ /* 0x000fe20000400000 */
[----:B------:R-:W-:-:S04]  /*67a0*/  SHF.L.U32 R5, R17, 0xa, RZ ;  /* 0x0000000a11057819 */ /* 0x000fc800000006ff */
[----:B------:R2:W-:Y:S01]  /*67b0*/  STG.E desc[UR6][R12.64], R15 ;  /* 0x0000000f0c007986 */ /* 0x0005e2000c101906 */
[----:B------:R-:W-:-:S04]  /*67c0*/  LOP3.LUT R18, R5, R2, RZ, 0xfc, !PT ;  /* 0x0000000205127212 */ /* 0x000fc800078efcff */
[----:B------:R-:W-:Y:S05]  /*67d0*/  @P0 BRA `(.L_x_346) ;  /* 0xfffffffc00b80947 */ /* 0x000fea000383ffff */
[----:B------:R-:W-:Y:S05]  /*67e0*/  EXIT ;  /* 0x000000000000794d */ /* 0x000fea0003800000 */
.L_x_347:
        /* <DEDUP_REMOVED lines=9> */
.L_x_357:


//--------------------- .nv.shared._Z18_warpSoftmaxKernelILi4ELi256ELi2EEvPfS0_iii --------------------------
	.section	.nv.shared._Z18_warpSoftmaxKernelILi4ELi256ELi2EEvPfS0_iii,"aw",@nobits
	.sectionflags	@""
	.align	4
.nv.shared._Z18_warpSoftmaxKernelILi4ELi256ELi2EEvPfS0_iii:
	.zero		3072


//--------------------- .nv.shared.reserved.0     --------------------------
	.section	.nv.shared.reserved.0,"aw",@nobits
	.weak		__nv_reservedSMEM_offset_0_alias
	.size		__nv_reservedSMEM_offset_0_alias, 0, 64
	.other		__nv_reservedSMEM_offset_0_alias,@"STO_CUDA_RESERVED_SHARED STV_DEFAULT"
__nv_reservedSMEM_offset_0_alias:
	.zero		0
	.zero		64


//--------------------- .nv.global                --------------------------
	.section	.nv.global,"aw",@nobits
.nv.global:
	.type		_ZN34_INTERNAL_713cc42a_4_k_cu_93dd87b44cuda3std3__48in_placeE,@object
	.size		_ZN34_INTERNAL_713cc42a_4_k_cu_93dd87b44cuda3std3__48in_placeE,(_ZN34_INTERNAL_713cc42a_4_k_cu_93dd87b44cuda3std6ranges3__45__cpo8distanceE - _ZN34_INTERNAL_713cc42a_4_k_cu_93dd87b44cuda3std3__48in_placeE)
_ZN34_INTERNAL_713cc42a_4_k_cu_93dd87b44cuda3std3__48in_placeE:
	.zero		1
	.type		_ZN34_INTERNAL_713cc42a_4_k_cu_93dd87b44cuda3std6ranges3__45__cpo8distanceE,@object
	.size		_ZN34_INTERNAL_713cc42a_4_k_cu_93dd87b44cuda3std6ranges3__45__cpo8distanceE,(_ZN34_INTERNAL_713cc42a_4_k_cu_93dd87b44cuda3std3__45__cpo6cbeginE - _ZN34_INTERNAL_713cc42a_4_k_cu_93dd87b44cuda3std6ranges3__45__cpo8distanceE)
_ZN34_INTERNAL_713cc42a_4_k_cu_93dd87b44cuda3std6ranges3__45__cpo8distanceE:
	.zero		1
	.type		_ZN34_INTERNAL_713cc42a_4_k_cu_93dd87b44cuda3std3__45__cpo6cbeginE,@object
	.size		_ZN34_INTERNAL_713cc42a_4_k_cu_93dd87b44cuda3std3__45__cpo6cbeginE,(_ZN34_INTERNAL_713cc42a_4_k_cu_93dd87b44cuda3std6ranges3__45__cpo7advanceE - _ZN34_INTERNAL_713cc42a_4_k_cu_93dd87b44cuda3std3__45__cpo6cbeginE)
_ZN34_INTERNAL_713cc42a_4_k_cu_93dd87b44cuda3std3__45__cpo6cbeginE:
	.zero		1
	.type		_ZN34_INTERNAL_713cc42a_4_k_cu_93dd87b44cuda3std6ranges3__45__cpo7advanceE,@object
	.size		_ZN34_INTERNAL_713cc42a_4_k_cu_93dd87b44cuda3std6ranges3__45__cpo7advanceE,(_ZN34_INTERNAL_713cc42a_4_k_cu_93dd87b44cuda3std3__45__cpo7crbeginE - _ZN34_INTERNAL_713cc42a_4_k_cu_93dd87b44cuda3std6ranges3__45__cpo7advanceE)
_ZN34_INTERNAL_713cc42a_4_k_cu_93dd87b44cuda3std6ranges3__45__cpo7advanceE:
	.zero		1
	.type		_ZN34_INTERNAL_713cc42a_4_k_cu_93dd87b44cuda3std3__45__cpo7crbeginE,@object
	.size		_ZN34_INTERNAL_713cc42a_4_k_cu_93dd87b44cuda3std3__45__cpo7crbeginE,(_ZN34_INTERNAL_713cc42a_4_k_cu_93dd87b44cuda3std6ranges3__45__cpo4dataE - _ZN34_INTERNAL_713cc42a_4_k_cu_93dd87b44cuda3std3__45__cpo7crbeginE)
_ZN34_INTERNAL_713cc42a_4_k_cu_93dd87b44cuda3std3__45__cpo7crbeginE:
	.zero		1
	.type		_ZN34_INTERNAL_713cc42a_4_k_cu_93dd87b44cuda3std6ranges3__45__cpo4dataE,@object
	.size		_ZN34_INTERNAL_713cc42a_4_k_cu_93dd87b44cuda3std6ranges3__45__cpo4dataE,(_ZN34_INTERNAL_713cc42a_4_k_cu_93dd87b44cuda3std6ranges3__45__cpo5beginE - _ZN34_INTERNAL_713cc42a_4_k_cu_93dd87b44cuda3std6ranges3__45__cpo4dataE)
_ZN34_INTERNAL_713cc42a_4_k_cu_93dd87b44cuda3std6ranges3__45__cpo4dataE:
	.zero		1
	.type		_ZN34_INTERNAL_713cc42a_4_k_cu_93dd87b44cuda3std6ranges3__45__cpo5beginE,@object
	.size		_ZN34_INTERNAL_713cc42a_4_k_cu_93dd87b44cuda3std6ranges3__45__cpo5beginE,(_ZN34_INTERNAL_713cc42a_4_k_cu_93dd87b44cuda3std3__436_GLOBAL__N__713cc42a_4_k_cu_93dd87b46ignoreE - _ZN34_INTERNAL_713cc42a_4_k_cu_93dd87b44cuda3std6ranges3__45__cpo5beginE)
_ZN34_INTERNAL_713cc42a_4_k_cu_93dd87b44cuda3std6ranges3__45__cpo5beginE:
	.zero		1
	.type		_ZN34_INTERNAL_713cc42a_4_k_cu_93dd87b44cuda3std3__436_GLOBAL__N__713cc42a_4_k_cu_93dd87b46ignoreE,@object
	.size		_ZN34_INTERNAL_713cc42a_4_k_cu_93dd87b44cuda3std3__436_GLOBAL__N__713cc42a_4_k_cu_93dd87b46ignoreE,(_ZN34_INTERNAL_713cc42a_4_k_cu_93dd87b44cuda3std6ranges3__45__cpo4sizeE - _ZN34_INTERNAL_713cc42a_4_k_cu_93dd87b44cuda3std3__436_GLOBAL__N__713cc42a_4_k_cu_93dd87b46ignoreE)
_ZN34_INTERNAL_713cc42a_4_k_cu_93dd87b44cuda3std3__436_GLOBAL__N__713cc42a_4_k_cu_93dd87b46ignoreE:
	.zero		1
	.type		_ZN34_INTERNAL_713cc42a_4_k_cu_93dd87b44cuda3std6ranges3__45__cpo4sizeE,@object
	.size		_ZN34_INTERNAL_713cc42a_4_k_cu_93dd87b44cuda3std6ranges3__45__cpo4sizeE,(_ZN34_INTERNAL_713cc42a_4_k_cu_93dd87b44cuda3std3__45__cpo5beginE - _ZN34_INTERNAL_713cc42a_4_k_cu_93dd87b44cuda3std6ranges3__45__cpo4sizeE)
_ZN34_INTERNAL_713cc42a_4_k_cu_93dd87b44cuda3std6ranges3__45__cpo4sizeE:
	.zero		1
	.type		_ZN34_INTERNAL_713cc42a_4_k_cu_93dd87b44cuda3std3__45__cpo5beginE,@object
	.size		_ZN34_INTERNAL_713cc42a_4_k_cu_93dd87b44cuda3std3__45__cpo5beginE,(_ZN34_INTERNAL_713cc42a_4_k_cu_93dd87b44cuda3std6ranges3__45__cpo6cbeginE - _ZN34_INTERNAL_713cc42a_4_k_cu_93dd87b44cuda3std3__45__cpo5beginE)
_ZN34_INTERNAL_713cc42a_4_k_cu_93dd87b44cuda3std3__45__cpo5beginE:
	.zero		1
	.type		_ZN34_INTERNAL_713cc42a_4_k_cu_93dd87b44cuda3std6ranges3__45__cpo6cbeginE,@object
	.size		_ZN34_INTERNAL_713cc42a_4_k_cu_93dd87b44cuda3std6ranges3__45__cpo6cbeginE,(_ZN34_INTERNAL_713cc42a_4_k_cu_93dd87b44cuda3std3__45__cpo6rbeginE - _ZN34_INTERNAL_713cc42a_4_k_cu_93dd87b44cuda3std6ranges3__45__cpo6cbeginE)
_ZN34_INTERNAL_713cc42a_4_k_cu_93dd87b44cuda3std6ranges3__45__cpo6cbeginE:
	.zero		1
	.type		_ZN34_INTERNAL_713cc42a_4_k_cu_93dd87b44cuda3std3__45__cpo6rbeginE,@object
	.size		_ZN34_INTERNAL_713cc42a_4_k_cu_93dd87b44cuda3std3__45__cpo6rbeginE,(_ZN34_INTERNAL_713cc42a_4_k_cu_93dd87b44cuda3std6ranges3__45__cpo4nextE - _ZN34_INTERNAL_713cc42a_4_k_cu_93dd87b44cuda3std3__45__cpo6rbeginE)
_ZN34_INTERNAL_713cc42a_4_k_cu_93dd87b44cuda3std3__45__cpo6rbeginE:
	.zero		1
	.type		_ZN34_INTERNAL_713cc42a_4_k_cu_93dd87b44cuda3std6ranges3__45__cpo4nextE,@object
	.size		_ZN34_INTERNAL_713cc42a_4_k_cu_93dd87b44cuda3std6ranges3__45__cpo4nextE,(_ZN34_INTERNAL_713cc42a_4_k_cu_93dd87b44cuda3std6ranges3__45__cpo4swapE - _ZN34_INTERNAL_713cc42a_4_k_cu_93dd87b44cuda3std6ranges3__45__cpo4nextE)
_ZN34_INTERNAL_713cc42a_4_k_cu_93dd87b44cuda3std6ranges3__45__cpo4nextE:
	.zero		1
	.type		_ZN34_INTERNAL_713cc42a_4_k_cu_93dd87b44cuda3std6ranges3__45__cpo4swapE,@object
	.size		_ZN34_INTERNAL_713cc42a_4_k_cu_93dd87b44cuda3std6ranges3__45__cpo4swapE,(_ZN34_INTERNAL_713cc42a_4_k_cu_93dd87b44cuda3std3__420unreachable_sentinelE - _ZN34_INTERNAL_713cc42a_4_k_cu_93dd87b44cuda3std6ranges3__45__cpo4swapE)
_ZN34_INTERNAL_713cc42a_4_k_cu_93dd87b44cuda3std6ranges3__45__cpo4swapE:
	.zero		1
	.type		_ZN34_INTERNAL_713cc42a_4_k_cu_93dd87b44cuda3std3__420unreachable_sentinelE,@object
	.size		_ZN34_INTERNAL_713cc42a_4_k_cu_93dd87b44cuda3std3__420unreachable_sentinelE,(_ZN34_INTERNAL_713cc42a_4_k_cu_93dd87b46thrust24THRUST_300001_SM_1000_NS6system6detail10sequential3seqE - _ZN34_INTERNAL_713cc42a_4_k_cu_93dd87b44cuda3std3__420unreachable_sentinelE)
_ZN34_INTERNAL_713cc42a_4_k_cu_93dd87b44cuda3std3__420unreachable_sentinelE:
	.zero		1
	.type		_ZN34_INTERNAL_713cc42a_4_k_cu_93dd87b46thrust24THRUST_300001_SM_1000_NS6system6detail10sequential3seqE,@object
	.size		_ZN34_INTERNAL_713cc42a_4_k_cu_93dd87b46thrust24THRUST_300001_SM_1000_NS6system6detail10sequential3seqE,(_ZN34_INTERNAL_713cc42a_4_k_cu_93dd87b44cuda3std3__45__cpo4cendE - _ZN34_INTERNAL_713cc42a_4_k_cu_93dd87b46thrust24THRUST_300001_SM_1000_NS6system6detail10sequential3seqE)
_ZN34_INTERNAL_713cc42a_4_k_cu_93dd87b46thrust24THRUST_300001_SM_1000_NS6system6detail10sequential3seqE:
	.zero		1
	.type		_ZN34_INTERNAL_713cc42a_4_k_cu_93dd87b44cuda3std3__45__cpo4cendE,@object
	.size		_ZN34_INTERNAL_713cc42a_4_k_cu_93dd87b44cuda3std3__45__cpo4cendE,(_ZN34_INTERNAL_713cc42a_4_k_cu_93dd87b44cuda3std6ranges3__45__cpo9iter_swapE - _ZN34_INTERNAL_713cc42a_4_k_cu_93dd87b44cuda3std3__45__cpo4cendE)
_ZN34_INTERNAL_713cc42a_4_k_cu_93dd87b44cuda3std3__45__cpo4cendE:
	.zero		1
	.type		_ZN34_INTERNAL_713cc42a_4_k_cu_93dd87b44cuda3std6ranges3__45__cpo9iter_swapE,@object
	.size		_ZN34_INTERNAL_713cc42a_4_k_cu_93dd87b44cuda3std6ranges3__45__cpo9iter_swapE,(_ZN34_INTERNAL_713cc42a_4_k_cu_93dd87b44cuda3std3__45__cpo5crendE - _ZN34_INTERNAL_713cc42a_4_k_cu_93dd87b44cuda3std6ranges3__45__cpo9iter_swapE)
_ZN34_INTERNAL_713cc42a_4_k_cu_93dd87b44cuda3std6ranges3__45__cpo9iter_swapE:
	.zero		1
	.type		_ZN34_INTERNAL_713cc42a_4_k_cu_93dd87b44cuda3std3__45__cpo5crendE,@object
	.size		_ZN34_INTERNAL_713cc42a_4_k_cu_93dd87b44cuda3std3__45__cpo5crendE,(_ZN34_INTERNAL_713cc42a_4_k_cu_93dd87b44cuda3std6ranges3__45__cpo5cdataE - _ZN34_INTERNAL_713cc42a_4_k_cu_93dd87b44cuda3std3__45__cpo5crendE)
_ZN34_INTERNAL_713cc42a_4_k_cu_93dd87b44cuda3std3__45__cpo5crendE:
	.zero		1
	.type		_ZN34_INTERNAL_713cc42a_4_k_cu_93dd87b44cuda3std6ranges3__45__cpo5cdataE,@object
	.size		_ZN34_INTERNAL_713cc42a_4_k_cu_93dd87b44cuda3std6ranges3__45__cpo5cdataE,(_ZN34_INTERNAL_713cc42a_4_k_cu_93dd87b44cuda3std6ranges3__45__cpo3endE - _ZN34_INTERNAL_713cc42a_4_k_cu_93dd87b44cuda3std6ranges3__45__cpo5cdataE)
_ZN34_INTERNAL_713cc42a_4_k_cu_93dd87b44cuda3std6ranges3__45__cpo5cdataE:
	.zero		1
	.type		_ZN34_INTERNAL_713cc42a_4_k_cu_93dd87b44cuda3std6ranges3__45__cpo3endE,@object
	.size		_ZN34_INTERNAL_713cc42a_4_k_cu_93dd87b44cuda3std6ranges3__45__cpo3endE,(_ZN34_INTERNAL_713cc42a_4_k_cu_93dd87b44cuda3std3__419piecewise_constructE - _ZN34_INTERNAL_713cc42a_4_k_cu_93dd87b44cuda3std6ranges3__45__cpo3endE)
_ZN34_INTERNAL_713cc42a_4_k_cu_93dd87b44cuda3std6ranges3__45__cpo3endE:
	.zero		1
	.type		_ZN34_INTERNAL_713cc42a_4_k_cu_93dd87b44cuda3std3__419piecewise_constructE,@object
	.size		_ZN34_INTERNAL_713cc42a_4_k_cu_93dd87b44cuda3std3__419piecewise_constructE,(_ZN34_INTERNAL_713cc42a_4_k_cu_93dd87b44cuda3std6ranges3__45__cpo5ssizeE - _ZN34_INTERNAL_713cc42a_4_k_cu_93dd87b44cuda3std3__419piecewise_constructE)
_ZN34_INTERNAL_713cc42a_4_k_cu_93dd87b44cuda3std3__419piecewise_constructE:
	.zero		1
	.type		_ZN34_INTERNAL_713cc42a_4_k_cu_93dd87b44cuda3std6ranges3__45__cpo5ssizeE,@object
	.size		_ZN34_INTERNAL_713cc42a_4_k_cu_93dd87b44cuda3std6ranges3__45__cpo5ssizeE,(_ZN34_INTERNAL_713cc42a_4_k_cu_93dd87b44cuda3std3__45__cpo3endE - _ZN34_INTERNAL_713cc42a_4_k_cu_93dd87b44cuda3std6ranges3__45__cpo5ssizeE)
_ZN34_INTERNAL_713cc42a_4_k_cu_93dd87b44cuda3std6ranges3__45__cpo5ssizeE:
	.zero		1
	.type		_ZN34_INTERNAL_713cc42a_4_k_cu_93dd87b44cuda3std3__45__cpo3endE,@object
	.size		_ZN34_INTERNAL_713cc42a_4_k_cu_93dd87b44cuda3std3__45__cpo3endE,(_ZN34_INTERNAL_713cc42a_4_k_cu_93dd87b44cuda3std6ranges3__45__cpo4cendE - _ZN34_INTERNAL_713cc42a_4_k_cu_93dd87b44cuda3std3__45__cpo3endE)
_ZN34_INTERNAL_713cc42a_4_k_cu_93dd87b44cuda3std3__45__cpo3endE:
	.zero		1
	.type		_ZN34_INTERNAL_713cc42a_4_k_cu_93dd87b44cuda3std6ranges3__45__cpo4cendE,@object
	.size		_ZN34_INTERNAL_713cc42a_4_k_cu_93dd87b44cuda3std6ranges3__45__cpo4cendE,(_ZN34_INTERNAL_713cc42a_4_k_cu_93dd87b44cuda3std3__45__cpo4rendE - _ZN34_INTERNAL_713cc42a_4_k_cu_93dd87b44cuda3std6ranges3__45__cpo4cendE)
_ZN34_INTERNAL_713cc42a_4_k_cu_93dd87b44cuda3std6ranges3__45__cpo4cendE:
	.zero		1
	.type		_ZN34_INTERNAL_713cc42a_4_k_cu_93dd87b44cuda3std3__45__cpo4rendE,@object
	.size		_ZN34_INTERNAL_713cc42a_4_k_cu_93dd87b44cuda3std3__45__cpo4rendE,(_ZN34_INTERNAL_713cc42a_4_k_cu_93dd87b44cuda3std6ranges3__45__cpo4prevE - _ZN34_INTERNAL_713cc42a_4_k_cu_93dd87b44cuda3std3__45__cpo4rendE)
_ZN34_INTERNAL_713cc42a_4_k_cu_93dd87b44cuda3std3__45__cpo4rendE:
	.zero		1
	.type		_ZN34_INTERNAL_713cc42a_4_k_cu_93dd87b44cuda3std6ranges3__45__cpo4prevE,@object
	.size		_ZN34_INTERNAL_713cc42a_4_k_cu_93dd87b44cuda3std6ranges3__45__cpo4prevE,(_ZN34_INTERNAL_713cc42a_4_k_cu_93dd87b44cuda3std6ranges3__45__cpo9iter_moveE - _ZN34_INTERNAL_713cc42a_4_k_cu_93dd87b44cuda3std6ranges3__45__cpo4prevE)
_ZN34_INTERNAL_713cc42a_4_k_cu_93dd87b44cuda3std6ranges3__45__cpo4prevE:
	.zero		1
	.type		_ZN34_INTERNAL_713cc42a_4_k_cu_93dd87b44cuda3std6ranges3__45__cpo9iter_moveE,@object
	.size		_ZN34_INTERNAL_713cc42a_4_k_cu_93dd87b44cuda3std6ranges3__45__cpo9iter_moveE,(.L_13 - _ZN34_INTERNAL_713cc42a_4_k_cu_93dd87b44cuda3std6ranges3__45__cpo9iter_moveE)
_ZN34_INTERNAL_713cc42a_4_k_cu_93dd87b44cuda3std6ranges3__45__cpo9iter_moveE:
	.zero		1
.L_13:


//--------------------- .nv.shared._Z18_warpSoftmaxKernelILi8ELi128ELi2EEvPfS0_iii --------------------------
	.section	.nv.shared._Z18_warpSoftmaxKernelILi8ELi128ELi2EEvPfS0_iii,"aw",@nobits
	.sectionflags	@""
	.align	4
.nv.shared._Z18_warpSoftmaxKernelILi8ELi128ELi2EEvPfS0_iii:
	.zero		2048


//--------------------- .nv.shared._Z18_warpSoftmaxKernelILi16ELi64ELi2EEvPfS0_iii --------------------------
	.section	.nv.shared._Z18_warpSoftmaxKernelILi16ELi64ELi2EEvPfS0_iii,"aw",@nobits
	.sectionflags	@""
	.align	4
.nv.shared._Z18_warpSoftmaxKernelILi16ELi64ELi2EEvPfS0_iii:
	.zero		1536


//--------------------- .nv.shared._Z18_warpSoftmaxKernelILi32ELi32ELi32EEvPfS0_iii --------------------------
	.section	.nv.shared._Z18_warpSoftmaxKernelILi32ELi32ELi32EEvPfS0_iii,"aw",@nobits
	.sectionflags	@""
	.align	4
.nv.shared._Z18_warpSoftmaxKernelILi32ELi32ELi32EEvPfS0_iii:
	.zero		1280


//--------------------- .nv.shared._Z19_blockSoftmaxKernelILi1024ELi4EEvPfS0_iii --------------------------
	.section	.nv.shared._Z19_blockSoftmaxKernelILi1024ELi4EEvPfS0_iii,"aw",@nobits
	.sectionflags	@""
	.align	8
.nv.shared._Z19_blockSoftmaxKernelILi1024ELi4EEvPfS0_iii:
	.zero		1328


//--------------------- .nv.shared._Z19_blockSoftmaxKernelILi1024ELi16EEvPfS0_iii --------------------------
	.section	.nv.shared._Z19_blockSoftmaxKernelILi1024ELi16EEvPfS0_iii,"aw",@nobits
	.sectionflags	@""
	.align	8
.nv.shared._Z19_blockSoftmaxKernelILi1024ELi16EEvPfS0_iii:
	.zero		1328


//--------------------- .nv.shared._Z19_blockSoftmaxKernelILi1024ELi32EEvPfS0_iii --------------------------
	.section	.nv.shared._Z19_blockSoftmaxKernelILi1024ELi32EEvPfS0_iii,"aw",@nobits
	.sectionflags	@""
	.align	8
.nv.shared._Z19_blockSoftmaxKernelILi1024ELi32EEvPfS0_iii:
	.zero		1328


//--------------------- .nv.shared._Z19_blockSoftmaxKernelILi1024ELi64EEvPfS0_iii --------------------------
	.section	.nv.shared._Z19_blockSoftmaxKernelILi1024ELi64EEvPfS0_iii,"aw",@nobits
	.sectionflags	@""
	.align	8
.nv.shared._Z19_blockSoftmaxKernelILi1024ELi64EEvPfS0_iii:
	.zero		1328


//--------------------- .nv.shared._Z19_blockSoftmaxKernelILi1024ELi128EEvPfS0_iii --------------------------
	.section	.nv.shared._Z19_blockSoftmaxKernelILi1024ELi128EEvPfS0_iii,"aw",@nobits
	.sectionflags	@""
	.align	8
.nv.shared._Z19_blockSoftmaxKernelILi1024ELi128EEvPfS0_iii:
	.zero		1328


//--------------------- .nv.shared._Z19_blockSoftmaxKernelILi1024EEvPfS0_iii --------------------------
	.section	.nv.shared._Z19_blockSoftmaxKernelILi1024EEvPfS0_iii,"aw",@nobits
	.sectionflags	@""
	.align	8
.nv.shared._Z19_blockSoftmaxKernelILi1024EEvPfS0_iii:
	.zero		1328


//--------------------- .nv.constant0._Z18_warpSoftmaxKernelILi4ELi256ELi2EEvPfS0_iii --------------------------
	.section	.nv.constant0._Z18_warpSoftmaxKernelILi4ELi256ELi2EEvPfS0_iii,"a",@progbits
	.sectionflags	@""
	.align	4
.nv.constant0._Z18_warpSoftmaxKernelILi4ELi256ELi2EEvPfS0_iii:
	.zero		924


//--------------------- .nv.constant0._Z18_warpSoftmaxKernelILi8ELi128ELi2EEvPfS0_iii --------------------------
	.section	.nv.constant0._Z18_warpSoftmaxKernelILi8ELi128ELi2EEvPfS0_iii,"a",@progbits
	.sectionflags	@""
	.align	4
.nv.constant0._Z18_warpSoftmaxKernelILi8ELi128ELi2EEvPfS0_iii:
	.zero		924


//--------------------- .nv.constant0._Z18_warpSoftmaxKernelILi16ELi64ELi2EEvPfS0_iii --------------------------
	.section	.nv.constant0._Z18_warpSoftmaxKernelILi16ELi64ELi2EEvPfS0_iii,"a",@progbits
	.sectionflags	@""
	.align	4
.nv.constant0._Z18_warpSoftmaxKernelILi16ELi64ELi2EEvPfS0_iii:
	.zero		924


//--------------------- .nv.constant0._Z18_warpSoftmaxKernelILi32ELi32ELi32EEvPfS0_iii --------------------------
	.section	.nv.constant0._Z18_warpSoftmaxKernelILi32ELi32ELi32EEvPfS0_iii,"a",@progbits
	.sectionflags	@""
	.align	4
.nv.constant0._Z18_warpSoftmaxKernelILi32ELi32ELi32EEvPfS0_iii:
	.zero		924


//--------------------- .nv.constant0._Z19_blockSoftmaxKernelILi1024ELi4EEvPfS0_iii --------------------------
	.section	.nv.constant0._Z19_blockSoftmaxKernelILi1024ELi4EEvPfS0_iii,"a",@progbits
	.sectionflags	@""
	.align	4
.nv.constant0._Z19_blockSoftmaxKernelILi1024ELi4EEvPfS0_iii:
	.zero		924


//--------------------- .nv.constant0._Z19_blockSoftmaxKernelILi1024ELi16EEvPfS0_iii --------------------------
	.section	.nv.constant0._Z19_blockSoftmaxKernelILi1024ELi16EEvPfS0_iii,"a",@progbits
	.sectionflags	@""
	.align	4
.nv.constant0._Z19_blockSoftmaxKernelILi1024ELi16EEvPfS0_iii:
	.zero		924


//--------------------- .nv.constant0._Z19_blockSoftmaxKernelILi1024ELi32EEvPfS0_iii --------------------------
	.section	.nv.constant0._Z19_blockSoftmaxKernelILi1024ELi32EEvPfS0_iii,"a",@progbits
	.sectionflags	@""
	.align	4
.nv.constant0._Z19_blockSoftmaxKernelILi1024ELi32EEvPfS0_iii:
	.zero		924


//--------------------- .nv.constant0._Z19_blockSoftmaxKernelILi1024ELi64EEvPfS0_iii --------------------------
	.section	.nv.constant0._Z19_blockSoftmaxKernelILi1024ELi64EEvPfS0_iii,"a",@progbits
	.sectionflags	@""
	.align	4
.nv.constant0._Z19_blockSoftmaxKernelILi1024ELi64EEvPfS0_iii:
	.zero		924


//--------------------- .nv.constant0._Z19_blockSoftmaxKernelILi1024ELi128EEvPfS0_iii --------------------------
	.section	.nv.constant0._Z19_blockSoftmaxKernelILi1024ELi128EEvPfS0_iii,"a",@progbits
	.sectionflags	@""
	.align	4
.nv.constant0._Z19_blockSoftmaxKernelILi1024ELi128EEvPfS0_iii:
	.zero		924


//--------------------- .nv.constant0._Z19_blockSoftmaxKernelILi1024EEvPfS0_iii --------------------------
	.section	.nv.constant0._Z19_blockSoftmaxKernelILi1024EEvPfS0_iii,"a",@progbits
	.sectionflags	@""
	.align	4
.nv.constant0._Z19_blockSoftmaxKernelILi1024EEvPfS0_iii:
	.zero		924


//--------------------- SYMBOLS --------------------------

	.type		.nv.reservedSmem.offset0,@object
	.size		.nv.reservedSmem.offset0,0x4
	.type		.nv.reservedSmem.cap,@object
	.size		.nv.reservedSmem.cap,0x4
